// auto-generated by cutlass_sweep.fmha — config: {"arch": "sm_100", "direction": "fwd", "dtype": "fp16", "head_dim": 128, "mask": "causal", "schedule": "persistent", "tile_kv": 64, "tile_q": 256}
#include "cutlass/cutlass.h"
#include "cute/tensor.hpp"
#include "cutlass/device_kernel.h"
#include "cutlass/kernel_hardware_info.h"
#include "77_blackwell_fmha/collective/fmha_fusion.hpp"
#include "77_blackwell_fmha/collective/sm100_fmha_load_tma_warpspecialized.hpp"
#include "77_blackwell_fmha/collective/sm100_fmha_fwd_mainloop_tma_warpspecialized.hpp"
#include "77_blackwell_fmha/collective/sm100_fmha_fwd_epilogue_tma_warpspecialized.hpp"
#include "77_blackwell_fmha/kernel/fmha_tile_scheduler.hpp"
#include "77_blackwell_fmha/kernel/sm100_fmha_fwd_kernel_tma_warpspecialized.hpp"

using namespace cute;
using Element    = cutlass::half_t;
using ElementOut = cutlass::half_t;
using TileShape  = Shape<_256, _64, _128>;

using ProblemShape = cute::tuple<int, int, int, cute::tuple<cute::tuple<int, int>, int>>;
using StrideQ   = cute::tuple<int, _1, cute::tuple<cute::tuple<int, int>, int>>;
using StrideK   = cute::tuple<int, _1, cute::tuple<cute::tuple<_0, int>, int>>;
using StrideV   = StrideK;
using StrideO   = StrideQ;
using StrideLSE = cute::tuple<_1, cute::tuple<cute::tuple<int, int>, int>>;

using TileScheduler = std::conditional_t<
    cute::true_type::value,
    cutlass::fmha::kernel::PersistentTileScheduler,
    cutlass::fmha::kernel::IndividualTileScheduler>;

using Mainloop = cutlass::fmha::collective::Sm100FmhaFwdMainloopTmaWarpspecialized<
    Element, float, float, TileShape, StrideQ, StrideK, StrideV,
    cutlass::fmha::collective::CausalMask<true>>;

using Kernel = cutlass::fmha::kernel::Sm100FmhaFwdKernelTmaWarpspecialized<
    ProblemShape, Mainloop,
    cutlass::fmha::collective::Sm100FmhaFwdEpilogueTmaWarpspecialized<
        ElementOut, float, typename Mainloop::TileShapePV, StrideO, StrideLSE>,
    TileScheduler>;

auto* _anchor = &cutlass::device_kernel<Kernel>;


// ===== COMPILED SASS (sm_100a) =====

	.target	sm_100a

	.elftype	@"ET_EXEC"


//--------------------- .note.nv.tkinfo           --------------------------
	.section	.note.nv.tkinfo,"",@"SHT_NOTE"
	.sectionflags	@"SHF_NOTE_NV_TKINFO"
	.tkinfo
        /*0018*/ 	.word	0x00000002
        /*0030*/ 	.string	""
        /*0030*/ 	.string	"ptxas"
        /*0030*/ 	.string	"Cuda compilation tools, release 13.0, V13.0.88"
        /*0030*/ 	.string	"Build cuda_13.0.r13.0/compiler.36424714_0"
        /*0030*/ 	.string	"-arch sm_100a -m 64 "



//--------------------- .note.nv.cuinfo           --------------------------
	.section	.note.nv.cuinfo,"",@"SHT_NOTE"
	.sectionflags	@"SHF_NOTE_NV_CUINFO"
        /*0018*/ 	.short	0x0002
        /*001a*/ 	.short	0x0064
        /*001c*/ 	.short	0x0082
	.zero		2


//--------------------- .nv.info                  --------------------------
	.section	.nv.info,"",@"SHT_CUDA_INFO"
	.align	4


	//----- nvinfo : EIATTR_REGCOUNT
	.align		4
        /*0000*/ 	.byte	0x04, 0x2f
        /*0002*/ 	.short	(.L_34 - .L_33)
	.align		4
.L_33:
        /*0004*/ 	.word	index@(_ZN7cutlass13device_kernelINS_4fmha6kernel36Sm100FmhaFwdKernelTmaWarpspecializedIN4cute5tupleIJiiiNS5_IJNS5_IJiiEEEiEEEEEENS1_10collective38Sm100FmhaFwdMainloopTmaWarpspecializedINS_6half_tEffNS5_IJNS4_1CILi256EEENSC_ILi64EEENSC_ILi128EEEEEENS5_IJiNSC_ILi1EEES7_EEENS5_IJiSH_NS5_IJNS5_IJNSC_ILi0EEEiEEEiEEEEEESM_NS9_10CausalMaskILb1EEENS5_IJNSC_ILi2EEESH_SH_EEENSC_ILb0EEEEENS9_38Sm100FmhaFwdEpilogueTmaWarpspecializedISB_fNS5_IJSF_SF_SE_EEESI_NS5_IJSH_S7_EEESR_EENS2_23PersistentTileSchedulerENS2_41Sm100FmhaCtxKernelWarpspecializedScheduleEEEEEvNT_6ParamsE)
        /*0008*/ 	.word	0x00000080


	//----- nvinfo : EIATTR_FRAME_SIZE
	.align		4
.L_34:
        /*000c*/ 	.byte	0x04, 0x11
        /*000e*/ 	.short	(.L_36 - .L_35)
	.align		4
.L_35:
        /*0010*/ 	.word	index@($__internal_3_$__cuda_sm3x_div_rn_noftz_f32_slowpath)
        /*0014*/ 	.word	0x000000b8


	//----- nvinfo : EIATTR_FRAME_SIZE
	.align		4
.L_36:
        /*0018*/ 	.byte	0x04, 0x11
        /*001a*/ 	.short	(.L_38 - .L_37)
	.align		4
.L_37:
        /*001c*/ 	.word	index@($__internal_2_$__cuda_sm10x_tcgen05_guardrail_trap_unallocated_columns_being_dealloced)
        /*0020*/ 	.word	0x000000b8


	//----- nvinfo : EIATTR_FRAME_SIZE
	.align		4
.L_38:
        /*0024*/ 	.byte	0x04, 0x11
        /*0026*/ 	.short	(.L_40 - .L_39)
	.align		4
.L_39:
        /*0028*/ 	.word	index@($__internal_1_$__cuda_sm10x_tcgen05_guardrail_trap_phase_invalid_during_alloc)
        /*002c*/ 	.word	0x000000b8


	//----- nvinfo : EIATTR_FRAME_SIZE
	.align		4
.L_40:
        /*0030*/ 	.byte	0x04, 0x11
        /*0032*/ 	.short	(.L_42 - .L_41)
	.align		4
.L_41:
        /*0034*/ 	.word	index@($__internal_0_$__cuda_sm10x_tcgen05_guardrail_trap_col_being_dealloced_not_returned_by_alloc)
        /*0038*/ 	.word	0x000000b8


	//----- nvinfo : EIATTR_FRAME_SIZE
	.align		4
.L_42:
        /*003c*/ 	.byte	0x04, 0x11
        /*003e*/ 	.short	(.L_44 - .L_43)
	.align		4
.L_43:
        /*0040*/ 	.word	index@(_ZN7cutlass13device_kernelINS_4fmha6kernel36Sm100FmhaFwdKernelTmaWarpspecializedIN4cute5tupleIJiiiNS5_IJNS5_IJiiEEEiEEEEEENS1_10collective38Sm100FmhaFwdMainloopTmaWarpspecializedINS_6half_tEffNS5_IJNS4_1CILi256EEENSC_ILi64EEENSC_ILi128EEEEEENS5_IJiNSC_ILi1EEES7_EEENS5_IJiSH_NS5_IJNS5_IJNSC_ILi0EEEiEEEiEEEEEESM_NS9_10CausalMaskILb1EEENS5_IJNSC_ILi2EEESH_SH_EEENSC_ILb0EEEEENS9_38Sm100FmhaFwdEpilogueTmaWarpspecializedISB_fNS5_IJSF_SF_SE_EEESI_NS5_IJSH_S7_EEESR_EENS2_23PersistentTileSchedulerENS2_41Sm100FmhaCtxKernelWarpspecializedScheduleEEEEEvNT_6ParamsE)
        /*0044*/ 	.word	0x000000b8


	//----- nvinfo : EIATTR_MIN_STACK_SIZE
	.align		4
.L_44:
        /*0048*/ 	.byte	0x04, 0x12
        /*004a*/ 	.short	(.L_46 - .L_45)
	.align		4
.L_45:
        /*004c*/ 	.word	index@(_ZN7cutlass13device_kernelINS_4fmha6kernel36Sm100FmhaFwdKernelTmaWarpspecializedIN4cute5tupleIJiiiNS5_IJNS5_IJiiEEEiEEEEEENS1_10collective38Sm100FmhaFwdMainloopTmaWarpspecializedINS_6half_tEffNS5_IJNS4_1CILi256EEENSC_ILi64EEENSC_ILi128EEEEEENS5_IJiNSC_ILi1EEES7_EEENS5_IJiSH_NS5_IJNS5_IJNSC_ILi0EEEiEEEiEEEEEESM_NS9_10CausalMaskILb1EEENS5_IJNSC_ILi2EEESH_SH_EEENSC_ILb0EEEEENS9_38Sm100FmhaFwdEpilogueTmaWarpspecializedISB_fNS5_IJSF_SF_SE_EEESI_NS5_IJSH_S7_EEESR_EENS2_23PersistentTileSchedulerENS2_41Sm100FmhaCtxKernelWarpspecializedScheduleEEEEEvNT_6ParamsE)
        /*0050*/ 	.word	0x000000b8
.L_46:


//--------------------- .nv.compat                --------------------------
	.section	.nv.compat,"",@"SHT_CUDA_COMPAT_INFO"
	.align	4
        /*0000*/ 	.byte	0x02, 0x09, 0x01, 0x00, 0x02, 0x02, 0x02, 0x00, 0x02, 0x05, 0x05, 0x00, 0x03, 0x07, 0x01, 0x01
        /*0010*/ 	.byte	0x02, 0x03, 0x01, 0x00, 0x02, 0x06, 0x01, 0x00, 0x04, 0x0b, 0x08, 0x00, 0x01, 0x00, 0x00, 0x00
        /*0020*/ 	.byte	0x00, 0x00, 0x00, 0x00


//--------------------- .nv.info._ZN7cutlass13device_kernelINS_4fmha6kernel36Sm100FmhaFwdKernelTmaWarpspecializedIN4cute5tupleIJiiiNS5_IJNS5_IJiiEEEiEEEEEENS1_10collective38Sm100FmhaFwdMainloopTmaWarpspecializedINS_6half_tEffNS5_IJNS4_1CILi256EEENSC_ILi64EEENSC_ILi128EEEEEENS5_IJiNSC_ILi1EEES7_EEENS5_IJiSH_NS5_IJNS5_IJNSC_ILi0EEEiEEEiEEEEEESM_NS9_10CausalMaskILb1EEENS5_IJNSC_ILi2EEESH_SH_EEENSC_ILb0EEEEENS9_38Sm100FmhaFwdEpilogueTmaWarpspecializedISB_fNS5_IJSF_SF_SE_EEESI_NS5_IJSH_S7_EEESR_EENS2_23PersistentTileSchedulerENS2_41Sm100FmhaCtxKernelWarpspecializedScheduleEEEEEvNT_6ParamsE --------------------------
	.section	.nv.info._ZN7cutlass13device_kernelINS_4fmha6kernel36Sm100FmhaFwdKernelTmaWarpspecializedIN4cute5tupleIJiiiNS5_IJNS5_IJiiEEEiEEEEEENS1_10collective38Sm100FmhaFwdMainloopTmaWarpspecializedINS_6half_tEffNS5_IJNS4_1CILi256EEENSC_ILi64EEENSC_ILi128EEEEEENS5_IJiNSC_ILi1EEES7_EEENS5_IJiSH_NS5_IJNS5_IJNSC_ILi0EEEiEEEiEEEEEESM_NS9_10CausalMaskILb1EEENS5_IJNSC_ILi2EEESH_SH_EEENSC_ILb0EEEEENS9_38Sm100FmhaFwdEpilogueTmaWarpspecializedISB_fNS5_IJSF_SF_SE_EEESI_NS5_IJSH_S7_EEESR_EENS2_23PersistentTileSchedulerENS2_41Sm100FmhaCtxKernelWarpspecializedScheduleEEEEEvNT_6ParamsE,"",@"SHT_CUDA_INFO"
	.sectionflags	@""
	.align	4


	//----- nvinfo : EIATTR_CUDA_API_VERSION
	.align		4
        /*0000*/ 	.byte	0x04, 0x37
        /*0002*/ 	.short	(.L_48 - .L_47)
.L_47:
        /*0004*/ 	.word	0x00000082


	//----- nvinfo : EIATTR_KPARAM_INFO
	.align		4
.L_48:
        /*0008*/ 	.byte	0x04, 0x17
        /*000a*/ 	.short	(.L_50 - .L_49)
.L_49:
        /*000c*/ 	.word	0x00000000
        /*0010*/ 	.short	0x0000
        /*0012*/ 	.short	0x0000
        /*0014*/ 	.byte	0x00, 0xf0, 0x01, 0x18


	//----- nvinfo : EIATTR_AT_ENTRY_FRAGMENTS
	.align		4
.L_50:
        /*0018*/ 	.byte	0x04, 0x4f
        /*001a*/ 	.short	(.L_52 - .L_51)


	//   ....[0]....
.L_51:
        /*001c*/ 	.word	0x00000006


	//----- nvinfo : EIATTR_RESERVED_SMEM_USED
	.align		4
.L_52:
        /*0020*/ 	.byte	0x01, 0x41
	.zero		2


	//----- nvinfo : EIATTR_SPARSE_MMA_MASK
	.align		4
        /*0024*/ 	.byte	0x03, 0x50
        /*0026*/ 	.short	0x0000


	//----- nvinfo : EIATTR_TCGEN05_1CTA_USED
	.align		4
        /*0028*/ 	.byte	0x01, 0x51
	.zero		2


	//----- nvinfo : EIATTR_MAXREG_COUNT
	.align		4
        /*002c*/ 	.byte	0x03, 0x1b
        /*002e*/ 	.short	0x0080


	//----- nvinfo : EIATTR_NUM_BARRIERS
	.align		4
        /*0030*/ 	.byte	0x02, 0x4c
        /*0032*/ 	.byte	0x01
	.zero		1


	//----- nvinfo : EIATTR_EXTERNS
	.align		4
        /*0034*/ 	.byte	0x04, 0x0f
        /*0036*/ 	.short	(.L_54 - .L_53)


	//   ....[0]....
	.align		4
.L_53:
        /*0038*/ 	.word	index@(vprintf)


	//   ....[1]....
	.align		4
        /*003c*/ 	.word	index@(__assertfail)


	//----- nvinfo : EIATTR_ANNOTATIONS
	.align		4
.L_54:
        /*0040*/ 	.byte	0x04, 0x55
        /*0042*/ 	.short	(.L_56 - .L_55)


	//   ....[0]....
.L_55:
        /*0044*/ 	.word	0x00000001
        /*0048*/ 	.byte	0xa0, 0x85, 0x00, 0x00, 0x01, 0x00, 0x00, 0x00, 0xf0, 0x85, 0x00, 0x00, 0x01, 0x00, 0x00, 0x00
        /* <DEDUP_REMOVED lines=32> */
        /*0258*/ 	.byte	0xd0, 0xb7, 0x01, 0x00


	//----- nvinfo : EIATTR_MERCURY_ISA_VERSION
	.align		4
.L_56:
        /*025c*/ 	.byte	0x03, 0x5f
        /*025e*/ 	.short	0x0101


	//----- nvinfo : EIATTR_INT_WARP_WIDE_INSTR_OFFSETS
	.align		4
        /*0260*/ 	.byte	0x04, 0x31
        /*0262*/ 	.short	(.L_58 - .L_57)


	//   ....[0]....
.L_57:
        /*0264*/ 	.word	0x0001cfd0


	//   ....[1]....
        /*0268*/ 	.word	0x0001cff0


	//   ....[2]....
        /*026c*/ 	.word	0x0001d020


	//----- nvinfo : EIATTR_COOP_GROUP_MASK_REGIDS
	.align		4
.L_58:
        /*0270*/ 	.byte	0x04, 0x29
        /*0272*/ 	.short	(.L_60 - .L_59)


	//   ....[0]....
.L_59:
        /*0274*/ 	.word	0xffffffff


	//   ....[1]....
        /*0278*/ 	.word	0xffffffff


	//   ....[2]....
        /*027c*/ 	.word	0xffffffff


	//   ....[3]....
        /*0280*/ 	.word	0xffffffff


	//   ....[4]....
        /*0284*/ 	.word	0xffffffff


	//   ....[5]....
        /*0288*/ 	.word	0xffffffff


	//   ....[6]....
        /*028c*/ 	.word	0xffffffff


	//   ....[7]....
        /*0290*/ 	.word	0xffffffff


	//   ....[8]....
        /*0294*/ 	.word	0xffffffff


	//   ....[9]....
        /*0298*/ 	.word	0xffffffff


	//   ....[10]....
        /*029c*/ 	.word	0xffffffff


	//   ....[11]....
        /*02a0*/ 	.word	0xffffffff


	//   ....[12]....
        /*02a4*/ 	.word	0xffffffff


	//   ....[13]....
        /*02a8*/ 	.word	0xffffffff


	//   ....[14]....
        /*02ac*/ 	.word	0xffffffff


	//   ....[15]....
        /*02b0*/ 	.word	0xffffffff


	//   ....[16]....
        /*02b4*/ 	.word	0xffffffff


	//   ....[17]....
        /*02b8*/ 	.word	0xffffffff


	//   ....[18]....
        /*02bc*/ 	.word	0xffffffff


	//----- nvinfo : EIATTR_COOP_GROUP_INSTR_OFFSETS
	.align		4
.L_60:
        /*02c0*/ 	.byte	0x04, 0x28
        /*02c2*/ 	.short	(.L_62 - .L_61)


	//   ....[0]....
.L_61:
        /*02c4*/ 	.word	0x00000120


	//   ....[1]....
        /*02c8*/ 	.word	0x000008e0


	//   ....[2]....
        /*02cc*/ 	.word	0x00000b10


	//   ....[3]....
        /*02d0*/ 	.word	0x00000c40


	//   ....[4]....
        /*02d4*/ 	.word	0x00000d80


	//   ....[5]....
        /*02d8*/ 	.word	0x00001040


	//   ....[6]....
        /*02dc*/ 	.word	0x00001230


	//   ....[7]....
        /*02e0*/ 	.word	0x00001340


	//   ....[8]....
        /*02e4*/ 	.word	0x000014a0


	//   ....[9]....
        /*02e8*/ 	.word	0x00001600


	//   ....[10]....
        /*02ec*/ 	.word	0x00001a00


	//   ....[11]....
        /*02f0*/ 	.word	0x00001c10


	//   ....[12]....
        /*02f4*/ 	.word	0x00001c20


	//   ....[13]....
        /*02f8*/ 	.word	0x0000a790


	//   ....[14]....
        /*02fc*/ 	.word	0x0000bad0


	//   ....[15]....
        /*0300*/ 	.word	0x00011770


	//   ....[16]....
        /*0304*/ 	.word	0x00013b60


	//   ....[17]....
        /*0308*/ 	.word	0x0001ced0


	//   ....[18]....
        /*030c*/ 	.word	0x0001d0f0


	//----- nvinfo : EIATTR_REG_RECONFIG
	.align		4
.L_62:
        /*0310*/ 	.byte	0x01, 0x54
	.zero		2


	//----- nvinfo : EIATTR_VRC_CTA_INIT_COUNT
	.align		4
        /*0314*/ 	.byte	0x02, 0x4a
        /*0316*/ 	.byte	0x80
	.zero		1


	//----- nvinfo : EIATTR_SYSCALL_OFFSETS
	.align		4
        /*0318*/ 	.byte	0x04, 0x46
        /*031a*/ 	.short	(.L_64 - .L_63)


	//   ....[0]....
.L_63:
        /*031c*/ 	.word	0x00004a90


	//   ....[1]....
        /*0320*/ 	.word	0x00004b50


	//   ....[2]....
        /*0324*/ 	.word	0x00004bc0


	//   ....[3]....
        /*0328*/ 	.word	0x00004c30


	//   ....[4]....
        /*032c*/ 	.word	0x00004ca0


	//   ....[5]....
        /*0330*/ 	.word	0x00004d40


	//   ....[6]....
        /*0334*/ 	.word	0x00004e20


	//   ....[7]....
        /*0338*/ 	.word	0x00004ec0


	//   ....[8]....
        /*033c*/ 	.word	0x00004f60


	//   ....[9]....
        /*0340*/ 	.word	0x00005000


	//   ....[10]....
        /*0344*/ 	.word	0x00005070


	//   ....[11]....
        /*0348*/ 	.word	0x00005110


	//   ....[12]....
        /*034c*/ 	.word	0x000051b0


	//   ....[13]....
        /*0350*/ 	.word	0x00005220


	//   ....[14]....
        /*0354*/ 	.word	0x000052c0


	//   ....[15]....
        /*0358*/ 	.word	0x00005360


	//   ....[16]....
        /*035c*/ 	.word	0x00005400


	//   ....[17]....
        /*0360*/ 	.word	0x000054a0


	//   ....[18]....
        /*0364*/ 	.word	0x00005510


	//   ....[19]....
        /*0368*/ 	.word	0x000055b0


	//   ....[20]....
        /*036c*/ 	.word	0x00005650


	//   ....[21]....
        /*0370*/ 	.word	0x000056c0


	//   ....[22]....
        /*0374*/ 	.word	0x00005760


	//   ....[23]....
        /*0378*/ 	.word	0x00005800


	//   ....[24]....
        /*037c*/ 	.word	0x000058a0


	//   ....[25]....
        /*0380*/ 	.word	0x00005940


	//   ....[26]....
        /*0384*/ 	.word	0x000059b0


	//   ....[27]....
        /*0388*/ 	.word	0x00005a50


	//   ....[28]....
        /*038c*/ 	.word	0x00005af0


	//   ....[29]....
        /*0390*/ 	.word	0x00005b60


	//   ....[30]....
        /*0394*/ 	.word	0x00005c00


	//   ....[31]....
        /*0398*/ 	.word	0x00005ca0


	//   ....[32]....
        /*039c*/ 	.word	0x00005d40


	//   ....[33]....
        /*03a0*/ 	.word	0x00005de0


	//   ....[34]....
        /*03a4*/ 	.word	0x00005e80


	//   ....[35]....
        /*03a8*/ 	.word	0x00005f20


	//   ....[36]....
        /*03ac*/ 	.word	0x00005f90


	//   ....[37]....
        /*03b0*/ 	.word	0x00006030


	//   ....[38]....
        /*03b4*/ 	.word	0x000060d0


	//   ....[39]....
        /*03b8*/ 	.word	0x00006140


	//   ....[40]....
        /*03bc*/ 	.word	0x000061e0


	//   ....[41]....
        /*03c0*/ 	.word	0x00006280


	//   ....[42]....
        /*03c4*/ 	.word	0x00006320


	//   ....[43]....
        /*03c8*/ 	.word	0x000063c0


	//   ....[44]....
        /*03cc*/ 	.word	0x00006430


	//   ....[45]....
        /*03d0*/ 	.word	0x000064d0


	//   ....[46]....
        /*03d4*/ 	.word	0x00006570


	//   ....[47]....
        /*03d8*/ 	.word	0x000065e0


	//   ....[48]....
        /*03dc*/ 	.word	0x00006680


	//   ....[49]....
        /*03e0*/ 	.word	0x00006720


	//   ....[50]....
        /*03e4*/ 	.word	0x000067c0


	//   ....[51]....
        /*03e8*/ 	.word	0x00006860


	//   ....[52]....
        /*03ec*/ 	.word	0x000068d0


	//   ....[53]....
        /*03f0*/ 	.word	0x00006960


	//   ....[54]....
        /*03f4*/ 	.word	0x00006a00


	//   ....[55]....
        /*03f8*/ 	.word	0x00006a70


	//   ....[56]....
        /*03fc*/ 	.word	0x00006b10


	//   ....[57]....
        /*0400*/ 	.word	0x00006bb0


	//   ....[58]....
        /*0404*/ 	.word	0x00006c50


	//   ....[59]....
        /*0408*/ 	.word	0x00006cf0


	//   ....[60]....
        /*040c*/ 	.word	0x0000a930


	//   ....[61]....
        /*0410*/ 	.word	0x0000ab60


	//   ....[62]....
        /*0414*/ 	.word	0x0000ad90


	//   ....[63]....
        /*0418*/ 	.word	0x0000afc0


	//   ....[64]....
        /*041c*/ 	.word	0x0000b1f0


	//   ....[65]....
        /*0420*/ 	.word	0x0000b420


	//   ....[66]....
        /*0424*/ 	.word	0x0000b650


	//   ....[67]....
        /*0428*/ 	.word	0x0000bc70


	//   ....[68]....
        /*042c*/ 	.word	0x0000bea0


	//   ....[69]....
        /*0430*/ 	.word	0x0000c0d0


	//   ....[70]....
        /*0434*/ 	.word	0x0000c300


	//   ....[71]....
        /*0438*/ 	.word	0x0000c530


	//   ....[72]....
        /*043c*/ 	.word	0x0000c760


	//   ....[73]....
        /*0440*/ 	.word	0x0000c990


	//   ....[74]....
        /*0444*/ 	.word	0x0000d320


	//   ....[75]....
        /*0448*/ 	.word	0x0000d660


	//   ....[76]....
        /*044c*/ 	.word	0x0000d9a0


	//   ....[77]....
        /*0450*/ 	.word	0x0000dce0


	//   ....[78]....
        /*0454*/ 	.word	0x0000e020


	//   ....[79]....
        /*0458*/ 	.word	0x0000e360


	//   ....[80]....
        /*045c*/ 	.word	0x0000e6a0


	//   ....[81]....
        /*0460*/ 	.word	0x0000f500


	//   ....[82]....
        /*0464*/ 	.word	0x0000f840


	//   ....[83]....
        /*0468*/ 	.word	0x0000fb80


	//   ....[84]....
        /*046c*/ 	.word	0x0000fec0


	//   ....[85]....
        /*0470*/ 	.word	0x00010200


	//   ....[86]....
        /*0474*/ 	.word	0x00010540


	//   ....[87]....
        /*0478*/ 	.word	0x00010880


	//   ....[88]....
        /*047c*/ 	.word	0x00011910


	//   ....[89]....
        /*0480*/ 	.word	0x00011a60


	//   ....[90]....
        /*0484*/ 	.word	0x00011df0


	//   ....[91]....
        /*0488*/ 	.word	0x00013460


	//   ....[92]....
        /*048c*/ 	.word	0x00013a60


	//   ....[93]....
        /*0490*/ 	.word	0x00013d00


	//   ....[94]....
        /*0494*/ 	.word	0x00013e50


	//   ....[95]....
        /*0498*/ 	.word	0x00015610


	//   ....[96]....
        /*049c*/ 	.word	0x00016c90


	//   ....[97]....
        /*04a0*/ 	.word	0x00017290


	//----- nvinfo : EIATTR_MBARRIER_INSTR_OFFSETS
	.align		4
.L_64:
        /*04a4*/ 	.byte	0x04, 0x39
        /*04a6*/ 	.short	(.L_66 - .L_65)


	//   ....[0]....
.L_65:
        /*04a8*/ 	.word	0x000009c0
        /*04ac*/ 	.word	0x000000ff
        /*04b0*/ 	.word	0x0002c000
        /*04b4*/ 	.short	0x0100
        /*04b6*/ 	.byte	0x05
	.zero		1


	//   ....[1]....
        /*04b8*/ 	.word	0x000009d0
        /*04bc*/ 	.word	0x000000ff
        /*04c0*/ 	.word	0x0002c010
        /*04c4*/ 	.short	0x0100
        /*04c6*/ 	.byte	0x05
	.zero		1


	//   ....[2]....
        /*04c8*/ 	.word	0x000009e0
        /*04cc*/ 	.word	0x000000ff
        /*04d0*/ 	.word	0x0002c008
        /*04d4*/ 	.short	0x0100
        /*04d6*/ 	.byte	0x05
	.zero		1


	//   ....[3]....
        /*04d8*/ 	.word	0x000009f0
        /*04dc*/ 	.word	0x000000ff
        /*04e0*/ 	.word	0x0002c018
        /*04e4*/ 	.short	0x0100
        /*04e6*/ 	.byte	0x05
	.zero		1


	//   ....[4]....
        /*04e8*/ 	.word	0x00000bd0
        /*04ec*/ 	.word	0x000000ff
        /*04f0*/ 	.word	0x0002c020
        /*04f4*/ 	.short	0x0100
        /*04f6*/ 	.byte	0x05
	.zero		1


	//   ....[5]....
        /*04f8*/ 	.word	0x00000be0
        /*04fc*/ 	.word	0x000000ff
        /*0500*/ 	.word	0x0002c038
        /*0504*/ 	.short	0x0100
        /*0506*/ 	.byte	0x05
	.zero		1


	//   ....[6]....
        /*0508*/ 	.word	0x00000bf0
        /*050c*/ 	.word	0x000000ff
        /*0510*/ 	.word	0x0002c028
        /*0514*/ 	.short	0x0100
        /*0516*/ 	.byte	0x05
	.zero		1


	//   ....[7]....
        /*0518*/ 	.word	0x00000c00
        /*051c*/ 	.word	0x000000ff
        /*0520*/ 	.word	0x0002c040
        /*0524*/ 	.short	0x0100
        /*0526*/ 	.byte	0x05
	.zero		1


	//   ....[8]....
        /*0528*/ 	.word	0x00000c10
        /*052c*/ 	.word	0x000000ff
        /*0530*/ 	.word	0x0002c030
        /*0534*/ 	.short	0x0100
        /*0536*/ 	.byte	0x05
	.zero		1


	//   ....[9]....
        /*0538*/ 	.word	0x00000c20
        /*053c*/ 	.word	0x000000ff
        /*0540*/ 	.word	0x0002c048
        /*0544*/ 	.short	0x0100
        /*0546*/ 	.byte	0x05
	.zero		1


	//   ....[10]....
        /*0548*/ 	.word	0x00000d50
        /*054c*/ 	.word	0x000000ff
        /*0550*/ 	.word	0x0002c050
        /*0554*/ 	.short	0x0100
        /*0556*/ 	.byte	0x06
	.zero		1


	//   ....[11]....
        /*0558*/ 	.word	0x00000d60
        /*055c*/ 	.word	0x000000ff
        /*0560*/ 	.word	0x0002c058
        /*0564*/ 	.short	0x0100
        /*0566*/ 	.byte	0x06
	.zero		1


	//   ....[12]....
        /*0568*/ 	.word	0x00000f10
        /*056c*/ 	.word	0x000000ff
        /*0570*/ 	.word	0x0002c060
        /*0574*/ 	.short	0x0100
        /*0576*/ 	.byte	0x08
	.zero		1


	//   ....[13]....
        /*0578*/ 	.word	0x00000f20
        /*057c*/ 	.word	0x000000ff
        /*0580*/ 	.word	0x0002c068
        /*0584*/ 	.short	0x0100
        /*0586*/ 	.byte	0x08
	.zero		1


	//   ....[14]....
        /*0588*/ 	.word	0x00001100
        /*058c*/ 	.word	0x000000ff
        /*0590*/ 	.word	0x0002c070
        /*0594*/ 	.short	0x0100
        /*0596*/ 	.byte	0x08
	.zero		1


	//   ....[15]....
        /*0598*/ 	.word	0x00001110
        /*059c*/ 	.word	0x000000ff
        /*05a0*/ 	.word	0x0002c078
        /*05a4*/ 	.short	0x0100
        /*05a6*/ 	.byte	0x08
	.zero		1


	//   ....[16]....
        /*05a8*/ 	.word	0x00001310
        /*05ac*/ 	.word	0x000000ff
        /*05b0*/ 	.word	0x0002c080
        /*05b4*/ 	.short	0x0100
        /*05b6*/ 	.byte	0x0a
	.zero		1


	//   ....[17]....
        /*05b8*/ 	.word	0x00001320
        /*05bc*/ 	.word	0x000000ff
        /*05c0*/ 	.word	0x0002c088
        /*05c4*/ 	.short	0x0100
        /*05c6*/ 	.byte	0x0a
	.zero		1


	//   ....[18]....
        /*05c8*/ 	.word	0x00001450
        /*05cc*/ 	.word	0x000000ff
        /*05d0*/ 	.word	0x0002c090
        /*05d4*/ 	.short	0x0100
        /*05d6*/ 	.byte	0x0b
	.zero		1


	//   ....[19]....
        /*05d8*/ 	.word	0x00001460
        /*05dc*/ 	.word	0x000000ff
        /*05e0*/ 	.word	0x0002c0a0
        /*05e4*/ 	.short	0x0100
        /*05e6*/ 	.byte	0x0b
	.zero		1


	//   ....[20]....
        /*05e8*/ 	.word	0x00001470
        /*05ec*/ 	.word	0x000000ff
        /*05f0*/ 	.word	0x0002c098
        /*05f4*/ 	.short	0x0100
        /*05f6*/ 	.byte	0x0b
	.zero		1


	//   ....[21]....
        /*05f8*/ 	.word	0x00001480
        /*05fc*/ 	.word	0x000000ff
        /*0600*/ 	.word	0x0002c0a8
        /*0604*/ 	.short	0x0100
        /*0606*/ 	.byte	0x0b
	.zero		1


	//   ....[22]....
        /*0608*/ 	.word	0x000015b0
        /*060c*/ 	.word	0x000000ff
        /*0610*/ 	.word	0x0002c0b0
        /*0614*/ 	.short	0x0100
        /*0616*/ 	.byte	0x0b
	.zero		1


	//   ....[23]....
        /*0618*/ 	.word	0x000015c0
        /*061c*/ 	.word	0x000000ff
        /*0620*/ 	.word	0x0002c0c0
        /*0624*/ 	.short	0x0100
        /*0626*/ 	.byte	0x0b
	.zero		1


	//   ....[24]....
        /*0628*/ 	.word	0x000015d0
        /*062c*/ 	.word	0x000000ff
        /*0630*/ 	.word	0x0002c0b8
        /*0634*/ 	.short	0x0100
        /*0636*/ 	.byte	0x0b
	.zero		1


	//   ....[25]....
        /*0638*/ 	.word	0x000015e0
        /*063c*/ 	.word	0x000000ff
        /*0640*/ 	.word	0x0002c0c8
        /*0644*/ 	.short	0x0100
        /*0646*/ 	.byte	0x0b
	.zero		1


	//   ....[26]....
        /*0648*/ 	.word	0x000016e0
        /*064c*/ 	.word	0x000000ff
        /*0650*/ 	.word	0x0002c0d0
        /*0654*/ 	.short	0x0100
        /*0656*/ 	.byte	0x0a
	.zero		1


	//   ....[27]....
        /*0658*/ 	.word	0x000016f0
        /*065c*/ 	.word	0x000000ff
        /*0660*/ 	.word	0x0002c0d8
        /*0664*/ 	.short	0x0100
        /*0666*/ 	.byte	0x0a
	.zero		1


	//   ....[28]....
        /*0668*/ 	.word	0x00001da0
        /*066c*/ 	.word	0x000000ff
        /*0670*/ 	.word	0x0002c000
        /*0674*/ 	.short	0x010a
        /*0676*/ 	.byte	0x0d
	.zero		1


	//   ....[29]....
        /*0678*/ 	.word	0x00001e20
        /*067c*/ 	.word	0x000000ff
        /*0680*/ 	.word	0x0002c020
        /*0684*/ 	.short	0x010a
        /*0686*/ 	.byte	0x04
	.zero		1


	//   ....[30]....
        /*0688*/ 	.word	0x00001f10
        /*068c*/ 	.word	0x000000ff
        /*0690*/ 	.word	0x0002c058
        /*0694*/ 	.short	0x010a
        /*0696*/ 	.byte	0x0d
	.zero		1


	//   ....[31]....
        /*0698*/ 	.word	0x000023e0
        /*069c*/ 	.word	0x000000ff
        /*06a0*/ 	.word	0x0002c008
        /*06a4*/ 	.short	0x010a
        /*06a6*/ 	.byte	0x0d
	.zero		1


	//   ....[32]....
        /*06a8*/ 	.word	0x00002470
        /*06ac*/ 	.word	0x000000ff
        /*06b0*/ 	.word	0x0002c068
        /*06b4*/ 	.short	0x010a
        /*06b6*/ 	.byte	0x0d
	.zero		1


	//   ....[33]....
        /*06b8*/ 	.word	0x00002930
        /*06bc*/ 	.word	0x000000ff
        /*06c0*/ 	.word	0x0002c020
        /*06c4*/ 	.short	0x010a
        /*06c6*/ 	.byte	0x04
	.zero		1


	//   ....[34]....
        /*06c8*/ 	.word	0x000029e0
        /*06cc*/ 	.word	0x000000ff
        /*06d0*/ 	.word	0x0002c0a0
        /*06d4*/ 	.short	0x010a
        /*06d6*/ 	.byte	0x0d
	.zero		1


	//   ....[35]....
        /*06d8*/ 	.word	0x00002a80
        /*06dc*/ 	.word	0x000000ff
        /*06e0*/ 	.word	0x0002c058
        /*06e4*/ 	.short	0x010a
        /*06e6*/ 	.byte	0x0d
	.zero		1


	//   ....[36]....
        /*06e8*/ 	.word	0x00002e80
        /*06ec*/ 	.word	0x000000ff
        /*06f0*/ 	.word	0x0002c020
        /*06f4*/ 	.short	0x010a
        /*06f6*/ 	.byte	0x04
	.zero		1


	//   ....[37]....
        /*06f8*/ 	.word	0x000033c0
        /*06fc*/ 	.word	0x000000ff
        /*0700*/ 	.word	0x0002c0a8
        /*0704*/ 	.short	0x010a
        /*0706*/ 	.byte	0x0d
	.zero		1


	//   ....[38]....
        /*0708*/ 	.word	0x00003450
        /*070c*/ 	.word	0x000000ff
        /*0710*/ 	.word	0x0002c068
        /*0714*/ 	.short	0x010a
        /*0716*/ 	.byte	0x0d
	.zero		1


	//   ....[39]....
        /*0718*/ 	.word	0x00003c30
        /*071c*/ 	.word	0x000000ff
        /*0720*/ 	.word	0x0002c020
        /*0724*/ 	.short	0x010a
        /*0726*/ 	.byte	0x04
	.zero		1


	//   ....[40]....
        /*0728*/ 	.word	0x00003ce0
        /*072c*/ 	.word	0x000000ff
        /*0730*/ 	.word	0x0002c0a0
        /*0734*/ 	.short	0x010a
        /*0736*/ 	.byte	0x0d
	.zero		1


	//   ....[41]....
        /*0738*/ 	.word	0x00003d80
        /*073c*/ 	.word	0x000000ff
        /*0740*/ 	.word	0x0002c058
        /*0744*/ 	.short	0x010a
        /*0746*/ 	.byte	0x0d
	.zero		1


	//   ....[42]....
        /*0748*/ 	.word	0x00004130
        /*074c*/ 	.word	0x000000ff
        /*0750*/ 	.word	0x0002c0a8
        /*0754*/ 	.short	0x010a
        /*0756*/ 	.byte	0x0d
	.zero		1


	//   ....[43]....
        /*0758*/ 	.word	0x000041c0
        /*075c*/ 	.word	0x000000ff
        /*0760*/ 	.word	0x0002c068
        /*0764*/ 	.short	0x010a
        /*0766*/ 	.byte	0x0d
	.zero		1


	//   ....[44]....
        /*0768*/ 	.word	0x00004990
        /*076c*/ 	.word	0x00000010
        /*0770*/ 	.word	0x0002c0c0
        /*0774*/ 	.short	0x010a
        /*0776*/ 	.byte	0xff
	.zero		1


	//   ....[45]....
        /*0778*/ 	.word	0x00008730
        /*077c*/ 	.word	0x000000ff
        /*0780*/ 	.word	0x0002c0b0
        /*0784*/ 	.short	0x0101
        /*0786*/ 	.byte	0x04
	.zero		1


	//   ....[46]....
        /*0788*/ 	.word	0x00009eb0
        /*078c*/ 	.word	0x00000000
        /*0790*/ 	.word	0x0002c0c8
        /*0794*/ 	.short	0x010a
        /*0796*/ 	.byte	0xff
	.zero		1


	//   ....[47]....
        /*0798*/ 	.word	0x0000a2c0
        /*079c*/ 	.word	0x00000000
        /*07a0*/ 	.word	0x0002c0b8
        /*07a4*/ 	.short	0x0101
        /*07a6*/ 	.byte	0xff
	.zero		1


	//   ....[48]....
        /*07a8*/ 	.word	0x0000a410
        /*07ac*/ 	.word	0x0000003b
        /*07b0*/ 	.word	0x0002c070
        /*07b4*/ 	.short	0x010a
        /*07b6*/ 	.byte	0xff
	.zero		1


	//   ....[49]....
        /*07b8*/ 	.word	0x0000a4a0
        /*07bc*/ 	.word	0x00000000
        /*07c0*/ 	.word	0x00000000
        /*07c4*/ 	.short	0x0101
        /*07c6*/ 	.byte	0xff
	.zero		1


	//   ....[50]....
        /*07c8*/ 	.word	0x0000a500
        /*07cc*/ 	.word	0x0000003b
        /*07d0*/ 	.word	0x0002c080
        /*07d4*/ 	.short	0x010a
        /*07d6*/ 	.byte	0xff
	.zero		1


	//   ....[51]....
        /*07d8*/ 	.word	0x0000a5e0
        /*07dc*/ 	.word	0x0000003b
        /*07e0*/ 	.word	0x0002c070
        /*07e4*/ 	.short	0x010a
        /*07e6*/ 	.byte	0xff
	.zero		1


	//   ....[52]....
        /*07e8*/ 	.word	0x0000a770
        /*07ec*/ 	.word	0x0000003b
        /*07f0*/ 	.word	0x0002c090
        /*07f4*/ 	.short	0x010a
        /*07f6*/ 	.byte	0xff
	.zero		1


	//   ....[53]....
        /*07f8*/ 	.word	0x0000b870
        /*07fc*/ 	.word	0x00000000
        /*0800*/ 	.word	0x00000000
        /*0804*/ 	.short	0x0101
        /*0806*/ 	.byte	0xff
	.zero		1


	//   ....[54]....
        /*0808*/ 	.word	0x0000b8f0
        /*080c*/ 	.word	0x00000000
        /*0810*/ 	.word	0x00000000
        /*0814*/ 	.short	0x0101
        /*0816*/ 	.byte	0xff
	.zero		1


	//   ....[55]....
        /*0818*/ 	.word	0x0000b950
        /*081c*/ 	.word	0x0000003b
        /*0820*/ 	.word	0x0002c080
        /*0824*/ 	.short	0x010a
        /*0826*/ 	.byte	0xff
	.zero		1


	//   ....[56]....
        /*0828*/ 	.word	0x0000bab0
        /*082c*/ 	.word	0x0000003b
        /*0830*/ 	.word	0x0002c098
        /*0834*/ 	.short	0x010a
        /*0836*/ 	.byte	0xff
	.zero		1


	//   ....[57]....
        /*0838*/ 	.word	0x0000cb90
        /*083c*/ 	.word	0x00000000
        /*0840*/ 	.word	0x00000000
        /*0844*/ 	.short	0x0101
        /*0846*/ 	.byte	0xff
	.zero		1


	//   ....[58]....
        /*0848*/ 	.word	0x0000cc20
        /*084c*/ 	.word	0x00000003
        /*0850*/ 	.word	0x00000000
        /*0854*/ 	.short	0x0101
        /*0856*/ 	.byte	0xff
	.zero		1


	//   ....[59]....
        /*0858*/ 	.word	0x0000ccb0
        /*085c*/ 	.word	0x00000004
        /*0860*/ 	.word	0x00000000
        /*0864*/ 	.short	0x0101
        /*0866*/ 	.byte	0xff
	.zero		1


	//   ....[60]....
        /*0868*/ 	.word	0x0000cd00
        /*086c*/ 	.word	0x0000003b
        /*0870*/ 	.word	0x0002c070
        /*0874*/ 	.short	0x010a
        /*0876*/ 	.byte	0xff
	.zero		1


	//   ....[61]....
        /*0878*/ 	.word	0x0000cda0
        /*087c*/ 	.word	0x00000000
        /*0880*/ 	.word	0x00000000
        /*0884*/ 	.short	0x0101
        /*0886*/ 	.byte	0xff
	.zero		1


	//   ....[62]....
        /*0888*/ 	.word	0x0000ce00
        /*088c*/ 	.word	0x0000003b
        /*0890*/ 	.word	0x0002c090
        /*0894*/ 	.short	0x010a
        /*0896*/ 	.byte	0xff
	.zero		1


	//   ....[63]....
        /*0898*/ 	.word	0x0000ce80
        /*089c*/ 	.word	0x0000003b
        /*08a0*/ 	.word	0x0002c0c0
        /*08a4*/ 	.short	0x010a
        /*08a6*/ 	.byte	0xff
	.zero		1


	//   ....[64]....
        /*08a8*/ 	.word	0x0000eed0
        /*08ac*/ 	.word	0x00000000
        /*08b0*/ 	.word	0x00000000
        /*08b4*/ 	.short	0x0101
        /*08b6*/ 	.byte	0xff
	.zero		1


	//   ....[65]....
        /*08b8*/ 	.word	0x0000ef00
        /*08bc*/ 	.word	0x0000003b
        /*08c0*/ 	.word	0x0002c0b0
        /*08c4*/ 	.short	0x0101
        /*08c6*/ 	.byte	0xff
	.zero		1


	//   ....[66]....
        /*08c8*/ 	.word	0x0000ef80
        /*08cc*/ 	.word	0x0000003b
        /*08d0*/ 	.word	0x0002c080
        /*08d4*/ 	.short	0x010a
        /*08d6*/ 	.byte	0xff
	.zero		1


	//   ....[67]....
        /*08d8*/ 	.word	0x0000f010
        /*08dc*/ 	.word	0x0000001f
        /*08e0*/ 	.word	0x00000000
        /*08e4*/ 	.short	0x0101
        /*08e6*/ 	.byte	0xff
	.zero		1


	//   ....[68]....
        /*08e8*/ 	.word	0x0000f060
        /*08ec*/ 	.word	0x0000003b
        /*08f0*/ 	.word	0x0002c098
        /*08f4*/ 	.short	0x010a
        /*08f6*/ 	.byte	0xff
	.zero		1


	//   ....[69]....
        /*08f8*/ 	.word	0x0000f0e0
        /*08fc*/ 	.word	0x0000003b
        /*0900*/ 	.word	0x0002c0c8
        /*0904*/ 	.short	0x010a
        /*0906*/ 	.byte	0xff
	.zero		1


	//   ....[70]....
        /*0908*/ 	.word	0x000110c0
        /*090c*/ 	.word	0x00000003
        /*0910*/ 	.word	0x00000000
        /*0914*/ 	.short	0x0101
        /*0916*/ 	.byte	0xff
	.zero		1


	//   ....[71]....
        /*0918*/ 	.word	0x000110f0
        /*091c*/ 	.word	0x0000003b
        /*0920*/ 	.word	0x0002c0b8
        /*0924*/ 	.short	0x0101
        /*0926*/ 	.byte	0xff
	.zero		1


	//   ....[72]....
        /*0928*/ 	.word	0x00011670
        /*092c*/ 	.word	0x000000ff
        /*0930*/ 	.word	0x00000000
        /*0934*/ 	.short	0x010a
        /*0936*/ 	.byte	0x30
	.zero		1


	//   ....[73]....
        /*0938*/ 	.word	0x000117f0
        /*093c*/ 	.word	0x000000ff
        /*0940*/ 	.word	0x00000000
        /*0944*/ 	.short	0x010a
        /*0946*/ 	.byte	0x2d
	.zero		1


	//   ....[74]....
        /*0948*/ 	.word	0x00011e70
        /*094c*/ 	.word	0x000000ff
        /*0950*/ 	.word	0x00000000
        /*0954*/ 	.short	0x0101
        /*0956*/ 	.byte	0x2c
	.zero		1


	//   ....[75]....
        /*0958*/ 	.word	0x00011ed0
        /*095c*/ 	.word	0x000000ff
        /*0960*/ 	.word	0x00000000
        /*0964*/ 	.short	0x010a
        /*0966*/ 	.byte	0x2b
	.zero		1


	//   ....[76]....
        /*0968*/ 	.word	0x00012270
        /*096c*/ 	.word	0x000000ff
        /*0970*/ 	.word	0x00000000
        /*0974*/ 	.short	0x0101
        /*0976*/ 	.byte	0x2a
	.zero		1


	//   ....[77]....
        /*0978*/ 	.word	0x00013530
        /*097c*/ 	.word	0x000000ff
        /*0980*/ 	.word	0x00000000
        /*0984*/ 	.short	0x0101
        /*0986*/ 	.byte	0x04
	.zero		1


	//   ....[78]....
        /*0988*/ 	.word	0x000135f0
        /*098c*/ 	.word	0x000000ff
        /*0990*/ 	.word	0x00000000
        /*0994*/ 	.short	0x010a
        /*0996*/ 	.byte	0x30
	.zero		1


	//   ....[79]....
        /*0998*/ 	.word	0x00013940
        /*099c*/ 	.word	0x000000ff
        /*09a0*/ 	.word	0x00000000
        /*09a4*/ 	.short	0x010a
        /*09a6*/ 	.byte	0x2d
	.zero		1


	//   ....[80]....
        /*09a8*/ 	.word	0x00013be0
        /*09ac*/ 	.word	0x000000ff
        /*09b0*/ 	.word	0x00000000
        /*09b4*/ 	.short	0x010a
        /*09b6*/ 	.byte	0x2d
	.zero		1


	//   ....[81]....
        /*09b8*/ 	.word	0x000156a0
        /*09bc*/ 	.word	0x000000ff
        /*09c0*/ 	.word	0x00000000
        /*09c4*/ 	.short	0x0101
        /*09c6*/ 	.byte	0x2c
	.zero		1


	//   ....[82]....
        /*09c8*/ 	.word	0x00015700
        /*09cc*/ 	.word	0x000000ff
        /*09d0*/ 	.word	0x00000000
        /*09d4*/ 	.short	0x010a
        /*09d6*/ 	.byte	0x2b
	.zero		1


	//   ....[83]....
        /*09d8*/ 	.word	0x00015ad0
        /*09dc*/ 	.word	0x000000ff
        /*09e0*/ 	.word	0x00000000
        /*09e4*/ 	.short	0x0101
        /*09e6*/ 	.byte	0x2a
	.zero		1


	//   ....[84]....
        /*09e8*/ 	.word	0x00016d60
        /*09ec*/ 	.word	0x000000ff
        /*09f0*/ 	.word	0x00000000
        /*09f4*/ 	.short	0x0101
        /*09f6*/ 	.byte	0x04
	.zero		1


	//   ....[85]....
        /*09f8*/ 	.word	0x00016e20
        /*09fc*/ 	.word	0x000000ff
        /*0a00*/ 	.word	0x00000000
        /*0a04*/ 	.short	0x010a
        /*0a06*/ 	.byte	0x30
	.zero		1


	//   ....[86]....
        /*0a08*/ 	.word	0x00017170
        /*0a0c*/ 	.word	0x000000ff
        /*0a10*/ 	.word	0x00000000
        /*0a14*/ 	.short	0x010a
        /*0a16*/ 	.byte	0x2d
	.zero		1


	//   ....[87]....
        /*0a18*/ 	.word	0x00017370
        /*0a1c*/ 	.word	0x000000ff
        /*0a20*/ 	.word	0x00000000
        /*0a24*/ 	.short	0x0101
        /*0a26*/ 	.byte	0x2c
	.zero		1


	//   ....[88]....
        /*0a28*/ 	.word	0x00017400
        /*0a2c*/ 	.word	0x000000ff
        /*0a30*/ 	.word	0x00000000
        /*0a34*/ 	.short	0x010a
        /*0a36*/ 	.byte	0x30
	.zero		1


	//   ....[89]....
        /*0a38*/ 	.word	0x00017490
        /*0a3c*/ 	.word	0x000000ff
        /*0a40*/ 	.word	0x00000000
        /*0a44*/ 	.short	0x0101
        /*0a46*/ 	.byte	0x04
	.zero		1


	//   ....[90]....
        /*0a48*/ 	.word	0x00017b70
        /*0a4c*/ 	.word	0x000000ff
        /*0a50*/ 	.word	0x0002c010
        /*0a54*/ 	.short	0x010a
        /*0a56*/ 	.byte	0x08
	.zero		1


	//   ....[91]....
        /*0a58*/ 	.word	0x00017da0
        /*0a5c*/ 	.word	0x000000ff
        /*0a60*/ 	.word	0x0002c038
        /*0a64*/ 	.short	0x010a
        /*0a66*/ 	.byte	0x19
	.zero		1


	//   ....[92]....
        /*0a68*/ 	.word	0x00017ff0
        /*0a6c*/ 	.word	0x000000ff
        /*0a70*/ 	.word	0x0002c018
        /*0a74*/ 	.short	0x010a
        /*0a76*/ 	.byte	0x08
	.zero		1


	//   ....[93]....
        /*0a78*/ 	.word	0x00018250
        /*0a7c*/ 	.word	0x000000ff
        /*0a80*/ 	.word	0x0002c038
        /*0a84*/ 	.short	0x010a
        /*0a86*/ 	.byte	0x19
	.zero		1


	//   ....[94]....
        /*0a88*/ 	.word	0x000185a0
        /*0a8c*/ 	.word	0x000000ff
        /*0a90*/ 	.word	0x0002c038
        /*0a94*/ 	.short	0x010a
        /*0a96*/ 	.byte	0x19
	.zero		1


	//   ....[95]....
        /*0a98*/ 	.word	0x00018840
        /*0a9c*/ 	.word	0x000000ff
        /*0aa0*/ 	.word	0x0002c038
        /*0aa4*/ 	.short	0x010a
        /*0aa6*/ 	.byte	0x19
	.zero		1


	//   ....[96]....
        /*0aa8*/ 	.word	0x00018ab0
        /*0aac*/ 	.word	0x000000ff
        /*0ab0*/ 	.word	0x0002c038
        /*0ab4*/ 	.short	0x010a
        /*0ab6*/ 	.byte	0x19
	.zero		1


	//   ....[97]....
        /*0ab8*/ 	.word	0x00018d20
        /*0abc*/ 	.word	0x000000ff
        /*0ac0*/ 	.word	0x0002c038
        /*0ac4*/ 	.short	0x010a
        /*0ac6*/ 	.byte	0x19
	.zero		1


	//   ....[98]....
        /*0ac8*/ 	.word	0x00018f90
        /*0acc*/ 	.word	0x000000ff
        /*0ad0*/ 	.word	0x0002c038
        /*0ad4*/ 	.short	0x010a
        /*0ad6*/ 	.byte	0x19
	.zero		1


	//   ....[99]....
        /*0ad8*/ 	.word	0x00019200
        /*0adc*/ 	.word	0x000000ff
        /*0ae0*/ 	.word	0x0002c038
        /*0ae4*/ 	.short	0x010a
        /*0ae6*/ 	.byte	0x19
	.zero		1


	//   ....[100]....
        /*0ae8*/ 	.word	0x00019480
        /*0aec*/ 	.word	0x000000ff
        /*0af0*/ 	.word	0x0002c038
        /*0af4*/ 	.short	0x010a
        /*0af6*/ 	.byte	0x19
	.zero		1


	//   ....[101]....
        /*0af8*/ 	.word	0x000196f0
        /*0afc*/ 	.word	0x000000ff
        /*0b00*/ 	.word	0x0002c038
        /*0b04*/ 	.short	0x010a
        /*0b06*/ 	.byte	0x19
	.zero		1


	//   ....[102]....
        /*0b08*/ 	.word	0x000199b0
        /*0b0c*/ 	.word	0x000000ff
        /*0b10*/ 	.word	0x0002c038
        /*0b14*/ 	.short	0x010a
        /*0b16*/ 	.byte	0x19
	.zero		1


	//   ....[103]....
        /*0b18*/ 	.word	0x00019c20
        /*0b1c*/ 	.word	0x000000ff
        /*0b20*/ 	.word	0x0002c038
        /*0b24*/ 	.short	0x010a
        /*0b26*/ 	.byte	0x19
	.zero		1


	//   ....[104]....
        /*0b28*/ 	.word	0x00019eb0
        /*0b2c*/ 	.word	0x000000ff
        /*0b30*/ 	.word	0x0002c038
        /*0b34*/ 	.short	0x010a
        /*0b36*/ 	.byte	0x19
	.zero		1


	//   ....[105]....
        /*0b38*/ 	.word	0x0001a120
        /*0b3c*/ 	.word	0x000000ff
        /*0b40*/ 	.word	0x0002c038
        /*0b44*/ 	.short	0x010a
        /*0b46*/ 	.byte	0x19
	.zero		1


	//   ....[106]....
        /*0b48*/ 	.word	0x0001a3c0
        /*0b4c*/ 	.word	0x000000ff
        /*0b50*/ 	.word	0x0002c038
        /*0b54*/ 	.short	0x010a
        /*0b56*/ 	.byte	0x19
	.zero		1


	//   ....[107]....
        /*0b58*/ 	.word	0x0001a630
        /*0b5c*/ 	.word	0x000000ff
        /*0b60*/ 	.word	0x0002c038
        /*0b64*/ 	.short	0x010a
        /*0b66*/ 	.byte	0x11
	.zero		1


	//   ....[108]....
        /*0b68*/ 	.word	0x0001ad80
        /*0b6c*/ 	.word	0x000000ff
        /*0b70*/ 	.word	0x0002c0b0
        /*0b74*/ 	.short	0x010a
        /*0b76*/ 	.byte	0x17
	.zero		1


	//   ....[109]....
        /*0b78*/ 	.word	0x0001bff0
        /*0b7c*/ 	.word	0x000000ff
        /*0b80*/ 	.word	0x0002c0b8
        /*0b84*/ 	.short	0x010a
        /*0b86*/ 	.byte	0x17
	.zero		1


	//   ....[110]....
        /*0b88*/ 	.word	0x0001cd60
        /*0b8c*/ 	.word	0x000000ff
        /*0b90*/ 	.word	0x00000000
        /*0b94*/ 	.short	0x0101
        /*0b96*/ 	.byte	0x08
	.zero		1


	//   ....[111]....
        /*0b98*/ 	.word	0x0001cde0
        /*0b9c*/ 	.word	0x000000ff
        /*0ba0*/ 	.word	0x00000000
        /*0ba4*/ 	.short	0x0101
        /*0ba6*/ 	.byte	0x17
	.zero		1


	//   ....[112]....
        /*0ba8*/ 	.word	0x0001d120
        /*0bac*/ 	.word	0x00000000
        /*0bb0*/ 	.word	0x0002c000
        /*0bb4*/ 	.short	0x010a
        /*0bb6*/ 	.byte	0xff
	.zero		1


	//   ....[113]....
        /*0bb8*/ 	.word	0x0001d180
        /*0bbc*/ 	.word	0x00000000
        /*0bc0*/ 	.word	0x0002c020
        /*0bc4*/ 	.short	0x010a
        /*0bc6*/ 	.byte	0xff
	.zero		1


	//   ....[114]....
        /*0bc8*/ 	.word	0x0001d1e0
        /*0bcc*/ 	.word	0x00000000
        /*0bd0*/ 	.word	0x0002c058
        /*0bd4*/ 	.short	0x010a
        /*0bd6*/ 	.byte	0xff
	.zero		1


	//   ....[115]....
        /*0bd8*/ 	.word	0x0001d240
        /*0bdc*/ 	.word	0x00000000
        /*0be0*/ 	.word	0x0002c008
        /*0be4*/ 	.short	0x010a
        /*0be6*/ 	.byte	0xff
	.zero		1


	//   ....[116]....
        /*0be8*/ 	.word	0x0001d2a0
        /*0bec*/ 	.word	0x00000000
        /*0bf0*/ 	.word	0x0002c068
        /*0bf4*/ 	.short	0x010a
        /*0bf6*/ 	.byte	0xff
	.zero		1


	//   ....[117]....
        /*0bf8*/ 	.word	0x0001d300
        /*0bfc*/ 	.word	0x00000000
        /*0c00*/ 	.word	0x0002c020
        /*0c04*/ 	.short	0x010a
        /*0c06*/ 	.byte	0xff
	.zero		1


	//   ....[118]....
        /*0c08*/ 	.word	0x0001d360
        /*0c0c*/ 	.word	0x00000000
        /*0c10*/ 	.word	0x0002c0a0
        /*0c14*/ 	.short	0x010a
        /*0c16*/ 	.byte	0xff
	.zero		1


	//   ....[119]....
        /*0c18*/ 	.word	0x0001d3e0
        /*0c1c*/ 	.word	0x00000005
        /*0c20*/ 	.word	0x0002c058
        /*0c24*/ 	.short	0x010a
        /*0c26*/ 	.byte	0xff
	.zero		1


	//   ....[120]....
        /*0c28*/ 	.word	0x0001d440
        /*0c2c*/ 	.word	0x00000003
        /*0c30*/ 	.word	0x0002c020
        /*0c34*/ 	.short	0x010a
        /*0c36*/ 	.byte	0xff
	.zero		1


	//   ....[121]....
        /*0c38*/ 	.word	0x0001d4a0
        /*0c3c*/ 	.word	0x00000000
        /*0c40*/ 	.word	0x0002c0a8
        /*0c44*/ 	.short	0x010a
        /*0c46*/ 	.byte	0xff
	.zero		1


	//   ....[122]....
        /*0c48*/ 	.word	0x0001d500
        /*0c4c*/ 	.word	0x00000004
        /*0c50*/ 	.word	0x0002c068
        /*0c54*/ 	.short	0x010a
        /*0c56*/ 	.byte	0xff
	.zero		1


	//   ....[123]....
        /*0c58*/ 	.word	0x0001d560
        /*0c5c*/ 	.word	0x00000000
        /*0c60*/ 	.word	0x0002c020
        /*0c64*/ 	.short	0x010a
        /*0c66*/ 	.byte	0xff
	.zero		1


	//   ....[124]....
        /*0c68*/ 	.word	0x0001d5c0
        /*0c6c*/ 	.word	0x00000000
        /*0c70*/ 	.word	0x0002c0a0
        /*0c74*/ 	.short	0x010a
        /*0c76*/ 	.byte	0xff
	.zero		1


	//   ....[125]....
        /*0c78*/ 	.word	0x0001d640
        /*0c7c*/ 	.word	0x00000005
        /*0c80*/ 	.word	0x0002c058
        /*0c84*/ 	.short	0x010a
        /*0c86*/ 	.byte	0xff
	.zero		1


	//   ....[126]....
        /*0c88*/ 	.word	0x0001d6a0
        /*0c8c*/ 	.word	0x00000000
        /*0c90*/ 	.word	0x0002c0a8
        /*0c94*/ 	.short	0x010a
        /*0c96*/ 	.byte	0xff
	.zero		1


	//   ....[127]....
        /*0c98*/ 	.word	0x0001d700
        /*0c9c*/ 	.word	0x00000004
        /*0ca0*/ 	.word	0x0002c068
        /*0ca4*/ 	.short	0x010a
        /*0ca6*/ 	.byte	0xff
	.zero		1


	//   ....[128]....
        /*0ca8*/ 	.word	0x0001d750
        /*0cac*/ 	.word	0x00000010
        /*0cb0*/ 	.word	0x0002c0c0
        /*0cb4*/ 	.short	0x010a
        /*0cb6*/ 	.byte	0xff
	.zero		1


	//   ....[129]....
        /*0cb8*/ 	.word	0x0001d7a0
        /*0cbc*/ 	.word	0x00000000
        /*0cc0*/ 	.word	0x0002c0c8
        /*0cc4*/ 	.short	0x010a
        /*0cc6*/ 	.byte	0xff
	.zero		1


	//   ....[130]....
        /*0cc8*/ 	.word	0x0001d7f0
        /*0ccc*/ 	.word	0x0000003b
        /*0cd0*/ 	.word	0x0002c070
        /*0cd4*/ 	.short	0x010a
        /*0cd6*/ 	.byte	0xff
	.zero		1


	//   ....[131]....
        /*0cd8*/ 	.word	0x0001d840
        /*0cdc*/ 	.word	0x0000003b
        /*0ce0*/ 	.word	0x0002c080
        /*0ce4*/ 	.short	0x010a
        /*0ce6*/ 	.byte	0xff
	.zero		1


	//   ....[132]....
        /*0ce8*/ 	.word	0x0001d890
        /*0cec*/ 	.word	0x0000003b
        /*0cf0*/ 	.word	0x0002c070
        /*0cf4*/ 	.short	0x010a
        /*0cf6*/ 	.byte	0xff
	.zero		1


	//   ....[133]....
        /*0cf8*/ 	.word	0x0001d8e0
        /*0cfc*/ 	.word	0x0000003b
        /*0d00*/ 	.word	0x0002c090
        /*0d04*/ 	.short	0x010a
        /*0d06*/ 	.byte	0xff
	.zero		1


	//   ....[134]....
        /*0d08*/ 	.word	0x0001d930
        /*0d0c*/ 	.word	0x0000003b
        /*0d10*/ 	.word	0x0002c080
        /*0d14*/ 	.short	0x010a
        /*0d16*/ 	.byte	0xff
	.zero		1


	//   ....[135]....
        /*0d18*/ 	.word	0x0001d980
        /*0d1c*/ 	.word	0x0000003b
        /*0d20*/ 	.word	0x0002c098
        /*0d24*/ 	.short	0x010a
        /*0d26*/ 	.byte	0xff
	.zero		1


	//   ....[136]....
        /*0d28*/ 	.word	0x0001d9d0
        /*0d2c*/ 	.word	0x0000003b
        /*0d30*/ 	.word	0x0002c070
        /*0d34*/ 	.short	0x010a
        /*0d36*/ 	.byte	0xff
	.zero		1


	//   ....[137]....
        /*0d38*/ 	.word	0x0001da20
        /*0d3c*/ 	.word	0x0000003b
        /*0d40*/ 	.word	0x0002c090
        /*0d44*/ 	.short	0x010a
        /*0d46*/ 	.byte	0xff
	.zero		1


	//   ....[138]....
        /*0d48*/ 	.word	0x0001da70
        /*0d4c*/ 	.word	0x0000003b
        /*0d50*/ 	.word	0x0002c0c0
        /*0d54*/ 	.short	0x010a
        /*0d56*/ 	.byte	0xff
	.zero		1


	//   ....[139]....
        /*0d58*/ 	.word	0x0001dac0
        /*0d5c*/ 	.word	0x0000003b
        /*0d60*/ 	.word	0x0002c080
        /*0d64*/ 	.short	0x010a
        /*0d66*/ 	.byte	0xff
	.zero		1


	//   ....[140]....
        /*0d68*/ 	.word	0x0001db10
        /*0d6c*/ 	.word	0x0000003b
        /*0d70*/ 	.word	0x0002c098
        /*0d74*/ 	.short	0x010a
        /*0d76*/ 	.byte	0xff
	.zero		1


	//   ....[141]....
        /*0d78*/ 	.word	0x0001db60
        /*0d7c*/ 	.word	0x0000003b
        /*0d80*/ 	.word	0x0002c0c8
        /*0d84*/ 	.short	0x010a
        /*0d86*/ 	.byte	0xff
	.zero		1


	//   ....[142]....
        /*0d88*/ 	.word	0x0001dbc0
        /*0d8c*/ 	.word	0x00000000
        /*0d90*/ 	.word	0x00000000
        /*0d94*/ 	.short	0x010a
        /*0d96*/ 	.byte	0xff
	.zero		1


	//   ....[143]....
        /*0d98*/ 	.word	0x0001dc20
        /*0d9c*/ 	.word	0x00000000
        /*0da0*/ 	.word	0x00000000
        /*0da4*/ 	.short	0x010a
        /*0da6*/ 	.byte	0xff
	.zero		1


	//   ....[144]....
        /*0da8*/ 	.word	0x0001dc80
        /*0dac*/ 	.word	0x00000004
        /*0db0*/ 	.word	0x00000000
        /*0db4*/ 	.short	0x010a
        /*0db6*/ 	.byte	0xff
	.zero		1


	//   ....[145]....
        /*0db8*/ 	.word	0x0001dce0
        /*0dbc*/ 	.word	0x00000003
        /*0dc0*/ 	.word	0x00000000
        /*0dc4*/ 	.short	0x010a
        /*0dc6*/ 	.byte	0xff
	.zero		1


	//   ....[146]....
        /*0dc8*/ 	.word	0x0001dd40
        /*0dcc*/ 	.word	0x00000000
        /*0dd0*/ 	.word	0x00000000
        /*0dd4*/ 	.short	0x010a
        /*0dd6*/ 	.byte	0xff
	.zero		1


	//   ....[147]....
        /*0dd8*/ 	.word	0x0001dda0
        /*0ddc*/ 	.word	0x00000000
        /*0de0*/ 	.word	0x00000000
        /*0de4*/ 	.short	0x010a
        /*0de6*/ 	.byte	0xff
	.zero		1


	//   ....[148]....
        /*0de8*/ 	.word	0x0001de00
        /*0dec*/ 	.word	0x00000004
        /*0df0*/ 	.word	0x00000000
        /*0df4*/ 	.short	0x010a
        /*0df6*/ 	.byte	0xff
	.zero		1


	//   ....[149]....
        /*0df8*/ 	.word	0x0001de60
        /*0dfc*/ 	.word	0x00000003
        /*0e00*/ 	.word	0x00000000
        /*0e04*/ 	.short	0x010a
        /*0e06*/ 	.byte	0xff
	.zero		1


	//   ....[150]....
        /*0e08*/ 	.word	0x0001dec0
        /*0e0c*/ 	.word	0x00000000
        /*0e10*/ 	.word	0x00000000
        /*0e14*/ 	.short	0x010a
        /*0e16*/ 	.byte	0xff
	.zero		1


	//   ....[151]....
        /*0e18*/ 	.word	0x0001df20
        /*0e1c*/ 	.word	0x00000000
        /*0e20*/ 	.word	0x00000000
        /*0e24*/ 	.short	0x010a
        /*0e26*/ 	.byte	0xff
	.zero		1


	//   ....[152]....
        /*0e28*/ 	.word	0x0001df80
        /*0e2c*/ 	.word	0x00000000
        /*0e30*/ 	.word	0x0002c010
        /*0e34*/ 	.short	0x010a
        /*0e36*/ 	.byte	0xff
	.zero		1


	//   ....[153]....
        /*0e38*/ 	.word	0x0001dfe0
        /*0e3c*/ 	.word	0x00000000
        /*0e40*/ 	.word	0x0002c038
        /*0e44*/ 	.short	0x010a
        /*0e46*/ 	.byte	0xff
	.zero		1


	//   ....[154]....
        /*0e48*/ 	.word	0x0001e040
        /*0e4c*/ 	.word	0x00000000
        /*0e50*/ 	.word	0x0002c018
        /*0e54*/ 	.short	0x010a
        /*0e56*/ 	.byte	0xff
	.zero		1


	//   ....[155]....
        /*0e58*/ 	.word	0x0001e0a0
        /*0e5c*/ 	.word	0x00000000
        /*0e60*/ 	.word	0x0002c038
        /*0e64*/ 	.short	0x010a
        /*0e66*/ 	.byte	0xff
	.zero		1


	//   ....[156]....
        /*0e68*/ 	.word	0x0001e100
        /*0e6c*/ 	.word	0x00000000
        /*0e70*/ 	.word	0x0002c038
        /*0e74*/ 	.short	0x010a
        /*0e76*/ 	.byte	0xff
	.zero		1


	//   ....[157]....
        /*0e78*/ 	.word	0x0001e160
        /*0e7c*/ 	.word	0x00000000
        /*0e80*/ 	.word	0x0002c038
        /*0e84*/ 	.short	0x010a
        /*0e86*/ 	.byte	0xff
	.zero		1


	//   ....[158]....
        /*0e88*/ 	.word	0x0001e1c0
        /*0e8c*/ 	.word	0x00000000
        /*0e90*/ 	.word	0x0002c038
        /*0e94*/ 	.short	0x010a
        /*0e96*/ 	.byte	0xff
	.zero		1


	//   ....[159]....
        /*0e98*/ 	.word	0x0001e220
        /*0e9c*/ 	.word	0x00000000
        /*0ea0*/ 	.word	0x0002c038
        /*0ea4*/ 	.short	0x010a
        /*0ea6*/ 	.byte	0xff
	.zero		1


	//   ....[160]....
        /*0ea8*/ 	.word	0x0001e280
        /*0eac*/ 	.word	0x00000000
        /*0eb0*/ 	.word	0x0002c038
        /*0eb4*/ 	.short	0x010a
        /*0eb6*/ 	.byte	0xff
	.zero		1


	//   ....[161]....
        /*0eb8*/ 	.word	0x0001e2e0
        /*0ebc*/ 	.word	0x00000000
        /*0ec0*/ 	.word	0x0002c038
        /*0ec4*/ 	.short	0x010a
        /*0ec6*/ 	.byte	0xff
	.zero		1


	//   ....[162]....
        /*0ec8*/ 	.word	0x0001e340
        /*0ecc*/ 	.word	0x00000000
        /*0ed0*/ 	.word	0x0002c038
        /*0ed4*/ 	.short	0x010a
        /*0ed6*/ 	.byte	0xff
	.zero		1


	//   ....[163]....
        /*0ed8*/ 	.word	0x0001e3a0
        /*0edc*/ 	.word	0x00000000
        /*0ee0*/ 	.word	0x0002c038
        /*0ee4*/ 	.short	0x010a
        /*0ee6*/ 	.byte	0xff
	.zero		1


	//   ....[164]....
        /*0ee8*/ 	.word	0x0001e400
        /*0eec*/ 	.word	0x00000000
        /*0ef0*/ 	.word	0x0002c038
        /*0ef4*/ 	.short	0x010a
        /*0ef6*/ 	.byte	0xff
	.zero		1


	//   ....[165]....
        /*0ef8*/ 	.word	0x0001e460
        /*0efc*/ 	.word	0x00000000
        /*0f00*/ 	.word	0x0002c038
        /*0f04*/ 	.short	0x010a
        /*0f06*/ 	.byte	0xff
	.zero		1


	//   ....[166]....
        /*0f08*/ 	.word	0x0001e4c0
        /*0f0c*/ 	.word	0x00000000
        /*0f10*/ 	.word	0x0002c038
        /*0f14*/ 	.short	0x010a
        /*0f16*/ 	.byte	0xff
	.zero		1


	//   ....[167]....
        /*0f18*/ 	.word	0x0001e520
        /*0f1c*/ 	.word	0x00000000
        /*0f20*/ 	.word	0x0002c038
        /*0f24*/ 	.short	0x010a
        /*0f26*/ 	.byte	0xff
	.zero		1


	//   ....[168]....
        /*0f28*/ 	.word	0x0001e580
        /*0f2c*/ 	.word	0x00000000
        /*0f30*/ 	.word	0x0002c038
        /*0f34*/ 	.short	0x010a
        /*0f36*/ 	.byte	0xff
	.zero		1


	//   ....[169]....
        /*0f38*/ 	.word	0x0001e5e0
        /*0f3c*/ 	.word	0x00000000
        /*0f40*/ 	.word	0x0002c038
        /*0f44*/ 	.short	0x010a
        /*0f46*/ 	.byte	0xff
	.zero		1


	//   ....[170]....
        /*0f48*/ 	.word	0x0001e640
        /*0f4c*/ 	.word	0x00000003
        /*0f50*/ 	.word	0x0002c0b0
        /*0f54*/ 	.short	0x010a
        /*0f56*/ 	.byte	0xff
	.zero		1


	//   ....[171]....
        /*0f58*/ 	.word	0x0001e6a0
        /*0f5c*/ 	.word	0x00000003
        /*0f60*/ 	.word	0x0002c0b8
        /*0f64*/ 	.short	0x010a
        /*0f66*/ 	.byte	0xff
	.zero		1


	//----- nvinfo : EIATTR_NUM_MBARRIERS
	.align		4
.L_66:
        /*0f68*/ 	.byte	0x03, 0x38
        /*0f6a*/ 	.short	0x001c


	//----- nvinfo : EIATTR_EXIT_INSTR_OFFSETS
	.align		4
        /*0f6c*/ 	.byte	0x04, 0x1c
        /*0f6e*/ 	.short	(.L_68 - .L_67)


	//   ....[0]....
.L_67:
        /*0f70*/ 	.word	0x000017e0


	//   ....[1]....
        /*0f74*/ 	.word	0x00004590


	//   ....[2]....
        /*0f78*/ 	.word	0x000045f0


	//   ....[3]....
        /*0f7c*/ 	.word	0x00011190


	//   ....[4]....
        /*0f80*/ 	.word	0x00011200


	//   ....[5]....
        /*0f84*/ 	.word	0x00017520


	//   ....[6]....
        /*0f88*/ 	.word	0x000175b0


	//   ....[7]....
        /*0f8c*/ 	.word	0x00017600


	//   ....[8]....
        /*0f90*/ 	.word	0x0001a890


	//   ....[9]....
        /*0f94*/ 	.word	0x0001a8e0


	//   ....[10]....
        /*0f98*/ 	.word	0x0001ce40


	//   ....[11]....
        /*0f9c*/ 	.word	0x0001d100


	//----- nvinfo : EIATTR_INDIRECT_BRANCH_TARGETS
	.align		4
.L_68:
        /*0fa0*/ 	.byte	0x04, 0x34
        /*0fa2*/ 	.short	(.L_70 - .L_69)


	//   ....[0]....
.L_69:
        /*0fa4*/ 	.word	.L_x_536@srel
        /*0fa8*/ 	.short	0x0
        /*0faa*/ 	.short	0x0
        /*0fac*/ 	.word	0x3
        /*0fb0*/ 	.word	.L_x_537@srel
        /*0fb4*/ 	.word	.L_x_538@srel
        /*0fb8*/ 	.word	.L_x_539@srel


	//----- nvinfo : EIATTR_MAX_THREADS
	.align		4
.L_70:
        /*0fbc*/ 	.byte	0x04, 0x05
        /*0fbe*/ 	.short	(.L_72 - .L_71)
.L_71:
        /*0fc0*/ 	.word	0x00000200
        /*0fc4*/ 	.word	0x00000001
        /*0fc8*/ 	.word	0x00000001


	//----- nvinfo : EIATTR_CRS_STACK_SIZE
	.align		4
.L_72:
        /*0fcc*/ 	.byte	0x04, 0x1e
        /*0fce*/ 	.short	(.L_74 - .L_73)
.L_73:
        /*0fd0*/ 	.word	0x00000000


	//----- nvinfo : EIATTR_CBANK_PARAM_SIZE
	.align		4
.L_74:
        /*0fd4*/ 	.byte	0x03, 0x19
        /*0fd6*/ 	.short	0x0600


	//----- nvinfo : EIATTR_PARAM_CBANK
	.align		4
        /*0fd8*/ 	.byte	0x04, 0x0a
        /*0fda*/ 	.short	(.L_76 - .L_75)
	.align		4
.L_75:
        /*0fdc*/ 	.word	index@(.nv.constant0._ZN7cutlass13device_kernelINS_4fmha6kernel36Sm100FmhaFwdKernelTmaWarpspecializedIN4cute5tupleIJiiiNS5_IJNS5_IJiiEEEiEEEEEENS1_10collective38Sm100FmhaFwdMainloopTmaWarpspecializedINS_6half_tEffNS5_IJNS4_1CILi256EEENSC_ILi64EEENSC_ILi128EEEEEENS5_IJiNSC_ILi1EEES7_EEENS5_IJiSH_NS5_IJNS5_IJNSC_ILi0EEEiEEEiEEEEEESM_NS9_10CausalMaskILb1EEENS5_IJNSC_ILi2EEESH_SH_EEENSC_ILb0EEEEENS9_38Sm100FmhaFwdEpilogueTmaWarpspecializedISB_fNS5_IJSF_SF_SE_EEESI_NS5_IJSH_S7_EEESR_EENS2_23PersistentTileSchedulerENS2_41Sm100FmhaCtxKernelWarpspecializedScheduleEEEEEvNT_6ParamsE)
        /*0fe0*/ 	.short	0x0380
        /*0fe2*/ 	.short	0x0600


	//----- nvinfo : EIATTR_SW_WAR
	.align		4
.L_76:
        /*0fe4*/ 	.byte	0x04, 0x36
        /*0fe6*/ 	.short	(.L_78 - .L_77)
.L_77:
        /*0fe8*/ 	.word	0x00000008
.L_78:


//--------------------- .nv.callgraph             --------------------------
	.section	.nv.callgraph,"",@"SHT_CUDA_CALLGRAPH"
	.align	4
	.sectionentsize	8
	.align		4
        /*0000*/ 	.word	0x00000000
	.align		4
        /*0004*/ 	.word	0xffffffff
	.align		4
        /*0008*/ 	.word	index@(_ZN7cutlass13device_kernelINS_4fmha6kernel36Sm100FmhaFwdKernelTmaWarpspecializedIN4cute5tupleIJiiiNS5_IJNS5_IJiiEEEiEEEEEENS1_10collective38Sm100FmhaFwdMainloopTmaWarpspecializedINS_6half_tEffNS5_IJNS4_1CILi256EEENSC_ILi64EEENSC_ILi128EEEEEENS5_IJiNSC_ILi1EEES7_EEENS5_IJiSH_NS5_IJNS5_IJNSC_ILi0EEEiEEEiEEEEEESM_NS9_10CausalMaskILb1EEENS5_IJNSC_ILi2EEESH_SH_EEENSC_ILb0EEEEENS9_38Sm100FmhaFwdEpilogueTmaWarpspecializedISB_fNS5_IJSF_SF_SE_EEESI_NS5_IJSH_S7_EEESR_EENS2_23PersistentTileSchedulerENS2_41Sm100FmhaCtxKernelWarpspecializedScheduleEEEEEvNT_6ParamsE)
	.align		4
        /*000c*/ 	.word	index@(__assertfail)
	.align		4
        /*0010*/ 	.word	index@(_ZN7cutlass13device_kernelINS_4fmha6kernel36Sm100FmhaFwdKernelTmaWarpspecializedIN4cute5tupleIJiiiNS5_IJNS5_IJiiEEEiEEEEEENS1_10collective38Sm100FmhaFwdMainloopTmaWarpspecializedINS_6half_tEffNS5_IJNS4_1CILi256EEENSC_ILi64EEENSC_ILi128EEEEEENS5_IJiNSC_ILi1EEES7_EEENS5_IJiSH_NS5_IJNS5_IJNSC_ILi0EEEiEEEiEEEEEESM_NS9_10CausalMaskILb1EEENS5_IJNSC_ILi2EEESH_SH_EEENSC_ILb0EEEEENS9_38Sm100FmhaFwdEpilogueTmaWarpspecializedISB_fNS5_IJSF_SF_SE_EEESI_NS5_IJSH_S7_EEESR_EENS2_23PersistentTileSchedulerENS2_41Sm100FmhaCtxKernelWarpspecializedScheduleEEEEEvNT_6ParamsE)
	.align		4
        /*0014*/ 	.word	index@(vprintf)
	.align		4
        /*0018*/ 	.word	0x00000000
	.align		4
        /*001c*/ 	.word	0xfffffffe
	.align		4
        /*0020*/ 	.word	0x00000000
	.align		4
        /*0024*/ 	.word	0xfffffffd
	.align		4
        /*0028*/ 	.word	0x00000000
	.align		4
        /*002c*/ 	.word	0xfffffffc


//--------------------- .nv.constant4             --------------------------
	.section	.nv.constant4,"a",@progbits
	.align	8
	.align		8
.nv.constant4:
        /*0000*/ 	.dword	vprintf
	.align		8
        /*0008*/ 	.dword	__assertfail
	.align		8
        /*0010*/ 	.dword	__unnamed_1
	.align		8
        /*0018*/ 	.dword	__unnamed_2
	.align		8
        /*0020*/ 	.dword	__unnamed_3
	.align		8
        /*0028*/ 	.dword	__unnamed_4
	.align		8
        /*0030*/ 	.dword	__unnamed_5
	.align		8
        /*0038*/ 	.dword	__unnamed_6
	.align		8
        /*0040*/ 	.dword	__unnamed_7
	.align		8
        /*0048*/ 	.dword	_ZN39_INTERNAL_e31be6bc_4_k_cu_8f0332af_31074cuda3std3__45__cpo5beginE
	.align		8
        /*0050*/ 	.dword	_ZN39_INTERNAL_e31be6bc_4_k_cu_8f0332af_31074cuda3std3__45__cpo3endE
	.align		8
        /*0058*/ 	.dword	_ZN39_INTERNAL_e31be6bc_4_k_cu_8f0332af_31074cuda3std3__45__cpo6cbeginE
	.align		8
        /*0060*/ 	.dword	_ZN39_INTERNAL_e31be6bc_4_k_cu_8f0332af_31074cuda3std3__45__cpo4cendE
	.align		8
        /*0068*/ 	.dword	_ZN39_INTERNAL_e31be6bc_4_k_cu_8f0332af_31074cuda3std3__441_GLOBAL__N__e31be6bc_4_k_cu_8f0332af_31076ignoreE
	.align		8
        /*0070*/ 	.dword	_ZN39_INTERNAL_e31be6bc_4_k_cu_8f0332af_31074cuda3std3__419piecewise_constructE
	.align		8
        /*0078*/ 	.dword	_ZN39_INTERNAL_e31be6bc_4_k_cu_8f0332af_31074cuda3std3__48in_placeE
	.align		8
        /*0080*/ 	.dword	_ZN39_INTERNAL_e31be6bc_4_k_cu_8f0332af_31074cuda3std6ranges3__45__cpo4swapE
	.align		8
        /*0088*/ 	.dword	_ZN39_INTERNAL_e31be6bc_4_k_cu_8f0332af_31074cuda3std6ranges3__45__cpo9iter_moveE
	.align		8
        /*0090*/ 	.dword	_ZN39_INTERNAL_e31be6bc_4_k_cu_8f0332af_31074cute7productE
	.align		8
        /*0098*/ 	.dword	_ZN39_INTERNAL_e31be6bc_4_k_cu_8f0332af_31074cute1_E
	.align		8
        /*00a0*/ 	.dword	$str$22
	.align		8
        /*00a8*/ 	.dword	$str$23
	.align		8
        /*00b0*/ 	.dword	$str$26
	.align		8
        /*00b8*/ 	.dword	$str$27
	.align		8
        /*00c0*/ 	.dword	$str$28
	.align		8
        /*00c8*/ 	.dword	$str$29
	.align		8
        /*00d0*/ 	.dword	$str$30
	.align		8
        /*00d8*/ 	.dword	$str$31
	.align		8
        /*00e0*/ 	.dword	$str$32
	.align		8
        /*00e8*/ 	.dword	$str$33
	.align		8
        /*00f0*/ 	.dword	$str$34
	.align		8
        /*00f8*/ 	.dword	$str$35
	.align		8
        /*0100*/ 	.dword	$str$36
	.align		8
        /*0108*/ 	.dword	$str$37


//--------------------- .nv.constant2._ZN7cutlass13device_kernelINS_4fmha6kernel36Sm100FmhaFwdKernelTmaWarpspecializedIN4cute5tupleIJiiiNS5_IJNS5_IJiiEEEiEEEEEENS1_10collective38Sm100FmhaFwdMainloopTmaWarpspecializedINS_6half_tEffNS5_IJNS4_1CILi256EEENSC_ILi64EEENSC_ILi128EEEEEENS5_IJiNSC_ILi1EEES7_EEENS5_IJiSH_NS5_IJNS5_IJNSC_ILi0EEEiEEEiEEEEEESM_NS9_10CausalMaskILb1EEENS5_IJNSC_ILi2EEESH_SH_EEENSC_ILb0EEEEENS9_38Sm100FmhaFwdEpilogueTmaWarpspecializedISB_fNS5_IJSF_SF_SE_EEESI_NS5_IJSH_S7_EEESR_EENS2_23PersistentTileSchedulerENS2_41Sm100FmhaCtxKernelWarpspecializedScheduleEEEEEvNT_6ParamsE --------------------------
	.section	.nv.constant2._ZN7cutlass13device_kernelINS_4fmha6kernel36Sm100FmhaFwdKernelTmaWarpspecializedIN4cute5tupleIJiiiNS5_IJNS5_IJiiEEEiEEEEEENS1_10collective38Sm100FmhaFwdMainloopTmaWarpspecializedINS_6half_tEffNS5_IJNS4_1CILi256EEENSC_ILi64EEENSC_ILi128EEEEEENS5_IJiNSC_ILi1EEES7_EEENS5_IJiSH_NS5_IJNS5_IJNSC_ILi0EEEiEEEiEEEEEESM_NS9_10CausalMaskILb1EEENS5_IJNSC_ILi2EEESH_SH_EEENSC_ILb0EEEEENS9_38Sm100FmhaFwdEpilogueTmaWarpspecializedISB_fNS5_IJSF_SF_SE_EEESI_NS5_IJSH_S7_EEESR_EENS2_23PersistentTileSchedulerENS2_41Sm100FmhaCtxKernelWarpspecializedScheduleEEEEEvNT_6ParamsE,"a",@progbits
	.sectionflags	@""
	.align	4
.nv.constant2._ZN7cutlass13device_kernelINS_4fmha6kernel36Sm100FmhaFwdKernelTmaWarpspecializedIN4cute5tupleIJiiiNS5_IJNS5_IJiiEEEiEEEEEENS1_10collective38Sm100FmhaFwdMainloopTmaWarpspecializedINS_6half_tEffNS5_IJNS4_1CILi256EEENSC_ILi64EEENSC_ILi128EEEEEENS5_IJiNSC_ILi1EEES7_EEENS5_IJiSH_NS5_IJNS5_IJNSC_ILi0EEEiEEEiEEEEEESM_NS9_10CausalMaskILb1EEENS5_IJNSC_ILi2EEESH_SH_EEENSC_ILb0EEEEENS9_38Sm100FmhaFwdEpilogueTmaWarpspecializedISB_fNS5_IJSF_SF_SE_EEESI_NS5_IJSH_S7_EEESR_EENS2_23PersistentTileSchedulerENS2_41Sm100FmhaCtxKernelWarpspecializedScheduleEEEEEvNT_6ParamsE:
        /*0000*/ 	.byte	0xc0, 0x75, 0x01, 0x00, 0xa0, 0xa8, 0x01, 0x00, 0x90, 0x75, 0x01, 0x00


//--------------------- .text._ZN7cutlass13device_kernelINS_4fmha6kernel36Sm100FmhaFwdKernelTmaWarpspecializedIN4cute5tupleIJiiiNS5_IJNS5_IJiiEEEiEEEEEENS1_10collective38Sm100FmhaFwdMainloopTmaWarpspecializedINS_6half_tEffNS5_IJNS4_1CILi256EEENSC_ILi64EEENSC_ILi128EEEEEENS5_IJiNSC_ILi1EEES7_EEENS5_IJiSH_NS5_IJNS5_IJNSC_ILi0EEEiEEEiEEEEEESM_NS9_10CausalMaskILb1EEENS5_IJNSC_ILi2EEESH_SH_EEENSC_ILb0EEEEENS9_38Sm100FmhaFwdEpilogueTmaWarpspecializedISB_fNS5_IJSF_SF_SE_EEESI_NS5_IJSH_S7_EEESR_EENS2_23PersistentTileSchedulerENS2_41Sm100FmhaCtxKernelWarpspecializedScheduleEEEEEvNT_6ParamsE --------------------------
	.section	.text._ZN7cutlass13device_kernelINS_4fmha6kernel36Sm100FmhaFwdKernelTmaWarpspecializedIN4cute5tupleIJiiiNS5_IJNS5_IJiiEEEiEEEEEENS1_10collective38Sm100FmhaFwdMainloopTmaWarpspecializedINS_6half_tEffNS5_IJNS4_1CILi256EEENSC_ILi64EEENSC_ILi128EEEEEENS5_IJiNSC_ILi1EEES7_EEENS5_IJiSH_NS5_IJNS5_IJNSC_ILi0EEEiEEEiEEEEEESM_NS9_10CausalMaskILb1EEENS5_IJNSC_ILi2EEESH_SH_EEENSC_ILb0EEEEENS9_38Sm100FmhaFwdEpilogueTmaWarpspecializedISB_fNS5_IJSF_SF_SE_EEESI_NS5_IJSH_S7_EEESR_EENS2_23PersistentTileSchedulerENS2_41Sm100FmhaCtxKernelWarpspecializedScheduleEEEEEvNT_6ParamsE,"ax",@progbits
	.align	128
.text._ZN7cutlass13device_kernelINS_4fmha6kernel36Sm100FmhaFwdKernelTmaWarpspecializedIN4cute5tupleIJiiiNS5_IJNS5_IJiiEEEiEEEEEENS1_10collective38Sm100FmhaFwdMainloopTmaWarpspecializedINS_6half_tEffNS5_IJNS4_1CILi256EEENSC_ILi64EEENSC_ILi128EEEEEENS5_IJiNSC_ILi1EEES7_EEENS5_IJiSH_NS5_IJNS5_IJNSC_ILi0EEEiEEEiEEEEEESM_NS9_10CausalMaskILb1EEENS5_IJNSC_ILi2EEESH_SH_EEENSC_ILb0EEEEENS9_38Sm100FmhaFwdEpilogueTmaWarpspecializedISB_fNS5_IJSF_SF_SE_EEESI_NS5_IJSH_S7_EEESR_EENS2_23PersistentTileSchedulerENS2_41Sm100FmhaCtxKernelWarpspecializedScheduleEEEEEvNT_6ParamsE:
        .type           _ZN7cutlass13device_kernelINS_4fmha6kernel36Sm100FmhaFwdKernelTmaWarpspecializedIN4cute5tupleIJiiiNS5_IJNS5_IJiiEEEiEEEEEENS1_10collective38Sm100FmhaFwdMainloopTmaWarpspecializedINS_6half_tEffNS5_IJNS4_1CILi256EEENSC_ILi64EEENSC_ILi128EEEEEENS5_IJiNSC_ILi1EEES7_EEENS5_IJiSH_NS5_IJNS5_IJNSC_ILi0EEEiEEEiEEEEEESM_NS9_10CausalMaskILb1EEENS5_IJNSC_ILi2EEESH_SH_EEENSC_ILb0EEEEENS9_38Sm100FmhaFwdEpilogueTmaWarpspecializedISB_fNS5_IJSF_SF_SE_EEESI_NS5_IJSH_S7_EEESR_EENS2_23PersistentTileSchedulerENS2_41Sm100FmhaCtxKernelWarpspecializedScheduleEEEEEvNT_6ParamsE,@function
        .size           _ZN7cutlass13device_kernelINS_4fmha6kernel36Sm100FmhaFwdKernelTmaWarpspecializedIN4cute5tupleIJiiiNS5_IJNS5_IJiiEEEiEEEEEENS1_10collective38Sm100FmhaFwdMainloopTmaWarpspecializedINS_6half_tEffNS5_IJNS4_1CILi256EEENSC_ILi64EEENSC_ILi128EEEEEENS5_IJiNSC_ILi1EEES7_EEENS5_IJiSH_NS5_IJNS5_IJNSC_ILi0EEEiEEEiEEEEEESM_NS9_10CausalMaskILb1EEENS5_IJNSC_ILi2EEESH_SH_EEENSC_ILb0EEEEENS9_38Sm100FmhaFwdEpilogueTmaWarpspecializedISB_fNS5_IJSF_SF_SE_EEESI_NS5_IJSH_S7_EEESR_EENS2_23PersistentTileSchedulerENS2_41Sm100FmhaCtxKernelWarpspecializedScheduleEEEEEvNT_6ParamsE,(.L_x_540 - _ZN7cutlass13device_kernelINS_4fmha6kernel36Sm100FmhaFwdKernelTmaWarpspecializedIN4cute5tupleIJiiiNS5_IJNS5_IJiiEEEiEEEEEENS1_10collective38Sm100FmhaFwdMainloopTmaWarpspecializedINS_6half_tEffNS5_IJNS4_1CILi256EEENSC_ILi64EEENSC_ILi128EEEEEENS5_IJiNSC_ILi1EEES7_EEENS5_IJiSH_NS5_IJNS5_IJNSC_ILi0EEEiEEEiEEEEEESM_NS9_10CausalMaskILb1EEENS5_IJNSC_ILi2EEESH_SH_EEENSC_ILb0EEEEENS9_38Sm100FmhaFwdEpilogueTmaWarpspecializedISB_fNS5_IJSF_SF_SE_EEESI_NS5_IJSH_S7_EEESR_EENS2_23PersistentTileSchedulerENS2_41Sm100FmhaCtxKernelWarpspecializedScheduleEEEEEvNT_6ParamsE)
        .other          _ZN7cutlass13device_kernelINS_4fmha6kernel36Sm100FmhaFwdKernelTmaWarpspecializedIN4cute5tupleIJiiiNS5_IJNS5_IJiiEEEiEEEEEENS1_10collective38Sm100FmhaFwdMainloopTmaWarpspecializedINS_6half_tEffNS5_IJNS4_1CILi256EEENSC_ILi64EEENSC_ILi128EEEEEENS5_IJiNSC_ILi1EEES7_EEENS5_IJiSH_NS5_IJNS5_IJNSC_ILi0EEEiEEEiEEEEEESM_NS9_10CausalMaskILb1EEENS5_IJNSC_ILi2EEESH_SH_EEENSC_ILb0EEEEENS9_38Sm100FmhaFwdEpilogueTmaWarpspecializedISB_fNS5_IJSF_SF_SE_EEESI_NS5_IJSH_S7_EEESR_EENS2_23PersistentTileSchedulerENS2_41Sm100FmhaCtxKernelWarpspecializedScheduleEEEEEvNT_6ParamsE,@"STO_CUDA_ENTRY STV_DEFAULT"
_ZN7cutlass13device_kernelINS_4fmha6kernel36Sm100FmhaFwdKernelTmaWarpspecializedIN4cute5tupleIJiiiNS5_IJNS5_IJiiEEEiEEEEEENS1_10collective38Sm100FmhaFwdMainloopTmaWarpspecializedINS_6half_tEffNS5_IJNS4_1CILi256EEENSC_ILi64EEENSC_ILi128EEEEEENS5_IJiNSC_ILi1EEES7_EEENS5_IJiSH_NS5_IJNS5_IJNSC_ILi0EEEiEEEiEEEEEESM_NS9_10CausalMaskILb1EEENS5_IJNSC_ILi2EEESH_SH_EEENSC_ILb0EEEEENS9_38Sm100FmhaFwdEpilogueTmaWarpspecializedISB_fNS5_IJSF_SF_SE_EEESI_NS5_IJSH_S7_EEESR_EENS2_23PersistentTileSchedulerENS2_41Sm100FmhaCtxKernelWarpspecializedScheduleEEEEEvNT_6ParamsE:
[----:B------:R-:W1:Y:S02]  /*0000*/  LDC R1, c[0x0][0x37c] ;  /* 0x0000df00ff017b82 */ /* 0x000e640000000800 */
[----:B-1----:R-:W-:-:S04]  /*0010*/  IADD3 R1, PT, PT, R1, -0xb8, RZ ;  /* 0xffffff4801017810 */ /* 0x002fc80007ffe0ff */
[----:B------:R-:W-:Y:S01]  /*0020*/  R2UR UR37, R1 ;  /* 0x00000000012572ca */ /* 0x000fe200000e0000 */
[----:B------:R-:W1:Y:S01]  /*0030*/  S2R R0, SR_TID.X ;  /* 0x0000000000007919 */ /* 0x000e620000002100 */
[----:B------:R-:W2:Y:S01]  /*0040*/  LDCU UR4, c[0x0][0x2f8] ;  /* 0x00005f00ff0477ac */ /* 0x000ea20008000800 */
[----:B------:R-:W3:Y:S01]  /*0050*/  LDCU UR36, c[0x0][0x2fc] ;  /* 0x00005f80ff2477ac */ /* 0x000ee20008000800 */
[----:B------:R-:W-:Y:S02]  /*0060*/  UPLOP3.LUT UP3, UPT, UPT, UPT, UPT, 0x40, 0x4 ;  /* 0x000000000004789c */ /* 0x000fe40003f6e870 */
[----:B------:R-:W-:Y:S02]  /*0070*/  UPLOP3.LUT UP1, UPT, UPT, UPT, UPT, 0x80, 0x8 ;  /* 0x000000000008789c */ /* 0x000fe40003f2f070 */
[----:B------:R-:W-:Y:S02]  /*0080*/  UPLOP3.LUT UP0, UPT, UPT, UPT, UPT, 0x40, 0x4 ;  /* 0x000000000004789c */ /* 0x000fe40003f0e870 */
[----:B------:R-:W-:-:S02]  /*0090*/  UPLOP3.LUT UP6, UPT, UPT, UPT, UPT, 0x40, 0x4 ;  /* 0x000000000004789c */ /* 0x000fc40003fce870 */
[----:B------:R-:W-:Y:S02]  /*00a0*/  UPLOP3.LUT UP5, UPT, UPT, UPT, UPT, 0x40, 0x4 ;  /* 0x000000000004789c */ /* 0x000fe40003fae870 */
[----:B--2---:R-:W-:Y:S02]  /*00b0*/  UIADD3 UR37, UP2, UPT, UR37, UR4, URZ ;  /* 0x0000000425257290 */ /* 0x004fe4000ff5e0ff */
[----:B------:R-:W-:Y:S02]  /*00c0*/  UP2UR UR41, UPR, URZ, 0x8 ;  /* 0x00000008ff297883 */ /* 0x000fe40008000000 */
[----:B---3--:R-:W-:Y:S02]  /*00d0*/  UIADD3.X UR36, UPT, UPT, URZ, UR36, URZ, UP2, !UPT ;  /* 0x00000024ff247290 */ /* 0x008fe400097fe4ff */
[----:B------:R-:W-:Y:S02]  /*00e0*/  UPLOP3.LUT UP2, UPT, UPT, UPT, UPT, 0x80, 0x8 ;  /* 0x000000000008789c */ /* 0x000fe40003f4f070 */
[----:B------:R-:W-:-:S02]  /*00f0*/  UPLOP3.LUT UP4, UPT, UPT, UPT, UPT, 0x40, 0x4 ;  /* 0x000000000004789c */ /* 0x000fc40003f8e870 */
[----:B------:R-:W-:Y:S01]  /*0100*/  UP2UR UR57, UPR, URZ, 0x4 ;  /* 0x00000004ff397883 */ /* 0x000fe20008000000 */
[----:B-1----:R-:W-:-:S05]  /*0110*/  SHF.R.U32.HI R4, RZ, 0x5, R0 ;  /* 0x00000005ff047819 */ /* 0x002fca0000011600 */
[----:B------:R-:W1:Y:S02]  /*0120*/  SHFL.IDX PT, R2, R4, RZ, 0x1f ;  /* 0x00001fff04027589 */ /* 0x000e6400000e0000 */
[----:B-1----:R-:W-:-:S04]  /*0130*/  SHF.R.S32.HI R3, RZ, 0x1f, R2 ;  /* 0x0000001fff037819 */ /* 0x002fc80000011402 */
[----:B------:R-:W-:-:S04]  /*0140*/  LEA.HI R3, R3, R2, RZ, 0x2 ;  /* 0x0000000203037211 */ /* 0x000fc800078f10ff */
[----:B------:R-:W-:-:S04]  /*0150*/  SHF.R.S32.HI R3, RZ, 0x2, R3 ;  /* 0x00000002ff037819 */ /* 0x000fc80000011403 */
[----:B------:R-:W-:-:S13]  /*0160*/  ISETP.NE.AND P0, PT, R3, RZ, PT ;  /* 0x000000ff0300720c */ /* 0x000fda0003f05270 */
[----:B------:R-:W-:Y:S05]  /*0170*/  @!P0 BRA `(.L_x_0) ;  /* 0x0000000400248947 */ /* 0x000fea0003800000 */
[----:B------:R-:W-:-:S13]  /*0180*/  ISETP.NE.AND P0, PT, R3, 0x2, PT ;  /* 0x000000020300780c */ /* 0x000fda0003f05270 */
[----:B------:R-:W-:Y:S05]  /*0190*/  @!P0 BRA `(.L_x_1) ;  /* 0x0000000000f48947 */ /* 0x000fea0003800000 */
[----:B------:R-:W-:-:S13]  /*01a0*/  ISETP.NE.AND P0, PT, R3, 0x1, PT ;  /* 0x000000010300780c */ /* 0x000fda0003f05270 */
[----:B------:R-:W-:Y:S05]  /*01b0*/  @P0 BRA `(.L_x_2) ;  /* 0x00000000002c0947 */ /* 0x000fea0003800000 */
[----:B------:R-:W-:Y:S01]  /*01c0*/  HFMA2 R3, -RZ, RZ, 0, 5.9604644775390625e-08 ;  /* 0x00000001ff037431 */ /* 0x000fe200000001ff */
[----:B------:R-:W-:Y:S02]  /*01d0*/  UPLOP3.LUT UP3, UPT, UPT, UPT, UPT, 0x40, 0x4 ;  /* 0x000000000004789c */ /* 0x000fe40003f6e870 */
[----:B------:R-:W-:Y:S02]  /*01e0*/  UPLOP3.LUT UP2, UPT, UPT, UPT, UPT, 0x40, 0x4 ;  /* 0x000000000004789c */ /* 0x000fe40003f4e870 */
[----:B------:R-:W-:Y:S02]  /*01f0*/  UPLOP3.LUT UP1, UPT, UPT, UPT, UPT, 0x80, 0x8 ;  /* 0x000000000008789c */ /* 0x000fe40003f2f070 */
[----:B------:R-:W-:Y:S02]  /*0200*/  UPLOP3.LUT UP0, UPT, UPT, UPT, UPT, 0x40, 0x4 ;  /* 0x000000000004789c */ /* 0x000fe40003f0e870 */
[----:B------:R-:W-:Y:S02]  /*0210*/  UPLOP3.LUT UP6, UPT, UPT, UPT, UPT, 0x40, 0x4 ;  /* 0x000000000004789c */ /* 0x000fe40003fce870 */
[----:B------:R-:W-:-:S02]  /*0220*/  UPLOP3.LUT UP5, UPT, UPT, UPT, UPT, 0x40, 0x4 ;  /* 0x000000000004789c */ /* 0x000fc40003fae870 */
[----:B------:R-:W-:Y:S02]  /*0230*/  UPLOP3.LUT UP4, UPT, UPT, UPT, UPT, 0x80, 0x8 ;  /* 0x000000000008789c */ /* 0x000fe40003f8f070 */
[----:B------:R-:W-:Y:S02]  /*0240*/  UP2UR UR41, UPR, URZ, 0x8 ;  /* 0x00000008ff297883 */ /* 0x000fe40008000000 */
[----:B------:R-:W-:Y:S01]  /*0250*/  UP2UR UR57, UPR, URZ, 0x4 ;  /* 0x00000004ff397883 */ /* 0x000fe20008000000 */
[----:B------:R-:W-:Y:S11]  /*0260*/  BRA `(.L_x_0) ;  /* 0x0000000000e87947 */ /* 0x000ff60003800000 */
.L_x_2:
[----:B------:R-:W-:Y:S01]  /*0270*/  ISETP.NE.AND P0, PT, R2, 0xc, PT ;  /* 0x0000000c0200780c */ /* 0x000fe20003f05270 */
[----:B------:R-:W-:Y:S01]  /*0280*/  UPLOP3.LUT UP2, UPT, UPT, UPT, UPT, 0x40, 0x4 ;  /* 0x000000000004789c */ /* 0x000fe20003f4e870 */
[----:B------:R-:W-:Y:S01]  /*0290*/  HFMA2 R3, -RZ, RZ, 0, 1.78813934326171875e-07 ;  /* 0x00000003ff037431 */ /* 0x000fe200000001ff */
[----:B------:R-:W-:Y:S02]  /*02a0*/  UPLOP3.LUT UP1, UPT, UPT, UPT, UPT, 0x80, 0x8 ;  /* 0x000000000008789c */ /* 0x000fe40003f2f070 */
[----:B------:R-:W-:Y:S02]  /*02b0*/  UP2UR UR41, UPR, URZ, 0x4 ;  /* 0x00000004ff297883 */ /* 0x000fe40008000000 */
[----:B------:R-:W-:Y:S02]  /*02c0*/  UPLOP3.LUT UP2, UPT, UPT, UPT, UPT, 0x40, 0x4 ;  /* 0x000000000004789c */ /* 0x000fe40003f4e870 */
[----:B------:R-:W-:Y:S02]  /*02d0*/  UPLOP3.LUT UP0, UPT, UPT, UPT, UPT, 0x40, 0x4 ;  /* 0x000000000004789c */ /* 0x000fe40003f0e870 */
[----:B------:R-:W-:-:S02]  /*02e0*/  UPLOP3.LUT UP6, UPT, UPT, UPT, UPT, 0x40, 0x4 ;  /* 0x000000000004789c */ /* 0x000fc40003fce870 */
[----:B------:R-:W-:Y:S02]  /*02f0*/  UPLOP3.LUT UP5, UPT, UPT, UPT, UPT, 0x80, 0x8 ;  /* 0x000000000008789c */ /* 0x000fe40003faf070 */
[----:B------:R-:W-:Y:S02]  /*0300*/  UPLOP3.LUT UP4, UPT, UPT, UPT, UPT, 0x40, 0x4 ;  /* 0x000000000004789c */ /* 0x000fe40003f8e870 */
[----:B------:R-:W-:Y:S01]  /*0310*/  UP2UR UR57, UPR, URZ, 0x4 ;  /* 0x00000004ff397883 */ /* 0x000fe20008000000 */
[----:B------:R-:W-:Y:S11]  /*0320*/  @!P0 BRA `(.L_x_0) ;  /* 0x0000000000b88947 */ /* 0x000ff60003800000 */
[----:B------:R-:W-:-:S13]  /*0330*/  ISETP.NE.AND P0, PT, R2, 0xe, PT ;  /* 0x0000000e0200780c */ /* 0x000fda0003f05270 */
[----:B------:R-:W-:Y:S05]  /*0340*/  @!P0 BRA `(.L_x_3) ;  /* 0x00000000005c8947 */ /* 0x000fea0003800000 */
[----:B------:R-:W-:-:S13]  /*0350*/  ISETP.NE.AND P0, PT, R2, 0xd, PT ;  /* 0x0000000d0200780c */ /* 0x000fda0003f05270 */
[----:B------:R-:W-:Y:S05]  /*0360*/  @P0 BRA `(.L_x_4) ;  /* 0x00000000002c0947 */ /* 0x000fea0003800000 */
[----:B------:R-:W-:Y:S01]  /*0370*/  HFMA2 R3, -RZ, RZ, 0, 2.384185791015625e-07 ;  /* 0x00000004ff037431 */ /* 0x000fe200000001ff */
        /* <DEDUP_REMOVED lines=10> */
.L_x_4:
[----:B------:R-:W-:Y:S01]  /*0420*/  HFMA2 R3, -RZ, RZ, 0, 3.5762786865234375e-07 ;  /* 0x00000006ff037431 */ /* 0x000fe200000001ff */
[----:B------:R-:W-:Y:S02]  /*0430*/  UPLOP3.LUT UP3, UPT, UPT, UPT, UPT, 0x40, 0x4 ;  /* 0x000000000004789c */ /* 0x000fe40003f6e870 */
[----:B------:R-:W-:Y:S02]  /*0440*/  UPLOP3.LUT UP2, UPT, UPT, UPT, UPT, 0x40, 0x4 ;  /* 0x000000000004789c */ /* 0x000fe40003f4e870 */
[----:B------:R-:W-:Y:S02]  /*0450*/  UPLOP3.LUT UP0, UPT, UPT, UPT, UPT, 0x40, 0x4 ;  /* 0x000000000004789c */ /* 0x000fe40003f0e870 */
[----:B------:R-:W-:Y:S02]  /*0460*/  UPLOP3.LUT UP6, UPT, UPT, UPT, UPT, 0x40, 0x4 ;  /* 0x000000000004789c */ /* 0x000fe40003fce870 */
[----:B------:R-:W-:Y:S02]  /*0470*/  UPLOP3.LUT UP5, UPT, UPT, UPT, UPT, 0x40, 0x4 ;  /* 0x000000000004789c */ /* 0x000fe40003fae870 */
[----:B------:R-:W-:-:S02]  /*0480*/  UPLOP3.LUT UP4, UPT, UPT, UPT, UPT, 0x40, 0x4 ;  /* 0x000000000004789c */ /* 0x000fc40003f8e870 */
[----:B------:R-:W-:Y:S02]  /*0490*/  UP2UR UR41, UPR, URZ, 0x8 ;  /* 0x00000008ff297883 */ /* 0x000fe40008000000 */
[----:B------:R-:W-:Y:S01]  /*04a0*/  UP2UR UR57, UPR, URZ, 0x4 ;  /* 0x00000004ff397883 */ /* 0x000fe20008000000 */
[----:B------:R-:W-:Y:S11]  /*04b0*/  BRA `(.L_x_0) ;  /* 0x0000000000547947 */ /* 0x000ff60003800000 */
.L_x_3:
[----:B------:R-:W-:Y:S01]  /*04c0*/  HFMA2 R3, -RZ, RZ, 0, 2.98023223876953125e-07 ;  /* 0x00000005ff037431 */ /* 0x000fe200000001ff */
        /* <DEDUP_REMOVED lines=10> */
.L_x_1:
[----:B------:R-:W-:Y:S01]  /*0570*/  HFMA2 R3, -RZ, RZ, 0, 1.1920928955078125e-07 ;  /* 0x00000002ff037431 */ /* 0x000fe200000001ff */
        /* <DEDUP_REMOVED lines=8> */
[----:B------:R-:W-:-:S12]  /*0600*/  UP2UR UR57, UPR, URZ, 0x4 ;  /* 0x00000004ff397883 */ /* 0x000fd80008000000 */
.L_x_0:
[----:B------:R-:W-:Y:S01]  /*0610*/  ELECT P0, URZ, PT ;  /* 0x0000000000ff782f */ /* 0x000fe20003800000 */
[----:B------:R-:W-:Y:S03]  /*0620*/  BSSY.RECONVERGENT B0, `(.L_x_5) ;  /* 0x000000f000007945 */ /* 0x000fe60003800200 */
[----:B------:R-:W-:Y:S02]  /*0630*/  PLOP3.LUT P2, PT, P0, PT, UP0, 0x5d, 0xd5 ;  /* 0x0000000000d5781c */ /* 0x000fe4000074eb0d */
[----:B------:R-:W-:-:S11]  /*0640*/  PLOP3.LUT P1, PT, P0, PT, UP6, 0x5d, 0xd5 ;  /* 0x0000000000d5781c */ /* 0x000fd6000072eb6d */
[----:B------:R-:W-:Y:S05]  /*0650*/  @P2 BRA `(.L_x_6) ;  /* 0x00000000002c2947 */ /* 0x000fea0003800000 */
[----:B------:R-:W1:Y:S02]  /*0660*/  LDCU.64 UR4, c[0x0][0x348] ;  /* 0x00006900ff0477ac */ /* 0x000e640008000a00 */
[----:B-1----:R-:W-:-:S04]  /*0670*/  UIADD3 UR8, UP0, UPT, UR4, 0x80, URZ ;  /* 0x0000008004087890 */ /* 0x002fc8000ff1e0ff */
[----:B------:R-:W-:Y:S02]  /*0680*/  UIADD3.X UR9, UPT, UPT, URZ, UR5, URZ, UP0, !UPT ;  /* 0x00000005ff097290 */ /* 0x000fe400087fe4ff */
[----:B------:R-:W-:-:S04]  /*0690*/  UIADD3 UR6, UP0, UPT, UR4, 0x180, URZ ;  /* 0x0000018004067890 */ /* 0x000fc8000ff1e0ff */
[----:B------:R-:W-:Y:S02]  /*06a0*/  UIADD3.X UR7, UPT, UPT, URZ, UR5, URZ, UP0, !UPT ;  /* 0x00000005ff077290 */ /* 0x000fe400087fe4ff */
[----:B------:R-:W-:Y:S01]  /*06b0*/  UIADD3 UR4, UP0, UPT, UR4, 0x280, URZ ;  /* 0x0000028004047890 */ /* 0x000fe2000ff1e0ff */
[----:B------:R1:W-:Y:S03]  /*06c0*/  UTMACCTL.PF [UR8] ;  /* 0x00000000080079b9 */ /* 0x0003e60008040000 */
[----:B------:R-:W-:-:S03]  /*06d0*/  UIADD3.X UR5, UPT, UPT, URZ, UR5, URZ, UP0, !UPT ;  /* 0x00000005ff057290 */ /* 0x000fc600087fe4ff */
[----:B------:R1:W-:Y:S06]  /*06e0*/  UTMACCTL.PF [UR6] ;  /* 0x00000000060079b9 */ /* 0x0003ec0008040000 */
[----:B------:R1:W-:Y:S02]  /*06f0*/  UTMACCTL.PF [UR4] ;  /* 0x00000000040079b9 */ /* 0x0003e40008040000 */
[----:B-1----:R-:W-:Y:S01]  /*0700*/  NOP ;  /* 0x0000000000007918 */ /* 0x002fe20000000000 */
.L_x_6:
[----:B------:R-:W-:Y:S05]  /*0710*/  BSYNC.RECONVERGENT B0 ;  /* 0x0000000000007941 */ /* 0x000fea0003800200 */
.L_x_5:
[----:B------:R-:W-:Y:S04]  /*0720*/  BSSY.RECONVERGENT B0, `(.L_x_7) ;  /* 0x000001b000007945 */ /* 0x000fe80003800200 */
[----:B------:R-:W-:Y:S05]  /*0730*/  @P1 BRA `(.L_x_8) ;  /* 0x0000000000241947 */ /* 0x000fea0003800000 */
[----:B------:R-:W1:Y:S01]  /*0740*/  LDCU.64 UR4, c[0x0][0x348] ;  /* 0x00006900ff0477ac */ /* 0x000e620008000a00 */
[----:B------:R-:W-:Y:S02]  /*0750*/  PLOP3.LUT P6, PT, PT, PT, PT, 0x80, 0x8 ;  /* 0x000000000008781c */ /* 0x000fe40003fcf070 */
[----:B------:R-:W-:Y:S02]  /*0760*/  PLOP3.LUT P5, PT, PT, PT, PT, 0x8, 0x80 ;  /* 0x000000000080781c */ /* 0x000fe40003fae170 */
[----:B------:R-:W-:Y:S02]  /*0770*/  PLOP3.LUT P4, PT, PT, PT, PT, 0x80, 0x8 ;  /* 0x000000000008781c */ /* 0x000fe40003f8f070 */
[----:B------:R-:W-:Y:S01]  /*0780*/  PLOP3.LUT P3, PT, PT, PT, PT, 0x80, 0x8 ;  /* 0x000000000008781c */ /* 0x000fe20003f6f070 */
[----:B-1----:R-:W-:-:S04]  /*0790*/  UIADD3 UR4, UP0, UPT, UR4, 0x400, URZ ;  /* 0x0000040004047890 */ /* 0x002fc8000ff1e0ff */
[----:B------:R-:W-:-:S09]  /*07a0*/  UIADD3.X UR5, UPT, UPT, URZ, UR5, URZ, UP0, !UPT ;  /* 0x00000005ff057290 */ /* 0x000fd200087fe4ff */
[----:B------:R1:W-:Y:S02]  /*07b0*/  UTMACCTL.PF [UR4] ;  /* 0x00000000040079b9 */ /* 0x0003e40008040000 */
[----:B-1----:R-:W-:Y:S05]  /*07c0*/  BRA `(.L_x_9) ;  /* 0x0000000000407947 */ /* 0x002fea0003800000 */
.L_x_8:
[----:B------:R-:W-:-:S13]  /*07d0*/  ISETP.NE.AND P1, PT, R3, 0x3, PT ;  /* 0x000000030300780c */ /* 0x000fda0003f25270 */
[----:B------:R-:W-:Y:S05]  /*07e0*/  @!P1 BRA `(.L_x_10) ;  /* 0x0000000000289947 */ /* 0x000fea0003800000 */
[----:B------:R-:W-:Y:S02]  /*07f0*/  ISETP.NE.AND P1, PT, R3, 0x4, PT ;  /* 0x000000040300780c */ /* 0x000fe40003f25270 */
[----:B------:R-:W-:Y:S02]  /*0800*/  PLOP3.LUT P4, PT, PT, PT, PT, 0x80, 0x8 ;  /* 0x000000000008781c */ /* 0x000fe40003f8f070 */
[----:B------:R-:W-:Y:S02]  /*0810*/  PLOP3.LUT P5, PT, PT, PT, PT, 0x8, 0x80 ;  /* 0x000000000080781c */ /* 0x000fe40003fae170 */
[----:B------:R-:W-:Y:S02]  /*0820*/  PLOP3.LUT P6, PT, PT, PT, PT, 0x80, 0x8 ;  /* 0x000000000008781c */ /* 0x000fe40003fcf070 */
[----:B------:R-:W-:-:S05]  /*0830*/  PLOP3.LUT P3, PT, PT, PT, PT, 0x80, 0x8 ;  /* 0x000000000008781c */ /* 0x000fca0003f6f070 */
[----:B------:R-:W-:Y:S08]  /*0840*/  @P1 BRA `(.L_x_9) ;  /* 0x0000000000201947 */ /* 0x000ff00003800000 */
[----:B------:R-:W-:Y:S02]  /*0850*/  PLOP3.LUT P5, PT, PT, PT, PT, 0x8, 0x80 ;  /* 0x000000000080781c */ /* 0x000fe40003fae170 */
[----:B------:R-:W-:Y:S02]  /*0860*/  PLOP3.LUT P6, PT, PT, PT, PT, 0x8, 0x80 ;  /* 0x000000000080781c */ /* 0x000fe40003fce170 */
[----:B------:R-:W-:Y:S01]  /*0870*/  PLOP3.LUT P3, PT, PT, PT, PT, 0x8, 0x80 ;  /* 0x000000000080781c */ /* 0x000fe20003f6e170 */
[----:B------:R-:W-:-:S12]  /*0880*/  BRA `(.L_x_9) ;  /* 0x0000000000107947 */ /* 0x000fd80003800000 */
.L_x_10:
[----:B------:R-:W-:Y:S02]  /*0890*/  PLOP3.LUT P6, PT, PT, PT, PT, 0x8, 0x80 ;  /* 0x000000000080781c */ /* 0x000fe40003fce170 */
[----:B------:R-:W-:Y:S02]  /*08a0*/  PLOP3.LUT P5, PT, PT, PT, PT, 0x80, 0x8 ;  /* 0x000000000008781c */ /* 0x000fe40003faf070 */
[----:B------:R-:W-:Y:S02]  /*08b0*/  PLOP3.LUT P4, PT, PT, PT, PT, 0x8, 0x80 ;  /* 0x000000000080781c */ /* 0x000fe40003f8e170 */
[----:B------:R-:W-:-:S13]  /*08c0*/  PLOP3.LUT P3, PT, PT, PT, PT, 0x80, 0x8 ;  /* 0x000000000008781c */ /* 0x000fda0003f6f070 */
.L_x_9:
[----:B------:R-:W-:Y:S05]  /*08d0*/  BSYNC.RECONVERGENT B0 ;  /* 0x0000000000007941 */ /* 0x000fea0003800200 */
.L_x_7:
[----:B------:R-:W1:Y:S01]  /*08e0*/  SHFL.IDX PT, R2, R4, RZ, 0x1f ;  /* 0x00001fff04027589 */ /* 0x000e6200000e0000 */
[----:B------:R-:W-:Y:S02]  /*08f0*/  ISETP.NE.AND P1, PT, R3, 0x3, PT ;  /* 0x000000030300780c */ /* 0x000fe40003f25270 */
[----:B------:R-:W-:Y:S02]  /*0900*/  PLOP3.LUT P0, PT, P0, PT, UP1, 0xae, 0xea ;  /* 0x0000000000ea781c */ /* 0x000fe4000070f51e */
[----:B-1----:R-:W-:-:S13]  /*0910*/  ISETP.NE.AND P2, PT, R2, RZ, PT ;  /* 0x000000ff0200720c */ /* 0x002fda0003f45270 */
[----:B------:R-:W-:Y:S05]  /*0920*/  @P2 BRA `(.L_x_11) ;  /* 0x0000000000382947 */ /* 0x000fea0003800000 */
[----:B------:R-:W1:Y:S01]  /*0930*/  S2UR UR5, SR_CgaCtaId ;  /* 0x00000000000579c3 */ /* 0x000e620000008800 */
[----:B------:R-:W-:Y:S01]  /*0940*/  UMOV UR6, 0x400 ;  /* 0x0000040000067882 */ /* 0x000fe20000000000 */
[----:B------:R-:W-:Y:S01]  /*0950*/  UMOV UR4, 0x1 ;  /* 0x0000000100047882 */ /* 0x000fe20000000000 */
[----:B------:R-:W-:Y:S01]  /*0960*/  ELECT P2, URZ, PT ;  /* 0x0000000000ff782f */ /* 0x000fe20003840000 */
[----:B-1----:R-:W-:Y:S02]  /*0970*/  ULEA UR5, UR5, UR6, 0x18 ;  /* 0x0000000605057291 */ /* 0x002fe4000f8ec0ff */
[----:B------:R-:W-:-:S04]  /*0980*/  UIADD3 UR6, UPT, UPT, -UR4, 0x100000, URZ ;  /* 0x0010000004067890 */ /* 0x000fc8000fffe1ff */
[----:B------:R-:W-:Y:S02]  /*0990*/  USHF.L.U32 UR7, UR6, 0xb, URZ ;  /* 0x0000000b06077899 */ /* 0x000fe400080006ff */
[----:B------:R-:W-:Y:S01]  /*09a0*/  USHF.L.U32 UR6, UR6, 0x1, URZ ;  /* 0x0000000106067899 */ /* 0x000fe200080006ff */
[----:B------:R-:W1:Y:S11]  /*09b0*/  FENCE.VIEW.ASYNC.S ;  /* 0x00000000000073c6 */ /* 0x000e760000000000 */
[----:B-1----:R1:W2:Y:S01]  /*09c0*/  SYNCS.EXCH.64 URZ, [UR5+0x2c000], UR6 ;  /* 0x02c0000605ff75b2 */ /* 0x0022a20008000100 */
[----:B------:R1:W3:Y:S01]  /*09d0*/  SYNCS.EXCH.64 URZ, [UR5+0x2c010], UR6 ;  /* 0x02c0100605ff75b2 */ /* 0x0002e20008000100 */
[----:B------:R1:W4:Y:S01]  /*09e0*/  SYNCS.EXCH.64 URZ, [UR5+0x2c008], UR6 ;  /* 0x02c0080605ff75b2 */ /* 0x0003220008000100 */
[----:B------:R1:W1:Y:S01]  /*09f0*/  SYNCS.EXCH.64 URZ, [UR5+0x2c018], UR6 ;  /* 0x02c0180605ff75b2 */ /* 0x0002620008000100 */
[----:B------:R-:W-:Y:S01]  /*0a00*/  NOP ;  /* 0x0000000000007918 */ /* 0x000fe20000000000 */
.L_x_11:
[----:B------:R-:W-:Y:S01]  /*0a10*/  NOP ;  /* 0x0000000000007918 */ /* 0x000fe20000000000 */
[----:B------:R-:W-:Y:S05]  /*0a20*/  @!P1 BRA `(.L_x_12) ;  /* 0x0000000000289947 */ /* 0x000fea0003800000 */
[----:B------:R-:W-:Y:S01]  /*0a30*/  ISETP.NE.AND P1, PT, R3, 0x4, PT ;  /* 0x000000040300780c */ /* 0x000fe20003f25270 */
[----:B------:R-:W-:Y:S02]  /*0a40*/  UPLOP3.LUT UP3, UPT, UPT, UPT, UPT, 0x80, 0x8 ;  /* 0x000000000008789c */ /* 0x000fe40003f6f070 */
[----:B------:R-:W-:Y:S02]  /*0a50*/  UPLOP3.LUT UP2, UPT, UPT, UPT, UPT, 0x40, 0x4 ;  /* 0x000000000004789c */ /* 0x000fe40003f4e870 */
[----:B------:R-:W-:Y:S02]  /*0a60*/  UPLOP3.LUT UP1, UPT, UPT, UPT, UPT, 0x80, 0x8 ;  /* 0x000000000008789c */ /* 0x000fe40003f2f070 */
[----:B------:R-:W-:-:S06]  /*0a70*/  UPLOP3.LUT UP0, UPT, UPT, UPT, UPT, 0x80, 0x8 ;  /* 0x000000000008789c */ /* 0x000fcc0003f0f070 */
[----:B------:R-:W-:Y:S05]  /*0a80*/  @P1 BRA `(.L_x_13) ;  /* 0x0000000000201947 */ /* 0x000fea0003800000 */
[----:B------:R-:W-:Y:S02]  /*0a90*/  UPLOP3.LUT UP2, UPT, UPT, UPT, UPT, 0x40, 0x4 ;  /* 0x000000000004789c */ /* 0x000fe40003f4e870 */
[----:B------:R-:W-:Y:S02]  /*0aa0*/  UPLOP3.LUT UP3, UPT, UPT, UPT, UPT, 0x40, 0x4 ;  /* 0x000000000004789c */ /* 0x000fe40003f6e870 */
[----:B------:R-:W-:Y:S01]  /*0ab0*/  UPLOP3.LUT UP0, UPT, UPT, UPT, UPT, 0x40, 0x4 ;  /* 0x000000000004789c */ /* 0x000fe20003f0e870 */
[----:B------:R-:W-:Y:S05]  /*0ac0*/  BRA `(.L_x_13) ;  /* 0x0000000000107947 */ /* 0x000fea0003800000 */
.L_x_12:
[----:B------:R-:W-:Y:S02]  /*0ad0*/  UPLOP3.LUT UP3, UPT, UPT, UPT, UPT, 0x40, 0x4 ;  /* 0x000000000004789c */ /* 0x000fe40003f6e870 */
[----:B------:R-:W-:Y:S02]  /*0ae0*/  UPLOP3.LUT UP2, UPT, UPT, UPT, UPT, 0x80, 0x8 ;  /* 0x000000000008789c */ /* 0x000fe40003f4f070 */
[----:B------:R-:W-:Y:S02]  /*0af0*/  UPLOP3.LUT UP1, UPT, UPT, UPT, UPT, 0x40, 0x4 ;  /* 0x000000000004789c */ /* 0x000fe40003f2e870 */
[----:B------:R-:W-:Y:S02]  /*0b00*/  UPLOP3.LUT UP0, UPT, UPT, UPT, UPT, 0x80, 0x8 ;  /* 0x000000000008789c */ /* 0x000fe40003f0f070 */
.L_x_13:
[----:B------:R-:W5:Y:S02]  /*0b10*/  SHFL.IDX PT, R2, R4, RZ, 0x1f ;  /* 0x00001fff04027589 */ /* 0x000f6400000e0000 */
[----:B-----5:R-:W-:-:S13]  /*0b20*/  ISETP.NE.AND P1, PT, R2, RZ, PT ;  /* 0x000000ff0200720c */ /* 0x020fda0003f25270 */
[----:B------:R-:W-:Y:S05]  /*0b30*/  @P1 BRA `(.L_x_14) ;  /* 0x0000000000401947 */ /* 0x000fea0003800000 */
[----:B-1----:R-:W1:Y:S01]  /*0b40*/  S2UR UR5, SR_CgaCtaId ;  /* 0x00000000000579c3 */ /* 0x002e620000008800 */
        /* <DEDUP_REMOVED lines=8> */
[----:B-1----:R1:W1:Y:S01]  /*0bd0*/  SYNCS.EXCH.64 URZ, [UR5+0x2c020], UR6 ;  /* 0x02c0200605ff75b2 */ /* 0x0022620008000100 */
[----:B------:R1:W1:Y:S01]  /*0be0*/  SYNCS.EXCH.64 URZ, [UR5+0x2c038], UR6 ;  /* 0x02c0380605ff75b2 */ /* 0x0002620008000100 */
[----:B------:R1:W1:Y:S01]  /*0bf0*/  SYNCS.EXCH.64 URZ, [UR5+0x2c028], UR6 ;  /* 0x02c0280605ff75b2 */ /* 0x0002620008000100 */
[----:B------:R1:W1:Y:S01]  /*0c00*/  SYNCS.EXCH.64 URZ, [UR5+0x2c040], UR6 ;  /* 0x02c0400605ff75b2 */ /* 0x0002620008000100 */
[----:B------:R1:W1:Y:S01]  /*0c10*/  SYNCS.EXCH.64 URZ, [UR5+0x2c030], UR6 ;  /* 0x02c0300605ff75b2 */ /* 0x0002620008000100 */
[----:B------:R1:W1:Y:S01]  /*0c20*/  SYNCS.EXCH.64 URZ, [UR5+0x2c048], UR6 ;  /* 0x02c0480605ff75b2 */ /* 0x0002620008000100 */
[----:B------:R-:W-:Y:S01]  /*0c30*/  NOP ;  /* 0x0000000000007918 */ /* 0x000fe20000000000 */
.L_x_14:
[----:B------:R-:W5:Y:S01]  /*0c40*/  SHFL.IDX PT, R2, R4, RZ, 0x1f ;  /* 0x00001fff04027589 */ /* 0x000f6200000e0000 */
[----:B------:R-:W-:Y:S01]  /*0c50*/  NOP ;  /* 0x0000000000007918 */ /* 0x000fe20000000000 */
[----:B-----5:R-:W-:-:S13]  /*0c60*/  ISETP.NE.AND P1, PT, R2, RZ, PT ;  /* 0x000000ff0200720c */ /* 0x020fda0003f25270 */
[----:B------:R-:W-:Y:S05]  /*0c70*/  @P1 BRA `(.L_x_15) ;  /* 0x0000000000401947 */ /* 0x000fea0003800000 */
[----:B-1----:R-:W1:Y:S01]  /*0c80*/  S2UR UR6, SR_CgaCtaId ;  /* 0x00000000000679c3 */ /* 0x002e620000008800 */
[----:B------:R-:W-:Y:S01]  /*0c90*/  UMOV UR7, 0x400 ;  /* 0x0000040000077882 */ /* 0x000fe20000000000 */
[----:B------:R-:W-:Y:S01]  /*0ca0*/  UMOV UR5, 0x1 ;  /* 0x0000000100057882 */ /* 0x000fe20000000000 */
[----:B------:R-:W-:Y:S01]  /*0cb0*/  UMOV UR4, 0x80 ;  /* 0x0000008000047882 */ /* 0x000fe20000000000 */
[----:B------:R-:W-:-:S04]  /*0cc0*/  UIADD3 UR8, UPT, UPT, -UR5, 0x100000, URZ ;  /* 0x0010000005087890 */ /* 0x000fc8000fffe1ff */
[----:B------:R-:W-:Y:S02]  /*0cd0*/  USHF.L.U32 UR9, UR8, 0xb, URZ ;  /* 0x0000000b08097899 */ /* 0x000fe400080006ff */
[----:B------:R-:W-:Y:S02]  /*0ce0*/  USHF.L.U32 UR8, UR8, 0x1, URZ ;  /* 0x0000000108087899 */ /* 0x000fe400080006ff */
[----:B------:R-:W-:-:S04]  /*0cf0*/  UIADD3 UR4, UPT, UPT, -UR4, 0x100000, URZ ;  /* 0x0010000004047890 */ /* 0x000fc8000fffe1ff */
[----:B------:R-:W-:Y:S02]  /*0d00*/  USHF.L.U32 UR5, UR4, 0xb, URZ ;  /* 0x0000000b04057899 */ /* 0x000fe400080006ff */
[----:B------:R-:W-:Y:S01]  /*0d10*/  USHF.L.U32 UR4, UR4, 0x1, URZ ;  /* 0x0000000104047899 */ /* 0x000fe200080006ff */
[----:B------:R-:W-:Y:S01]  /*0d20*/  ELECT P1, URZ, PT ;  /* 0x0000000000ff782f */ /* 0x000fe20003820000 */
[----:B-1----:R-:W-:Y:S01]  /*0d30*/  ULEA UR6, UR6, UR7, 0x18 ;  /* 0x0000000706067291 */ /* 0x002fe2000f8ec0ff */
[----:B------:R-:W1:Y:S11]  /*0d40*/  FENCE.VIEW.ASYNC.S ;  /* 0x00000000000073c6 */ /* 0x000e760000000000 */
[----:B-1----:R1:W1:Y:S01]  /*0d50*/  SYNCS.EXCH.64 URZ, [UR6+0x2c050], UR8 ;  /* 0x02c0500806ff75b2 */ /* 0x0022620008000100 */
[----:B------:R1:W1:Y:S01]  /*0d60*/  SYNCS.EXCH.64 URZ, [UR6+0x2c058], UR4 ;  /* 0x02c0580406ff75b2 */ /* 0x0002620008000100 */
[----:B------:R-:W-:Y:S01]  /*0d70*/  NOP ;  /* 0x0000000000007918 */ /* 0x000fe20000000000 */
.L_x_15:
[----:B------:R-:W5:Y:S01]  /*0d80*/  SHFL.IDX PT, R2, R4, RZ, 0x1f ;  /* 0x00001fff04027589 */ /* 0x000f6200000e0000 */
[----:B-1----:R-:W-:Y:S01]  /*0d90*/  UP2UR UR5, UPR, URZ, 0x1 ;  /* 0x00000001ff057883 */ /* 0x002fe20008000000 */
[----:B------:R-:W-:Y:S01]  /*0da0*/  ISETP.NE.AND P2, PT, R3, 0x2, PT ;  /* 0x000000020300780c */ /* 0x000fe20003f45270 */
[----:B------:R-:W-:Y:S01]  /*0db0*/  UISETP.NE.AND UP0, UPT, UR57, URZ, UPT ;  /* 0x000000ff3900728c */ /* 0x000fe2000bf05270 */
[----:B------:R-:W-:-:S03]  /*0dc0*/  NOP ;  /* 0x0000000000007918 */ /* 0x000fc60000000000 */
[----:B------:R-:W-:Y:S02]  /*0dd0*/  USEL UR4, URZ, 0x2, !UP0 ;  /* 0x00000002ff047887 */ /* 0x000fe4000c000000 */
[----:B------:R-:W-:Y:S02]  /*0de0*/  UISETP.NE.AND UP0, UPT, UR5, URZ, UPT ;  /* 0x000000ff0500728c */ /* 0x000fe4000bf05270 */
[----:B------:R-:W-:Y:S02]  /*0df0*/  USEL UR5, URZ, 0x2, !UP4 ;  /* 0x00000002ff057887 */ /* 0x000fe4000e000000 */
[----:B------:R-:W-:Y:S02]  /*0e00*/  USEL UR4, UR4, 0x1, !UP5 ;  /* 0x0000000104047887 */ /* 0x000fe4000e800000 */
[----:B------:R-:W-:Y:S01]  /*0e10*/  USEL UR5, UR5, 0x1, !UP5 ;  /* 0x0000000105057887 */ /* 0x000fe2000e800000 */
[----:B-----5:R-:W-:-:S13]  /*0e20*/  ISETP.NE.AND P1, PT, R2, RZ, PT ;  /* 0x000000ff0200720c */ /* 0x020fda0003f25270 */
[----:B------:R-:W-:Y:S05]  /*0e30*/  @P1 BRA `(.L_x_16) ;  /* 0x0000000000401947 */ /* 0x000fea0003800000 */
[----:B------:R-:W1:Y:S01]  /*0e40*/  S2UR UR8, SR_CgaCtaId ;  /* 0x00000000000879c3 */ /* 0x000e620000008800 */
        /* <DEDUP_REMOVED lines=15> */
.L_x_16:
[----:B------:R-:W-:Y:S01]  /*0f40*/  NOP ;  /* 0x0000000000007918 */ /* 0x000fe20000000000 */
[----:B------:R-:W-:Y:S05]  /*0f50*/  @!P2 BRA `(.L_x_17) ;  /* 0x000000000024a947 */ /* 0x000fea0003800000 */
[----:B------:R-:W-:Y:S01]  /*0f60*/  ISETP.NE.AND P1, PT, R3, RZ, PT ;  /* 0x000000ff0300720c */ /* 0x000fe20003f25270 */
[----:B-1----:R-:W-:Y:S02]  /*0f70*/  UP2UR UR6, UPR, URZ, 0x1 ;  /* 0x00000001ff067883 */ /* 0x002fe40008000000 */
[----:B------:R-:W-:Y:S01]  /*0f80*/  UPLOP3.LUT UP0, UPT, UPT, UPT, UPT, 0x80, 0x8 ;  /* 0x000000000008789c */ /* 0x000fe20003f0f070 */
[----:B------:R-:W-:-:S03]  /*0f90*/  UMOV UR7, URZ ;  /* 0x000000ff00077c82 */ /* 0x000fc60008000000 */
[----:B------:R-:W-:Y:S02]  /*0fa0*/  UP2UR UR40, UPR, URZ, 0x1 ;  /* 0x00000001ff287883 */ /* 0x000fe40008000000 */
[----:B------:R-:W-:-:S04]  /*0fb0*/  UISETP.NE.AND UP0, UPT, UR6, URZ, UPT ;  /* 0x000000ff0600728c */ /* 0x000fc8000bf05270 */
[----:B------:R-:W-:Y:S07]  /*0fc0*/  @P1 BRA `(.L_x_18) ;  /* 0x00000000001c1947 */ /* 0x000fee0003800000 */
[----:B------:R-:W-:Y:S01]  /*0fd0*/  UMOV UR7, 0x1 ;  /* 0x0000000100077882 */ /* 0x000fe20000000000 */
[----:B------:R-:W-:Y:S05]  /*0fe0*/  BRA `(.L_x_18) ;  /* 0x0000000000147947 */ /* 0x000fea0003800000 */
.L_x_17:
[----:B-1----:R-:W-:Y:S02]  /*0ff0*/  UP2UR UR6, UPR, URZ, 0x1 ;  /* 0x00000001ff067883 */ /* 0x002fe40008000000 */
[----:B------:R-:W-:Y:S01]  /*1000*/  UPLOP3.LUT UP0, UPT, UPT, UPT, UPT, 0x40, 0x4 ;  /* 0x000000000004789c */ /* 0x000fe20003f0e870 */
[----:B------:R-:W-:-:S03]  /*1010*/  UMOV UR7, 0x2 ;  /* 0x0000000200077882 */ /* 0x000fc60000000000 */
[----:B------:R-:W-:Y:S02]  /*1020*/  UP2UR UR40, UPR, URZ, 0x1 ;  /* 0x00000001ff287883 */ /* 0x000fe40008000000 */
[----:B------:R-:W-:Y:S02]  /*1030*/  UISETP.NE.AND UP0, UPT, UR6, URZ, UPT ;  /* 0x000000ff0600728c */ /* 0x000fe4000bf05270 */
.L_x_18:
[----:B------:R-:W1:Y:S02]  /*1040*/  SHFL.IDX PT, R2, R4, RZ, 0x1f ;  /* 0x00001fff04027589 */ /* 0x000e6400000e0000 */
[----:B-1----:R-:W-:-:S13]  /*1050*/  ISETP.NE.AND P1, PT, R2, RZ, PT ;  /* 0x000000ff0200720c */ /* 0x002fda0003f25270 */
[----:B------:R-:W-:Y:S05]  /*1060*/  @P1 BRA `(.L_x_19) ;  /* 0x0000000000301947 */ /* 0x000fea0003800000 */
[----:B------:R-:W1:Y:S01]  /*1070*/  S2UR UR8, SR_CgaCtaId ;  /* 0x00000000000879c3 */ /* 0x000e620000008800 */
[----:B------:R-:W-:Y:S01]  /*1080*/  UMOV UR9, 0x400 ;  /* 0x0000040000097882 */ /* 0x000fe20000000000 */
[----:B------:R-:W-:Y:S01]  /*1090*/  UMOV UR6, 0x80 ;  /* 0x0000008000067882 */ /* 0x000fe20000000000 */
[----:B------:R-:W-:Y:S01]  /*10a0*/  ELECT P1, URZ, PT ;  /* 0x0000000000ff782f */ /* 0x000fe20003820000 */
[----:B------:R-:W-:-:S04]  /*10b0*/  UIADD3 UR10, UPT, UPT, -UR6, 0x100000, URZ ;  /* 0x00100000060a7890 */ /* 0x000fc8000fffe1ff */
[----:B------:R-:W-:Y:S02]  /*10c0*/  USHF.L.U32 UR11, UR10, 0xb, URZ ;  /* 0x0000000b0a0b7899 */ /* 0x000fe400080006ff */
[----:B------:R-:W-:Y:S02]  /*10d0*/  USHF.L.U32 UR10, UR10, 0x1, URZ ;  /* 0x000000010a0a7899 */ /* 0x000fe400080006ff */
[----:B-1----:R-:W-:Y:S01]  /*10e0*/  ULEA UR8, UR8, UR9, 0x18 ;  /* 0x0000000908087291 */ /* 0x002fe2000f8ec0ff */
[----:B------:R-:W1:Y:S11]  /*10f0*/  FENCE.VIEW.ASYNC.S ;  /* 0x00000000000073c6 */ /* 0x000e760000000000 */
[----:B-1----:R1:W1:Y:S01]  /*1100*/  SYNCS.EXCH.64 URZ, [UR8+0x2c070], UR10 ;  /* 0x02c0700a08ff75b2 */ /* 0x0022620008000100 */
[----:B------:R1:W1:Y:S01]  /*1110*/  SYNCS.EXCH.64 URZ, [UR8+0x2c078], UR10 ;  /* 0x02c0780a08ff75b2 */ /* 0x0002620008000100 */
[----:B------:R-:W-:Y:S01]  /*1120*/  NOP ;  /* 0x0000000000007918 */ /* 0x000fe20000000000 */
.L_x_19:
[----:B------:R-:W-:Y:S01]  /*1130*/  NOP ;  /* 0x0000000000007918 */ /* 0x000fe20000000000 */
[----:B------:R-:W-:Y:S05]  /*1140*/  @!P2 BRA `(.L_x_20) ;  /* 0x000000000024a947 */ /* 0x000fea0003800000 */
[----:B------:R-:W-:Y:S01]  /*1150*/  ISETP.NE.AND P1, PT, R3, 0x1, PT ;  /* 0x000000010300780c */ /* 0x000fe20003f25270 */
        /* <DEDUP_REMOVED lines=8> */
.L_x_20:
[----:B-1----:R-:W-:Y:S02]  /*11e0*/  UP2UR UR8, UPR, URZ, 0x1 ;  /* 0x00000001ff087883 */ /* 0x002fe40008000000 */
[----:B------:R-:W-:Y:S01]  /*11f0*/  UPLOP3.LUT UP0, UPT, UPT, UPT, UPT, 0x40, 0x4 ;  /* 0x000000000004789c */ /* 0x000fe20003f0e870 */
[----:B------:R-:W-:-:S03]  /*1200*/  UMOV UR6, 0x2 ;  /* 0x0000000200067882 */ /* 0x000fc60000000000 */
[----:B------:R-:W-:Y:S02]  /*1210*/  UP2UR UR39, UPR, URZ, 0x1 ;  /* 0x00000001ff277883 */ /* 0x000fe40008000000 */
[----:B------:R-:W-:-:S11]  /*1220*/  UISETP.NE.AND UP0, UPT, UR8, URZ, UPT ;  /* 0x000000ff0800728c */ /* 0x000fd6000bf05270 */
.L_x_21:
[----:B------:R-:W1:Y:S01]  /*1230*/  SHFL.IDX PT, R2, R4, RZ, 0x1f ;  /* 0x00001fff04027589 */ /* 0x000e6200000e0000 */
[----:B------:R-:W-:Y:S02]  /*1240*/  USEL UR8, URZ, 0x1, !UP4 ;  /* 0x00000001ff087887 */ /* 0x000fe4000e000000 */
[----:B------:R-:W-:Y:S01]  /*1250*/  USEL UR12, URZ, 0x1, UP4 ;  /* 0x00000001ff0c7887 */ /* 0x000fe2000a000000 */
        /* <DEDUP_REMOVED lines=14> */
.L_x_22:
[----:B------:R-:W5:Y:S01]  /*1340*/  SHFL.IDX PT, R2, R4, RZ, 0x1f ;  /* 0x00001fff04027589 */ /* 0x000f6200000e0000 */
[----:B------:R-:W-:Y:S01]  /*1350*/  NOP ;  /* 0x0000000000007918 */ /* 0x000fe20000000000 */
[----:B-----5:R-:W-:-:S13]  /*1360*/  ISETP.NE.AND P1, PT, R2, RZ, PT ;  /* 0x000000ff0200720c */ /* 0x020fda0003f25270 */
[----:B------:R-:W-:Y:S05]  /*1370*/  @P1 BRA `(.L_x_23) ;  /* 0x0000000000481947 */ /* 0x000fea0003800000 */
[----:B------:R-:W5:Y:S01]  /*1380*/  S2UR UR11, SR_CgaCtaId ;  /* 0x00000000000b79c3 */ /* 0x000f620000008800 */
[----:B------:R-:W-:Y:S01]  /*1390*/  UMOV UR13, 0x400 ;  /* 0x00000400000d7882 */ /* 0x000fe20000000000 */
[----:B-1----:R-:W-:Y:S01]  /*13a0*/  UMOV UR10, 0x1 ;  /* 0x00000001000a7882 */ /* 0x002fe20000000000 */
        /* <DEDUP_REMOVED lines=8> */
[----:B-----5:R-:W-:Y:S01]  /*1430*/  ULEA UR11, UR11, UR13, 0x18 ;  /* 0x0000000d0b0b7291 */ /* 0x020fe2000f8ec0ff */
[----:B------:R-:W1:Y:S11]  /*1440*/  FENCE.VIEW.ASYNC.S ;  /* 0x00000000000073c6 */ /* 0x000e760000000000 */
[----:B-1----:R1:W1:Y:S01]  /*1450*/  SYNCS.EXCH.64 URZ, [UR11+0x2c090], UR14 ;  /* 0x02c0900e0bff75b2 */ /* 0x0022620008000100 */
[----:B------:R1:W1:Y:S01]  /*1460*/  SYNCS.EXCH.64 URZ, [UR11+0x2c0a0], UR16 ;  /* 0x02c0a0100bff75b2 */ /* 0x0002620008000100 */
[----:B------:R1:W1:Y:S01]  /*1470*/  SYNCS.EXCH.64 URZ, [UR11+0x2c098], UR14 ;  /* 0x02c0980e0bff75b2 */ /* 0x0002620008000100 */
[----:B------:R1:W1:Y:S01]  /*1480*/  SYNCS.EXCH.64 URZ, [UR11+0x2c0a8], UR16 ;  /* 0x02c0a8100bff75b2 */ /* 0x0002620008000100 */
[----:B------:R-:W-:Y:S01]  /*1490*/  NOP ;  /* 0x0000000000007918 */ /* 0x000fe20000000000 */
.L_x_23:
        /* <DEDUP_REMOVED lines=19> */
[----:B------:R1:W1:Y:S01]  /*15d0*/  SYNCS.EXCH.64 URZ, [UR11+0x2c0b8], UR14 ;  /* 0x02c0b80e0bff75b2 */ /* 0x0002620008000100 */
[----:B------:R1:W1:Y:S01]  /*15e0*/  SYNCS.EXCH.64 URZ, [UR11+0x2c0c8], UR16 ;  /* 0x02c0c8100bff75b2 */ /* 0x0002620008000100 */
[----:B------:R-:W-:Y:S01]  /*15f0*/  NOP ;  /* 0x0000000000007918 */ /* 0x000fe20000000000 */
.L_x_24:
[----:B------:R-:W5:Y:S01]  /*1600*/  SHFL.IDX PT, R4, R4, RZ, 0x1f ;  /* 0x00001fff04047589 */ /* 0x000f6200000e0000 */
[----:B------:R-:W1:Y:S01]  /*1610*/  S2UR UR27, SR_CTAID.X ;  /* 0x00000000001b79c3 */ /* 0x000e620000002500 */
[----:B------:R-:W-:Y:S01]  /*1620*/  NOP ;  /* 0x0000000000007918 */ /* 0x000fe20000000000 */
[----:B-----5:R-:W-:-:S13]  /*1630*/  ISETP.NE.AND P1, PT, R4, RZ, PT ;  /* 0x000000ff0400720c */ /* 0x020fda0003f25270 */
[----:B-1----:R-:W-:Y:S05]  /*1640*/  @P1 BRA `(.L_x_25) ;  /* 0x0000000000301947 */ /* 0x002fea0003800000 */
        /* <DEDUP_REMOVED lines=12> */
.L_x_25:
[----:B------:R-:W-:Y:S01]  /*1710*/  ISETP.GT.AND P1, PT, R3, 0x3, PT ;  /* 0x000000030300780c */ /* 0x000fe20003f24270 */
[----:B------:R-:W-:Y:S01]  /*1720*/  NOP ;  /* 0x0000000000007918 */ /* 0x000fe20000000000 */
[----:B------:R-:W-:Y:S01]  /*1730*/  MOV R2, UR12 ;  /* 0x0000000c00027c02 */ /* 0x000fe20008000f00 */
[----:B------:R-:W-:Y:S01]  /*1740*/  UMOV UR38, UR27 ;  /* 0x0000001b00267c82 */ /* 0x000fe20008000000 */
[----:B-1234-:R-:W-:Y:S09]  /*1750*/  BAR.SYNC.DEFER_BLOCKING 0x0 ;  /* 0x0000000000007b1d */ /* 0x01eff20000010000 */
[----:B------:R-:W-:Y:S05]  /*1760*/  @P1 BRA `(.L_x_26) ;  /* 0x0000015c00701947 */ /* 0x000fea0003800000 */
[----:B------:R-:W-:-:S13]  /*1770*/  ISETP.GE.U32.AND P0, PT, R3, 0x2, PT ;  /* 0x000000020300780c */ /* 0x000fda0003f06070 */
[----:B------:R-:W-:Y:S05]  /*1780*/  @!P0 BRA `(.L_x_27) ;  /* 0x000000f800848947 */ /* 0x000fea0003800000 */
[----:B------:R-:W-:Y:S05]  /*1790*/  @!P2 BRA `(.L_x_28) ;  /* 0x0000002c0080a947 */ /* 0x000fea0003800000 */
[----:B------:R-:W-:-:S08]  /*17a0*/  NOP ;  /* 0x0000000000007918 */ /* 0x000fd00000000000 */
[----:B------:R-:W1:-:S00]  /*17b0*/  USETMAXREG.DEALLOC.CTAPOOL 0x20 ;  /* 0x00000020000079c8 */ /* 0x000e4000080e0500 */
[----:B-1----:R-:W1:Y:S02]  /*17c0*/  LDC R0, c[0x0][0x900] ;  /* 0x00024000ff007b82 */ /* 0x002e640000000800 */
[----:B-1----:R-:W-:-:S13]  /*17d0*/  ISETP.LE.AND P0, PT, R0, UR38, PT ;  /* 0x0000002600007c0c */ /* 0x002fda000bf03270 */
[----:B------:R-:W-:Y:S05]  /*17e0*/  @P0 EXIT ;  /* 0x000000000000094d */ /* 0x000fea0003800000 */
[----:B------:R-:W1:Y:S01]  /*17f0*/  S2UR UR6, SR_CgaCtaId ;  /* 0x00000000000679c3 */ /* 0x000e620000008800 */
[----:B------:R-:W-:Y:S01]  /*1800*/  UMOV UR7, 0x400 ;  /* 0x0000040000077882 */ /* 0x000fe20000000000 */
[----:B------:R-:W-:Y:S01]  /*1810*/  HFMA2 R6, -RZ, RZ, 0, 0 ;  /* 0x00000000ff067431 */ /* 0x000fe200000001ff */
[----:B------:R-:W-:Y:S01]  /*1820*/  PRMT R7, RZ, 0x7610, R7 ;  /* 0x00007610ff077816 */ /* 0x000fe20000000007 */
[----:B------:R-:W-:Y:S02]  /*1830*/  ULOP3.LUT UR15, UR4, 0x1, URZ, 0xc0, !UPT ;  /* 0x00000001040f7892 */ /* 0x000fe4000f8ec0ff */
[----:B------:R-:W-:Y:S01]  /*1840*/  ULOP3.LUT UR14, UR5, 0x1, URZ, 0xc0, !UPT ;  /* 0x00000001050e7892 */ /* 0x000fe2000f8ec0ff */
[----:B------:R-:W-:Y:S01]  /*1850*/  UMOV UR18, URZ ;  /* 0x000000ff00127c82 */ /* 0x000fe20008000000 */
[----:B------:R-:W-:Y:S01]  /*1860*/  UMOV UR26, 0x1 ;  /* 0x00000001001a7882 */ /* 0x000fe20000000000 */
[----:B------:R-:W-:Y:S01]  /*1870*/  UMOV UR25, 0x1 ;  /* 0x0000000100197882 */ /* 0x000fe20000000000 */
[----:B------:R-:W-:Y:S01]  /*1880*/  UMOV UR24, 0x1 ;  /* 0x0000000100187882 */ /* 0x000fe20000000000 */
[----:B------:R-:W-:Y:S01]  /*1890*/  UMOV UR23, URZ ;  /* 0x000000ff00177c82 */ /* 0x000fe20008000000 */
[----:B-1----:R-:W-:-:S04]  /*18a0*/  ULEA UR6, UR6, UR7, 0x18 ;  /* 0x0000000706067291 */ /* 0x002fc8000f8ec0ff */
[----:B------:R-:W-:-:S04]  /*18b0*/  UIADD3 UR6, UPT, UPT, UR6, 0x10000, URZ ;  /* 0x0001000006067890 */ /* 0x000fc8000fffe0ff */
[----:B------:R-:W-:-:S04]  /*18c0*/  USHF.R.U32.HI UR17, URZ, 0x4, UR6 ;  /* 0x00000004ff117899 */ /* 0x000fc80008011606 */
[----:B------:R-:W-:-:S04]  /*18d0*/  ULOP3.LUT UR17, UR17, 0x3fff, URZ, 0xc0, !UPT ;  /* 0x00003fff11117892 */ /* 0x000fc8000f8ec0ff */
[----:B------:R-:W-:Y:S02]  /*18e0*/  ULOP3.LUT UR16, UR17, 0x10000, URZ, 0xfc, !UPT ;  /* 0x0001000011107892 */ /* 0x000fe4000f8efcff */
[----:B------:R-:W-:-:S12]  /*18f0*/  ULOP3.LUT UR17, UR17, 0x2000000, URZ, 0xfc, !UPT ;  /* 0x0200000011117892 */ /* 0x000fd8000f8efcff */
.L_x_89:
[----:B------:R-:W1:Y:S01]  /*1900*/  LDCU.64 UR4, c[0x0][0x908] ;  /* 0x00012100ff0477ac */ /* 0x000e620008000a00 */
[----:B--2---:R-:W2:Y:S01]  /*1910*/  LDCU UR6, c[0x0][0x904] ;  /* 0x00012080ff0677ac */ /* 0x004ea20008000800 */
[----:B-1----:R-:W-:Y:S01]  /*1920*/  UIMAD.WIDE.U32 UR8, UR27, UR4, URZ ;  /* 0x000000041b0872a5 */ /* 0x002fe2000f8e00ff */
[----:B------:R-:W1:Y:S01]  /*1930*/  LDCU UR4, c[0x0][0x380] ;  /* 0x00007000ff0477ac */ /* 0x000e620008000800 */
[----:B--2---:R-:W-:Y:S02]  /*1940*/  UISETP.NE.AND UP0, UPT, UR6, 0x1, UPT ;  /* 0x000000010600788c */ /* 0x004fe4000bf05270 */
[----:B------:R-:W-:-:S04]  /*1950*/  USHF.R.U32.HI UR5, URZ, UR5, UR9 ;  /* 0x00000005ff057299 */ /* 0x000fc80008011609 */
[----:B------:R-:W-:-:S04]  /*1960*/  USEL UR5, UR27, UR5, !UP0 ;  /* 0x000000051b057287 */ /* 0x000fc8000c000000 */
[----:B------:R-:W-:-:S04]  /*1970*/  UIADD3 UR5, UPT, UPT, -UR5, URZ, URZ ;  /* 0x000000ff05057290 */ /* 0x000fc8000fffe1ff */
[----:B------:R-:W-:-:S04]  /*1980*/  UIMAD UR6, UR6, UR5, UR27 ;  /* 0x00000005060672a4 */ /* 0x000fc8000f8e021b */
[----:B------:R-:W-:-:S04]  /*1990*/  USHF.L.U32 UR6, UR6, 0x8, URZ ;  /* 0x0000000806067899 */ /* 0x000fc800080006ff */
[----:B-1----:R-:W-:-:S09]  /*19a0*/  UISETP.GE.AND UP0, UPT, UR6, UR4, UPT ;  /* 0x000000040600728c */ /* 0x002fd2000bf06270 */
[----:B------:R-:W-:Y:S05]  /*19b0*/  BRA.U UP0, `(.L_x_29) ;  /* 0x0000002900e07547 */ /* 0x000fea000b800000 */
[----:B------:R-:W-:-:S13]  /*19c0*/  LOP3.LUT P0, RZ, R7, 0xff, RZ, 0xc0, !PT ;  /* 0x000000ff07ff7812 */ /* 0x000fda000780c0ff */
[----:B------:R-:W-:Y:S05]  /*19d0*/  @P0 BRA `(.L_x_30) ;  /* 0x0000000000940947 */ /* 0x000fea0003800000 */
[----:B------:R-:W1:Y:S01]  /*19e0*/  S2UR UR5, SR_CgaCtaId ;  /* 0x00000000000579c3 */ /* 0x000e620000008800 */
[----:B------:R-:W-:Y:S01]  /*19f0*/  UMOV UR7, 0x40 ;  /* 0x0000004000077882 */ /* 0x000fe20000000000 */
[----:B------:R-:W-:Y:S01]  /*1a00*/  NOP ;  /* 0x0000000000007918 */ /* 0x000fe20000000000 */
[----:B------:R-:W-:Y:S01]  /*1a10*/  UMOV UR4, 0x400 ;  /* 0x0000040000047882 */ /* 0x000fe20000000000 */
[----:B-1----:R-:W-:Y:S02]  /*1a20*/  ULEA UR7, UR5, UR7, 0x18 ;  /* 0x0000000705077291 */ /* 0x002fe4000f8ec0ff */
[----:B------:R-:W-:-:S07]  /*1a30*/  ULEA UR5, UR5, UR4, 0x18 ;  /* 0x0000000405057291 */ /* 0x000fce000f8ec0ff */
[----:B------:R-:W1:Y:S02]  /*1a40*/  LDS.U8 R0, [UR7+0x1c] ;  /* 0x00001c07ff007984 */ /* 0x000e640008000000 */
[----:B-1----:R-:W-:-:S13]  /*1a50*/  ISETP.NE.AND P0, PT, R0, RZ, PT ;  /* 0x000000ff0000720c */ /* 0x002fda0003f05270 */
[----:B------:R-:W-:Y:S05]  /*1a60*/  @P0 BRA `(.L_x_31) ;  /* 0x0000000000580947 */ /* 0x000fea0003800000 */
[----:B------:R-:W-:-:S13]  /*1a70*/  ELECT P0, URZ, PT ;  /* 0x0000000000ff782f */ /* 0x000fda0003800000 */
[----:B------:R-:W-:Y:S05]  /*1a80*/  @!P0 BRA `(.L_x_32) ;  /* 0x0000000000608947 */ /* 0x000fea0003800000 */
[----:B------:R-:W-:Y:S01]  /*1a90*/  UMOV UR4, 0x10 ;  /* 0x0000001000047882 */ /* 0x000fe20000000000 */
[----:B------:R-:W-:Y:S01]  /*1aa0*/  HFMA2 R0, -RZ, RZ, 0, 5.9604644775390625e-08 ;  /* 0x00000001ff007431 */ /* 0x000fe200000001ff */
[----:B------:R-:W-:-:S03]  /*1ab0*/  MOV R2, 0xffff ;  /* 0x0000ffff00027802 */ /* 0x000fc60000000f00 */
[----:B------:R-:W-:Y:S04]  /*1ac0*/  DEPBAR.LE SB1, 0x36 ;  /* 0x00009d800000791a */ /* 0x000fe80000000000 */
[----:B------:R-:W1:Y:S02]  /*1ad0*/  UTCATOMSWS.FIND_AND_SET.ALIGN UP0, UR4, UR4 ;  /* 0x00000004000475e3 */ /* 0x000e640008000800 */
[----:B-1----:R-:W-:Y:S01]  /*1ae0*/  MOV R3, UR4 ;  /* 0x0000000400037c02 */ /* 0x002fe20008000f00 */
[----:B------:R-:W-:Y:S06]  /*1af0*/  BRA.U UP0, `(.L_x_33) ;  /* 0x0000000100187547 */ /* 0x000fec000b800000 */
.L_x_34:
[----:B------:R-:W-:Y:S05]  /*1b00*/  NANOSLEEP 0x64 ;  /* 0x000000640000795d */ /* 0x000fea0003800000 */
[----:B------:R-:W-:-:S05]  /*1b10*/  UMOV UR4, 0x10 ;  /* 0x0000001000047882 */ /* 0x000fca0000000000 */
[----:B------:R-:W-:Y:S04]  /*1b20*/  DEPBAR.LE SB1, 0x36 ;  /* 0x00009d800000791a */ /* 0x000fe80000000000 */
[----:B------:R-:W1:Y:S02]  /*1b30*/  UTCATOMSWS.FIND_AND_SET.ALIGN UP0, UR4, UR4 ;  /* 0x00000004000475e3 */ /* 0x000e640008000800 */
[----:B-1----:R-:W-:Y:S01]  /*1b40*/  MOV R3, UR4 ;  /* 0x0000000400037c02 */ /* 0x002fe20008000f00 */
[----:B------:R-:W-:Y:S05]  /*1b50*/  BRA.U !UP0, `(.L_x_34) ;  /* 0xfffffffd08e87547 */ /* 0x000fea000b83ffff */
.L_x_33:
[-C--:B------:R-:W-:Y:S02]  /*1b60*/  SHF.L.U32 R2, R2, R3.reuse, RZ ;  /* 0x0000000302027219 */ /* 0x080fe400000006ff */
[----:B------:R-:W-:Y:S01]  /*1b70*/  SHF.L.U32 R0, R0, R3, RZ ;  /* 0x0000000300007219 */ /* 0x000fe200000006ff */
[----:B------:R-:W-:Y:S02]  /*1b80*/  IMAD.SHL.U32 R3, R3, 0x20, RZ ;  /* 0x0000002003037824 */ /* 0x000fe400078e00ff */
[----:B------:R1:W-:Y:S04]  /*1b90*/  ATOMS.OR RZ, [UR7+0x14], R2 ;  /* 0x00001402ffff798c */ /* 0x0003e8000b000007 */
[----:B------:R1:W-:Y:S04]  /*1ba0*/  ATOMS.OR RZ, [UR7+0x18], R0 ;  /* 0x00001800ffff798c */ /* 0x0003e8000b000007 */
[----:B------:R1:W-:Y:S01]  /*1bb0*/  STS [UR5+0x2c0e0], R3 ;  /* 0x02c0e003ff007988 */ /* 0x0003e20008000805 */
[----:B------:R-:W-:Y:S05]  /*1bc0*/  BRA `(.L_x_32) ;  /* 0x0000000000107947 */ /* 0x000fea0003800000 */
.L_x_31:
[----:B------:R-:W-:Y:S02]  /*1bd0*/  MOV R0, 0xffffffff ;  /* 0xffffffff00007802 */ /* 0x000fe40000000f00 */
[----:B------:R-:W-:-:S03]  /*1be0*/  MOV R2, 0x1c10 ;  /* 0x00001c1000027802 */ /* 0x000fc60000000f00 */
[----:B------:R1:W-:Y:S04]  /*1bf0*/  STS [UR5+0x2c0e0], R0 ;  /* 0x02c0e000ff007988 */ /* 0x0003e80008000805 */
[----:B-1----:R-:W-:Y:S05]  /*1c00*/  CALL.REL.NOINC `($__internal_1_$__cuda_sm10x_tcgen05_guardrail_trap_phase_invalid_during_alloc) ;  /* 0x000001c800c47944 */ /* 0x002fea0003c00000 */
.L_x_32:
[----:B------:R-:W-:Y:S05]  /*1c10*/  WARPSYNC.ALL ;  /* 0x0000000000007948 */ /* 0x000fea0003800000 */
[----:B------:R-:W-:Y:S01]  /*1c20*/  NOP ;  /* 0x0000000000007918 */ /* 0x000fe20000000000 */
.L_x_30:
[----:B------:R-:W2:Y:S01]  /*1c30*/  LDCU UR7, c[0x0][0x384] ;  /* 0x00007080ff0777ac */ /* 0x000ea20008000800 */
[----:B------:R-:W-:Y:S01]  /*1c40*/  HFMA2 R7, -RZ, RZ, 0, 5.9604644775390625e-08 ;  /* 0x00000001ff077431 */ /* 0x000fe200000001ff */
[----:B--2---:R-:W-:-:S09]  /*1c50*/  UISETP.NE.AND UP0, UPT, UR7, URZ, UPT ;  /* 0x000000ff0700728c */ /* 0x004fd2000bf05270 */
[----:B------:R-:W-:Y:S05]  /*1c60*/  BRA.U !UP0, `(.L_x_29) ;  /* 0x0000002908347547 */ /* 0x000fea000b800000 */
[----:B------:R-:W-:Y:S01]  /*1c70*/  UIADD3 UR6, UPT, UPT, UR6, 0x100, URZ ;  /* 0x0000010006067890 */ /* 0x000fe2000fffe0ff */
[----:B------:R-:W-:Y:S01]  /*1c80*/  BSSY.RECONVERGENT B0, `(.L_x_35) ;  /* 0x000000d000007945 */ /* 0x000fe20003800200 */
[----:B------:R-:W-:Y:S02]  /*1c90*/  UIADD3 UR7, UPT, UPT, UR7, 0x3f, URZ ;  /* 0x0000003f07077890 */ /* 0x000fe4000fffe0ff */
[----:B------:R-:W-:Y:S02]  /*1ca0*/  USHF.R.S32.HI UR4, URZ, 0x1f, UR6 ;  /* 0x0000001fff047899 */ /* 0x000fe40008011406 */
[----:B------:R-:W-:Y:S02]  /*1cb0*/  USHF.R.S32.HI UR5, URZ, 0x1f, UR7 ;  /* 0x0000001fff057899 */ /* 0x000fe40008011407 */
[----:B------:R-:W-:Y:S02]  /*1cc0*/  ULEA.HI UR4, UR4, UR6, URZ, 0x6 ;  /* 0x0000000604047291 */ /* 0x000fe4000f8f30ff */
[----:B------:R-:W-:-:S02]  /*1cd0*/  ULEA.HI UR5, UR5, UR7, URZ, 0x6 ;  /* 0x0000000705057291 */ /* 0x000fc4000f8f30ff */
[----:B------:R-:W-:Y:S02]  /*1ce0*/  UIADD3 UR4, UPT, UPT, UR4, 0x3f, URZ ;  /* 0x0000003f04047890 */ /* 0x000fe4000fffe0ff */
[----:B------:R-:W-:Y:S02]  /*1cf0*/  USHF.R.S32.HI UR5, URZ, 0x6, UR5 ;  /* 0x00000006ff057899 */ /* 0x000fe40008011405 */
[----:B------:R-:W-:-:S04]  /*1d00*/  USHF.R.S32.HI UR4, URZ, 0x6, UR4 ;  /* 0x00000006ff047899 */ /* 0x000fc80008011404 */
[----:B------:R-:W-:-:S04]  /*1d10*/  UISETP.LT.AND UP0, UPT, UR5, UR4, UPT ;  /* 0x000000040500728c */ /* 0x000fc8000bf01270 */
[----:B------:R-:W-:Y:S01]  /*1d20*/  USEL UR22, UR5, UR4, UP0 ;  /* 0x0000000405167287 */ /* 0x000fe20008000000 */
[----:B------:R-:W-:Y:S11]  /*1d30*/  @!P4 BRA `(.L_x_36) ;  /* 0x000000000004c947 */ /* 0x000ff60003800000 */
[----:B------:R-:W-:Y:S05]  /*1d40*/  BPT.TRAP 0x1 ;  /* 0x000000040000795c */ /* 0x000fea0000300000 */
.L_x_36:
[----:B------:R-:W-:Y:S05]  /*1d50*/  BSYNC.RECONVERGENT B0 ;  /* 0x0000000000007941 */ /* 0x000fea0003800200 */
.L_x_35:
[----:B------:R-:W2:Y:S01]  /*1d60*/  S2UR UR13, SR_CgaCtaId ;  /* 0x00000000000d79c3 */ /* 0x000ea20000008800 */
[----:B------:R-:W-:Y:S01]  /*1d70*/  UMOV UR4, 0x400 ;  /* 0x0000040000047882 */ /* 0x000fe20000000000 */
[----:B------:R-:W-:Y:S01]  /*1d80*/  SHF.L.U32 R5, R6, 0x1f, RZ ;  /* 0x0000001f06057819 */ /* 0x000fe200000006ff */
[----:B--2---:R-:W-:-:S09]  /*1d90*/  ULEA UR13, UR13, UR4, 0x18 ;  /* 0x000000040d0d7291 */ /* 0x004fd2000f8ec0ff */
[----:B------:R-:W2:Y:S02]  /*1da0*/  SYNCS.PHASECHK.TRANS64.TRYWAIT P0, [UR13+0x2c000], R5 ;  /* 0x02c00005ff0075a7 */ /* 0x000ea4000800110d */
[----:B--2---:R-:W-:Y:S05]  /*1db0*/  @!P0 BRA `(.L_x_37) ;  /* 0x000001b000d48947 */ /* 0x004fea0003800000 */
.L_x_419:
[----:B------:R-:W-:Y:S05]  /*1dc0*/  BRA.U !UP1, `(.L_x_38) ;  /* 0x0000000109047547 */ /* 0x000fea000b800000 */
[----:B------:R-:W-:Y:S05]  /*1dd0*/  BPT.TRAP 0x1 ;  /* 0x000000040000795c */ /* 0x000fea0000300000 */
.L_x_38:
[----:B------:R-:W-:Y:S01]  /*1de0*/  ULEA UR4, UR18, UR13, 0x3 ;  /* 0x0000000d12047291 */ /* 0x000fe2000f8e18ff */
[----:B-1----:R-:W-:Y:S01]  /*1df0*/  MOV R3, UR23 ;  /* 0x0000001700037c02 */ /* 0x002fe20008000f00 */
[----:B------:R-:W-:-:S03]  /*1e00*/  UISETP.NE.AND UP4, UPT, UR15, URZ, UPT ;  /* 0x000000ff0f00728c */ /* 0x000fc6000bf85270 */
[----:B------:R-:W-:-:S04]  /*1e10*/  SHF.L.U32 R3, R3, 0x1f, RZ ;  /* 0x0000001f03037819 */ /* 0x000fc800000006ff */
[----:B------:R-:W1:Y:S02]  /*1e20*/  SYNCS.PHASECHK.TRANS64.TRYWAIT P0, [UR4+0x2c020], R3 ;  /* 0x02c02003ff0075a7 */ /* 0x000e640008001104 */
[----:B-1----:R-:W-:Y:S05]  /*1e30*/  @!P0 BRA `(.L_x_39) ;  /* 0x000001b000cc8947 */ /* 0x002fea0003800000 */
.L_x_421:
[----:B------:R-:W-:-:S04]  /*1e40*/  UIADD3 UR11, UPT, UPT, UR18, 0x1, URZ ;  /* 0x00000001120b7890 */ /* 0x000fc8000fffe0ff */
[----:B------:R-:W-:-:S04]  /*1e50*/  UISETP.NE.AND UP0, UPT, UR11, 0x3, UPT ;  /* 0x000000030b00788c */ /* 0x000fc8000bf05270 */
[----:B------:R-:W-:Y:S02]  /*1e60*/  USEL UR5, URZ, 0x1, UP0 ;  /* 0x00000001ff057887 */ /* 0x000fe40008000000 */
[----:B------:R-:W-:Y:S02]  /*1e70*/  USEL UR11, UR11, URZ, UP0 ;  /* 0x000000ff0b0b7287 */ /* 0x000fe40008000000 */
[----:B------:R-:W-:Y:S01]  /*1e80*/  ULOP3.LUT UR23, UR23, UR5, URZ, 0x3c, !UPT ;  /* 0x0000000517177292 */ /* 0x000fe2000f8e3cff */
[----:B------:R-:W-:Y:S11]  /*1e90*/  BRA.U UP4, `(.L_x_40) ;  /* 0x0000000104047547 */ /* 0x000ff6000b800000 */
[----:B------:R-:W-:Y:S05]  /*1ea0*/  BPT.TRAP 0x1 ;  /* 0x000000040000795c */ /* 0x000fea0000300000 */
.L_x_40:
[----:B------:R-:W-:Y:S01]  /*1eb0*/  IMAD.U32 R9, RZ, RZ, UR24 ;  /* 0x00000018ff097e24 */ /* 0x000fe2000f8e00ff */
[----:B------:R-:W-:Y:S01]  /*1ec0*/  USHF.R.U32.HI UR10, URZ, 0x4, UR13 ;  /* 0x00000004ff0a7899 */ /* 0x000fe2000801160d */
[----:B------:R-:W-:Y:S01]  /*1ed0*/  MOV R4, RZ ;  /* 0x000000ff00047202 */ /* 0x000fe20000000f00 */
[----:B-1----:R-:W-:Y:S02]  /*1ee0*/  IMAD.MOV.U32 R3, RZ, RZ, RZ ;  /* 0x000000ffff037224 */ /* 0x002fe400078e00ff */
[----:B------:R-:W-:Y:S01]  /*1ef0*/  SHF.L.U32 R9, R9, 0x1f, RZ ;  /* 0x0000001f09097819 */ /* 0x000fe200000006ff */
[----:B------:R-:W-:-:S03]  /*1f00*/  ULOP3.LUT UR10, UR10, 0x3fff, URZ, 0xc0, !UPT ;  /* 0x00003fff0a0a7892 */ /* 0x000fc6000f8ec0ff */
[----:B------:R-:W1:Y:S01]  /*1f10*/  SYNCS.PHASECHK.TRANS64.TRYWAIT P0, [UR13+0x2c058], R9 ;  /* 0x02c05809ff0075a7 */ /* 0x000e62000800110d */
[----:B------:R-:W-:Y:S01]  /*1f20*/  ULOP3.LUT UR10, UR10, 0x10000, URZ, 0xfc, !UPT ;  /* 0x000100000a0a7892 */ /* 0x000fe2000f8efcff */
[----:B-1----:R-:W-:Y:S11]  /*1f30*/  @!P0 BRA `(.L_x_41) ;  /* 0x000001b000a48947 */ /* 0x002ff60003800000 */
.L_x_423:
[----:B------:R-:W-:Y:S01]  /*1f40*/  IMAD.MOV.U32 R2, RZ, RZ, RZ ;  /* 0x000000ffff027224 */ /* 0x000fe200078e00ff */
[----:B------:R-:W-:Y:S01]  /*1f50*/  R2UR UR8, R4 ;  /* 0x00000000040872ca */ /* 0x000fe200000e0000 */
[----:B-1----:R-:W-:Y:S01]  /*1f60*/  IMAD.MOV.U32 R0, RZ, RZ, RZ ;  /* 0x000000ffff007224 */ /* 0x002fe200078e00ff */
[----:B------:R-:W-:Y:S01]  /*1f70*/  R2UR UR7, R3 ;  /* 0x00000000030772ca */ /* 0x000fe200000e0000 */
[----:B------:R-:W-:Y:S01]  /*1f80*/  ULEA UR72, UR18, UR16, 0xa ;  /* 0x0000001012487291 */ /* 0x000fe2000f8e50ff */
[----:B------:R-:W-:Y:S01]  /*1f90*/  R2UR UR6, R2 ;  /* 0x00000000020672ca */ /* 0x000fe200000e0000 */
[----:B------:R-:W-:Y:S01]  /*1fa0*/  UIADD3 UR68, UPT, UPT, UR10, 0x2, URZ ;  /* 0x000000020a447890 */ /* 0x000fe2000fffe0ff */
        /* <DEDUP_REMOVED lines=9> */
[----:B------:R-:W-:-:S02]  /*2040*/  UIADD3 UR62, UPT, UPT, UR72, 0x6, URZ ;  /* 0x00000006483e7890 */ /* 0x000fc4000fffe0ff */
[----:B------:R-:W-:Y:S02]  /*2050*/  UIADD3 UR56, UPT, UPT, UR10, 0x400, URZ ;  /* 0x000004000a387890 */ /* 0x000fe4000fffe0ff */
[----:B------:R-:W-:Y:S02]  /*2060*/  UIADD3 UR58, UPT, UPT, UR72, 0x200, URZ ;  /* 0x00000200483a7890 */ /* 0x000fe4000fffe0ff */
[----:B------:R-:W-:Y:S02]  /*2070*/  UIADD3 UR52, UPT, UPT, UR10, 0x402, URZ ;  /* 0x000004020a347890 */ /* 0x000fe4000fffe0ff */
[----:B------:R-:W-:Y:S02]  /*2080*/  UIADD3 UR54, UPT, UPT, UR72, 0x202, URZ ;  /* 0x0000020248367890 */ /* 0x000fe4000fffe0ff */
[----:B------:R-:W-:Y:S02]  /*2090*/  UIADD3 UR48, UPT, UPT, UR10, 0x404, URZ ;  /* 0x000004040a307890 */ /* 0x000fe4000fffe0ff */
[----:B------:R-:W-:Y:S01]  /*20a0*/  UIADD3 UR50, UPT, UPT, UR72, 0x204, URZ ;  /* 0x0000020448327890 */ /* 0x000fe2000fffe0ff */
[----:B------:R-:W-:Y:S01]  /*20b0*/  UMOV UR40, 0x0 ;  /* 0x0000000000287882 */ /* 0x000fe20000000000 */
[----:B------:R-:W-:Y:S01]  /*20c0*/  UMOV UR41, 0x8100010 ;  /* 0x0810001000297882 */ /* 0x000fe20000000000 */
[----:B------:R-:W-:Y:S01]  /*20d0*/  UMOV UR42, UR10 ;  /* 0x0000000a002a7c82 */ /* 0x000fe20008000000 */
[----:B------:R-:W-:Y:S01]  /*20e0*/  UMOV UR43, 0x40004040 ;  /* 0x40004040002b7882 */ /* 0x000fe20000000000 */
[----:B------:R-:W-:Y:S01]  /*20f0*/  UIADD3 UR44, UPT, UPT, UR10, 0x406, URZ ;  /* 0x000004060a2c7890 */ /* 0x000fe2000fffe0ff */
[----:B------:R-:W-:Y:S01]  /*2100*/  UMOV UR73, 0x40004040 ;  /* 0x4000404000497882 */ /* 0x000fe20000000000 */
[----:B------:R-:W-:Y:S01]  /*2110*/  UIADD3 UR46, UPT, UPT, UR72, 0x206, URZ ;  /* 0x00000206482e7890 */ /* 0x000fe2000fffe0ff */
[----:B------:R1:W-:Y:S01]  /*2120*/  UTCHMMA gdesc[UR42], gdesc[UR72], tmem[UR8], tmem[UR40], idesc[UR41], !UPT ;  /* 0x00ff28482a0075ea */ /* 0x0003e2000f800008 */
[----:B------:R-:W-:Y:S01]  /*2130*/  UMOV UR38, 0x0 ;  /* 0x0000000000267882 */ /* 0x000fe20000000000 */
        /* <DEDUP_REMOVED lines=11> */
[----:B------:R1:W-:Y:S01]  /*21f0*/  UTCHMMA gdesc[UR68], gdesc[UR70], tmem[UR7], tmem[UR38], idesc[UR39], UPT ;  /* 0x00ff2646440075ea */ /* 0x0003e2000b800007 */
        /* <DEDUP_REMOVED lines=20> */
[----:B------:R1:W-:Y:S01]  /*2340*/  UTCHMMA gdesc[UR48], gdesc[UR50], tmem[UR12], tmem[UR28], idesc[UR29], UPT ;  /* 0x00ff1c32300075ea */ /* 0x0003e2000b80000c */
[----:B------:R1:W-:Y:S01]  /*2350*/  UTCHMMA gdesc[UR44], gdesc[UR46], tmem[UR9], tmem[UR20], idesc[UR21], UPT ;  /* 0x00ff142e2c0075ea */ /* 0x0003e2000b800009 */
[----:B------:R-:W-:Y:S05]  /*2360*/  BRA.U UP4, `(.L_x_42) ;  /* 0x0000000104047547 */ /* 0x000fea000b800000 */
[----:B-1----:R-:W-:Y:S05]  /*2370*/  BPT.TRAP 0x1 ;  /* 0x000000040000795c */ /* 0x002fea0000300000 */
.L_x_42:
[----:B-1----:R-:W-:Y:S01]  /*2380*/  UIADD3 UR5, UPT, UPT, UR13, 0x2c050, URZ ;  /* 0x0002c0500d057890 */ /* 0x002fe2000fffe0ff */
[----:B------:R-:W-:Y:S08]  /*2390*/  BSSY.RECONVERGENT B0, `(.L_x_43) ;  /* 0x0000004000007945 */ /* 0x000ff00003800200 */
[----:B------:R1:W-:Y:S01]  /*23a0*/  UTCBAR [UR5], URZ ;  /* 0x000000ff050073e9 */ /* 0x0003e200080000ff */
[----:B------:R-:W-:Y:S05]  /*23b0*/  @!P4 BRA `(.L_x_44) ;  /* 0x000000000004c947 */ /* 0x000fea0003800000 */
[----:B-1----:R-:W-:Y:S05]  /*23c0*/  BPT.TRAP 0x1 ;  /* 0x000000040000795c */ /* 0x002fea0000300000 */
.L_x_44:
[----:B-1----:R-:W-:Y:S05]  /*23d0*/  BSYNC.RECONVERGENT B0 ;  /* 0x0000000000007941 */ /* 0x002fea0003800200 */
.L_x_43:
[----:B------:R-:W1:Y:S01]  /*23e0*/  SYNCS.PHASECHK.TRANS64.TRYWAIT P0, [UR13+0x2c008], R5 ;  /* 0x02c00805ff0075a7 */ /* 0x000e62000800110d */
[----:B------:R-:W-:Y:S01]  /*23f0*/  UISETP.NE.AND UP3, UPT, UR14, URZ, UPT ;  /* 0x000000ff0e00728c */ /* 0x000fe2000bf65270 */
[----:B-1----:R-:W-:Y:S10]  /*2400*/  @!P0 BRA `(.L_x_45) ;  /* 0x000001ac00888947 */ /* 0x002ff40003800000 */
.L_x_425:
[----:B------:R-:W-:Y:S05]  /*2410*/  BRA.U UP3, `(.L_x_46) ;  /* 0x0000000103047547 */ /* 0x000fea000b800000 */
[----:B------:R-:W-:Y:S05]  /*2420*/  BPT.TRAP 0x1 ;  /* 0x000000040000795c */ /* 0x000fea0000300000 */
.L_x_46:
[----:B-1----:R-:W-:Y:S02]  /*2430*/  IMAD.U32 R5, RZ, RZ, UR25 ;  /* 0x00000019ff057e24 */ /* 0x002fe4000f8e00ff */
[----:B------:R-:W-:Y:S02]  /*2440*/  HFMA2 R4, -RZ, RZ, 0, 7.62939453125e-06 ;  /* 0x00000080ff047431 */ /* 0x000fe400000001ff */
[----:B------:R-:W-:Y:S01]  /*2450*/  IMAD.MOV.U32 R3, RZ, RZ, 0x80 ;  /* 0x00000080ff037424 */ /* 0x000fe200078e00ff */
[----:B------:R-:W-:-:S04]  /*2460*/  SHF.L.U32 R5, R5, 0x1f, RZ ;  /* 0x0000001f05057819 */ /* 0x000fc800000006ff */
[----:B------:R-:W1:Y:S02]  /*2470*/  SYNCS.PHASECHK.TRANS64.TRYWAIT P0, [UR13+0x2c068], R5 ;  /* 0x02c06805ff0075a7 */ /* 0x000e64000800110d */
[----:B-1----:R-:W-:Y:S05]  /*2480*/  @!P0 BRA `(.L_x_47) ;  /* 0x000001ac00808947 */ /* 0x002fea0003800000 */
.L_x_427:
[----:B------:R-:W-:Y:S01]  /*2490*/  IMAD.MOV.U32 R2, RZ, RZ, 0x80 ;  /* 0x00000080ff027424 */ /* 0x000fe200078e00ff */
[----:B------:R-:W-:Y:S01]  /*24a0*/  R2UR UR19, R4 ;  /* 0x00000000041372ca */ /* 0x000fe200000e0000 */
[----:B-1----:R-:W-:Y:S01]  /*24b0*/  IMAD.MOV.U32 R0, RZ, RZ, 0x80 ;  /* 0x00000080ff007424 */ /* 0x002fe200078e00ff */
[----:B------:R-:W-:Y:S01]  /*24c0*/  R2UR UR18, R3 ;  /* 0x00000000031272ca */ /* 0x000fe200000e0000 */
[----:B------:R-:W-:Y:S01]  /*24d0*/  IMAD.MOV.U32 R4, RZ, RZ, 0x80 ;  /* 0x00000080ff047424 */ /* 0x000fe200078e00ff */
[----:B------:R-:W-:Y:S01]  /*24e0*/  R2UR UR12, R2 ;  /* 0x00000000020c72ca */ /* 0x000fe200000e0000 */
[----:B------:R-:W-:Y:S01]  /*24f0*/  IMAD.MOV.U32 R3, RZ, RZ, 0x80 ;  /* 0x00000080ff037424 */ /* 0x000fe200078e00ff */
        /* <DEDUP_REMOVED lines=11> */
[----:B------:R-:W-:Y:S01]  /*25b0*/  UIADD3 UR60, UPT, UPT, UR10, 0xc04, URZ ;  /* 0x00000c040a3c7890 */ /* 0x000fe2000fffe0ff */
[----:B------:R-:W-:Y:S01]  /*25c0*/  UMOV UR73, 0x40004040 ;  /* 0x4000404000497882 */ /* 0x000fe20000000000 */
[----:B------:R-:W-:Y:S01]  /*25d0*/  UMOV UR20, 0x0 ;  /* 0x0000000000147882 */ /* 0x000fe20000000000 */
[----:B------:R-:W-:Y:S01]  /*25e0*/  UMOV UR21, 0x8100010 ;  /* 0x0810001000157882 */ /* 0x000fe20000000000 */
[----:B------:R-:W-:Y:S01]  /*25f0*/  UIADD3 UR68, UPT, UPT, UR10, 0xc06, URZ ;  /* 0x00000c060a447890 */ /* 0x000fe2000fffe0ff */
        /* <DEDUP_REMOVED lines=9> */
[----:B------:R1:W-:Y:S01]  /*2690*/  UTCHMMA gdesc[UR28], gdesc[UR72], tmem[UR19], tmem[UR20], idesc[UR21], !UPT ;  /* 0x00ff14481c0075ea */ /* 0x0003e2000f800013 */
        /* <DEDUP_REMOVED lines=13> */
[----:B------:R-:W-:Y:S01]  /*2770*/  UMOV UR56, UR50 ;  /* 0x0000003200387c82 */ /* 0x000fe20008000000 */
        /* <DEDUP_REMOVED lines=16> */
.L_x_48:
[----:B-1----:R-:W-:-:S09]  /*2880*/  UIADD3 UR5, UPT, UPT, UR13, 0x2c060, URZ ;  /* 0x0002c0600d057890 */ /* 0x002fd2000fffe0ff */
[----:B------:R1:W-:Y:S01]  /*2890*/  UTCBAR [UR5], URZ ;  /* 0x000000ff050073e9 */ /* 0x0003e200080000ff */
[----:B------:R-:W-:Y:S05]  /*28a0*/  BRA.U !UP1, `(.L_x_49) ;  /* 0x0000000109047547 */ /* 0x000fea000b800000 */
[----:B-1----:R-:W-:Y:S05]  /*28b0*/  BPT.TRAP 0x1 ;  /* 0x000000040000795c */ /* 0x002fea0000300000 */
.L_x_49:
[----:B------:R-:W-:-:S09]  /*28c0*/  UIADD3 UR4, UPT, UPT, UR4, 0x2c038, URZ ;  /* 0x0002c03804047890 */ /* 0x000fd2000fffe0ff */
[----:B------:R2:W-:Y:S01]  /*28d0*/  UTCBAR [UR4], URZ ;  /* 0x000000ff040073e9 */ /* 0x0005e200080000ff */
[----:B------:R-:W-:Y:S05]  /*28e0*/  BRA.U !UP1, `(.L_x_50) ;  /* 0x0000000109047547 */ /* 0x000fea000b800000 */
[----:B-12---:R-:W-:Y:S05]  /*28f0*/  BPT.TRAP 0x1 ;  /* 0x000000040000795c */ /* 0x006fea0000300000 */
.L_x_50:
[----:B--2---:R-:W-:Y:S01]  /*2900*/  ULEA UR4, UR11, UR13, 0x3 ;  /* 0x0000000d0b047291 */ /* 0x004fe2000f8e18ff */
[----:B------:R-:W-:-:S04]  /*2910*/  MOV R3, UR23 ;  /* 0x0000001700037c02 */ /* 0x000fc80008000f00 */
[----:B------:R-:W-:-:S04]  /*2920*/  SHF.L.U32 R3, R3, 0x1f, RZ ;  /* 0x0000001f03037819 */ /* 0x000fc800000006ff */
[----:B------:R-:W2:Y:S02]  /*2930*/  SYNCS.PHASECHK.TRANS64.TRYWAIT P0, [UR4+0x2c020], R3 ;  /* 0x02c02003ff0075a7 */ /* 0x000ea40008001104 */
[----:B--2---:R-:W-:Y:S05]  /*2940*/  @!P0 BRA `(.L_x_51) ;  /* 0x000001a800688947 */ /* 0x004fea0003800000 */
.L_x_429:
[----:B------:R-:W-:-:S04]  /*2950*/  UIADD3 UR18, UPT, UPT, UR11, 0x1, URZ ;  /* 0x000000010b127890 */ /* 0x000fc8000fffe0ff */
[----:B------:R-:W-:-:S04]  /*2960*/  UISETP.NE.AND UP0, UPT, UR18, 0x3, UPT ;  /* 0x000000031200788c */ /* 0x000fc8000bf05270 */
[----:B------:R-:W-:Y:S02]  /*2970*/  USEL UR4, URZ, 0x1, UP0 ;  /* 0x00000001ff047887 */ /* 0x000fe40008000000 */
[----:B------:R-:W-:Y:S02]  /*2980*/  USEL UR18, UR18, URZ, UP0 ;  /* 0x000000ff12127287 */ /* 0x000fe40008000000 */
[----:B------:R-:W-:Y:S01]  /*2990*/  ULOP3.LUT UR23, UR23, UR4, URZ, 0x3c, !UPT ;  /* 0x0000000417177292 */ /* 0x000fe2000f8e3cff */
[----:B------:R-:W-:Y:S11]  /*29a0*/  BRA.U UP5, `(.L_x_52) ;  /* 0x0000000105047547 */ /* 0x000ff6000b800000 */
[----:B-1----:R-:W-:Y:S05]  /*29b0*/  BPT.TRAP 0x1 ;  /* 0x000000040000795c */ /* 0x002fea0000300000 */
.L_x_52:
[----:B--2---:R-:W-:-:S04]  /*29c0*/  MOV R3, UR26 ;  /* 0x0000001a00037c02 */ /* 0x004fc80008000f00 */
[----:B------:R-:W-:-:S04]  /*29d0*/  SHF.L.U32 R3, R3, 0x1f, RZ ;  /* 0x0000001f03037819 */ /* 0x000fc800000006ff */
[----:B------:R-:W2:Y:S02]  /*29e0*/  SYNCS.PHASECHK.TRANS64.TRYWAIT P0, [UR13+0x2c0a0], R3 ;  /* 0x02c0a003ff0075a7 */ /* 0x000ea4000800110d */
[----:B--2---:R-:W-:Y:S05]  /*29f0*/  @!P0 BRA `(.L_x_53) ;  /* 0x000001a800548947 */ /* 0x004fea0003800000 */
.L_x_431:
[----:B------:R-:W-:Y:S05]  /*2a00*/  BRA.U UP4, `(.L_x_54) ;  /* 0x0000000104047547 */ /* 0x000fea000b800000 */
[----:B-1----:R-:W-:Y:S05]  /*2a10*/  BPT.TRAP 0x1 ;  /* 0x000000040000795c */ /* 0x002fea0000300000 */
.L_x_54:
[----:B------:R-:W-:Y:S01]  /*2a20*/  ULOP3.LUT UR4, UR24, 0x1, URZ, 0x3c, !UPT ;  /* 0x0000000118047892 */ /* 0x000fe2000f8e3cff */
[----:B--2---:R-:W-:Y:S01]  /*2a30*/  IMAD.MOV.U32 R3, RZ, RZ, 0x20 ;  /* 0x00000020ff037424 */ /* 0x004fe200078e00ff */
[----:B------:R-:W-:-:S04]  /*2a40*/  MOV R2, 0x100 ;  /* 0x0000010000027802 */ /* 0x000fc80000000f00 */
[----:B------:R-:W-:-:S05]  /*2a50*/  IMAD.U32 R0, RZ, RZ, UR4 ;  /* 0x00000004ff007e24 */ /* 0x000fca000f8e00ff */
[----:B------:R-:W-:Y:S01]  /*2a60*/  SHF.L.U32 R4, R0, 0x1f, RZ ;  /* 0x0000001f00047819 */ /* 0x000fe200000006ff */
[----:B------:R-:W-:-:S03]  /*2a70*/  HFMA2 R0, -RZ, RZ, 0, 2.384185791015625e-06 ;  /* 0x00000028ff007431 */ /* 0x000fc600000001ff */
[----:B------:R-:W2:Y:S02]  /*2a80*/  SYNCS.PHASECHK.TRANS64.TRYWAIT P0, [UR13+0x2c058], R4 ;  /* 0x02c05804ff0075a7 */ /* 0x000ea4000800110d */
[----:B--2---:R-:W-:Y:S05]  /*2a90*/  @!P0 BRA `(.L_x_55) ;  /* 0x000001a800448947 */ /* 0x004fea0003800000 */
.L_x_433:
[----:B------:R-:W-:Y:S01]  /*2aa0*/  R2UR UR9, R0 ;  /* 0x00000000000972ca */ /* 0x000fe200000e0000 */
[----:B------:R-:W-:Y:S01]  /*2ab0*/  IMAD.MOV.U32 R0, RZ, RZ, 0x38 ;  /* 0x00000038ff007424 */ /* 0x000fe200078e00ff */
[----:B------:R-:W-:Y:S01]  /*2ac0*/  R2UR UR12, R3 ;  /* 0x00000000030c72ca */ /* 0x000fe200000e0000 */
[----:B--2---:R-:W-:Y:S01]  /*2ad0*/  IMAD.MOV.U32 R4, RZ, RZ, 0x100 ;  /* 0x00000100ff047424 */ /* 0x004fe200078e00ff */
[----:B------:R-:W-:Y:S01]  /*2ae0*/  R2UR UR19, R2 ;  /* 0x00000000021372ca */ /* 0x000fe200000e0000 */
[----:B------:R-:W-:Y:S01]  /*2af0*/  IMAD.MOV.U32 R3, RZ, RZ, 0x30 ;  /* 0x00000030ff037424 */ /* 0x000fe200078e00ff */
[----:B-1----:R-:W-:Y:S01]  /*2b00*/  R2UR UR5, R0 ;  /* 0x00000000000572ca */ /* 0x002fe200000e0000 */
[----:B------:R-:W-:Y:S01]  /*2b10*/  IMAD.MOV.U32 R2, RZ, RZ, 0x100 ;  /* 0x00000100ff027424 */ /* 0x000fe200078e00ff */
[----:B------:R-:W-:Y:S01]  /*2b20*/  R2UR UR10, R4 ;  /* 0x00000000040a72ca */ /* 0x000fe200000e0000 */
[----:B------:R-:W-:Y:S01]  /*2b30*/  IMAD.MOV.U32 R0, RZ, RZ, 0x100 ;  /* 0x00000100ff007424 */ /* 0x000fe200078e00ff */
[----:B------:R-:W-:Y:S01]  /*2b40*/  ULEA UR40, UR11, UR17, 0xa ;  /* 0x000000110b287291 */ /* 0x000fe2000f8e50ff */
[----:B------:R-:W-:Y:S01]  /*2b50*/  R2UR UR7, R3 ;  /* 0x00000000030772ca */ /* 0x000fe200000e0000 */
[----:B------:R-:W-:Y:S01]  /*2b60*/  UMOV UR32, 0x0 ;  /* 0x0000000000207882 */ /* 0x000fe20000000000 */
[----:B------:R-:W-:Y:S01]  /*2b70*/  R2UR UR8, R2 ;  /* 0x00000000020872ca */ /* 0x000fe200000e0000 */
[----:B------:R-:W-:Y:S01]  /*2b80*/  UIADD3 UR38, UPT, UPT, UR40, 0x80, URZ ;  /* 0x0000008028267890 */ /* 0x000fe2000fffe0ff */
[----:B------:R-:W-:Y:S01]  /*2b90*/  R2UR UR6, R0 ;  /* 0x00000000000672ca */ /* 0x000fe200000e0000 */
[----:B------:R-:W-:-:S02]  /*2ba0*/  UIADD3 UR36, UPT, UPT, UR40, 0x100, URZ ;  /* 0x0000010028247890 */ /* 0x000fc4000fffe0ff */
        /* <DEDUP_REMOVED lines=9> */
[----:B------:R1:W-:Y:S01]  /*2c40*/  UTCHMMA tmem[UR12], gdesc[UR40], tmem[UR19], tmem[UR32], idesc[UR33], !UPT ;  /* 0x00ff20280c0079ea */ /* 0x0003e2000f800013 */
[----:B------:R-:W-:Y:S01]  /*2c50*/  UMOV UR20, 0x0 ;  /* 0x0000000000147882 */ /* 0x000fe20000000000 */
[----:B------:R-:W-:Y:S01]  /*2c60*/  UMOV UR21, 0x8210010 ;  /* 0x0821001000157882 */ /* 0x000fe20000000000 */
[----:B------:R-:W-:Y:S01]  /*2c70*/  UMOV UR35, 0x40004040 ;  /* 0x4000404000237882 */ /* 0x000fe20000000000 */
[----:B------:R1:W-:Y:S01]  /*2c80*/  UTCHMMA tmem[UR9], gdesc[UR38], tmem[UR10], tmem[UR30], idesc[UR31], UPT ;  /* 0x00ff1e26090079ea */ /* 0x0003e2000b80000a */
[----:B------:R1:W-:Y:S01]  /*2c90*/  UTCHMMA tmem[UR7], gdesc[UR36], tmem[UR8], tmem[UR28], idesc[UR29], UPT ;  /* 0x00ff1c24070079ea */ /* 0x0003e2000b800008 */
[----:B------:R1:W-:Y:S01]  /*2ca0*/  UTCHMMA tmem[UR5], gdesc[UR34], tmem[UR6], tmem[UR20], idesc[UR21], UPT ;  /* 0x00ff1422050079ea */ /* 0x0003e2000b800006 */
[----:B------:R-:W-:Y:S05]  /*2cb0*/  BRA.U UP5, `(.L_x_56) ;  /* 0x0000000105047547 */ /* 0x000fea000b800000 */
[----:B-1----:R-:W-:Y:S05]  /*2cc0*/  BPT.TRAP 0x1 ;  /* 0x000000040000795c */ /* 0x002fea0000300000 */
.L_x_56:
[----:B-1----:R-:W-:Y:S02]  /*2cd0*/  UIADD3 UR6, UPT, UPT, UR13, 0x2c090, URZ ;  /* 0x0002c0900d067890 */ /* 0x002fe4000fffe0ff */
[----:B------:R-:W-:Y:S02]  /*2ce0*/  UISETP.GE.AND UP0, UPT, UR22, 0x2, UPT ;  /* 0x000000021600788c */ /* 0x000fe4000bf06270 */
[----:B------:R-:W-:Y:S01]  /*2cf0*/  ULOP3.LUT UR5, UR25, 0x1, URZ, 0x3c, !UPT ;  /* 0x0000000119057892 */ /* 0x000fe2000f8e3cff */
[----:B------:R-:W-:Y:S01]  /*2d00*/  UMOV UR21, URZ ;  /* 0x000000ff00157c82 */ /* 0x000fe20008000000 */
[----:B------:R-:W-:-:S03]  /*2d10*/  UMOV UR20, UR11 ;  /* 0x0000000b00147c82 */ /* 0x000fc60008000000 */
[----:B------:R1:W-:Y:S02]  /*2d20*/  UTCBAR [UR6], URZ ;  /* 0x000000ff060073e9 */ /* 0x0003e400080000ff */
[----:B------:R-:W-:Y:S05]  /*2d30*/  BRA.U !UP0, `(.L_x_57) ;  /* 0x0000001108bc7547 */ /* 0x000fea000b800000 */
[----:B------:R-:W-:Y:S01]  /*2d40*/  UMOV UR21, URZ ;  /* 0x000000ff00157c82 */ /* 0x000fe20008000000 */
[----:B------:R-:W-:Y:S01]  /*2d50*/  UMOV UR20, UR11 ;  /* 0x0000000b00147c82 */ /* 0x000fe20008000000 */
[----:B------:R-:W-:Y:S01]  /*2d60*/  UMOV UR19, UR11 ;  /* 0x0000000b00137c82 */ /* 0x000fe20008000000 */
.L_x_76:
[----:B-12---:R-:W-:Y:S01]  /*2d70*/  UMOV UR6, UR22 ;  /* 0x0000001600067c82 */ /* 0x006fe20008000000 */
[----:B------:R-:W-:Y:S02]  /*2d80*/  UIADD3 UR22, UPT, UPT, UR22, -0x1, URZ ;  /* 0xffffffff16167890 */ /* 0x000fe4000fffe0ff */
[----:B------:R-:W-:Y:S01]  /*2d90*/  UISETP.GT.U32.AND UP2, UPT, UR6, 0x2, UPT ;  /* 0x000000020600788c */ /* 0x000fe2000bf44070 */
[----:B------:R-:W-:Y:S01]  /*2da0*/  UMOV UR24, UR4 ;  /* 0x0000000400187c82 */ /* 0x000fe20008000000 */
[----:B------:R-:W-:Y:S01]  /*2db0*/  UMOV UR25, UR5 ;  /* 0x0000000500197c82 */ /* 0x000fe20008000000 */
[----:B------:R-:W-:Y:S08]  /*2dc0*/  BRA.U !UP1, `(.L_x_58) ;  /* 0x0000000109047547 */ /* 0x000ff0000b800000 */
[----:B------:R-:W-:Y:S05]  /*2dd0*/  BPT.TRAP 0x1 ;  /* 0x000000040000795c */ /* 0x000fea0000300000 */
.L_x_58:
[----:B------:R-:W1:Y:S01]  /*2de0*/  S2UR UR13, SR_CgaCtaId ;  /* 0x00000000000d79c3 */ /* 0x000e620000008800 */
[----:B------:R-:W-:Y:S01]  /*2df0*/  UMOV UR4, 0x400 ;  /* 0x0000040000047882 */ /* 0x000fe20000000000 */
[----:B------:R-:W-:Y:S02]  /*2e00*/  IMAD.U32 R0, RZ, RZ, UR23 ;  /* 0x00000017ff007e24 */ /* 0x000fe4000f8e00ff */
[----:B------:R-:W-:Y:S03]  /*2e10*/  HFMA2 R2, -RZ, RZ, 0, 0 ;  /* 0x00000000ff027431 */ /* 0x000fe600000001ff */
[----:B------:R-:W-:Y:S01]  /*2e20*/  SHF.L.U32 R4, R0, 0x1f, RZ ;  /* 0x0000001f00047819 */ /* 0x000fe200000006ff */
[----:B------:R-:W-:Y:S01]  /*2e30*/  IMAD.MOV.U32 R0, RZ, RZ, RZ ;  /* 0x000000ffff007224 */ /* 0x000fe200078e00ff */
[----:B-1----:R-:W-:Y:S04]  /*2e40*/  ULEA UR13, UR13, UR4, 0x18 ;  /* 0x000000040d0d7291 */ /* 0x002fe8000f8ec0ff */
[----:B------:R-:W-:Y:S02]  /*2e50*/  ULEA UR4, UR18, UR13, 0x3 ;  /* 0x0000000d12047291 */ /* 0x000fe4000f8e18ff */
[----:B------:R-:W-:Y:S04]  /*2e60*/  USHF.R.U32.HI UR12, URZ, 0x4, UR13 ;  /* 0x00000004ff0c7899 */ /* 0x000fe8000801160d */
[----:B------:R-:W-:Y:S03]  /*2e70*/  ULOP3.LUT UR12, UR12, 0x3fff, URZ, 0xc0, !UPT ;  /* 0x00003fff0c0c7892 */ /* 0x000fe6000f8ec0ff */
[----:B------:R-:W1:Y:S01]  /*2e80*/  SYNCS.PHASECHK.TRANS64.TRYWAIT P0, [UR4+0x2c020], R4 ;  /* 0x02c02004ff0075a7 */ /* 0x000e620008001104 */
[----:B------:R-:W-:Y:S01]  /*2e90*/  ULOP3.LUT UR12, UR12, 0x10000, URZ, 0xfc, !UPT ;  /* 0x000100000c0c7892 */ /* 0x000fe2000f8efcff */
[----:B-1----:R-:W-:Y:S11]  /*2ea0*/  @!P0 BRA `(.L_x_59) ;  /* 0x000001a400608947 */ /* 0x002ff60003800000 */
.L_x_435:
[----:B------:R-:W-:Y:S01]  /*2eb0*/  ULEA UR58, UR18, UR16, 0xa ;  /* 0x00000010123a7291 */ /* 0x000fe2000f8e50ff */
[----:B------:R-:W-:Y:S01]  /*2ec0*/  R2UR UR11, R2 ;  /* 0x00000000020b72ca */ /* 0x000fe200000e0000 */
[----:B------:R-:W-:Y:S01]  /*2ed0*/  UIADD3 UR54, UPT, UPT, UR12, 0x2, URZ ;  /* 0x000000020c367890 */ /* 0x000fe2000fffe0ff */
[----:B------:R-:W-:Y:S01]  /*2ee0*/  R2UR UR10, R0 ;  /* 0x00000000000a72ca */ /* 0x000fe200000e0000 */
[----:B------:R-:W-:Y:S01]  /*2ef0*/  UIADD3 UR74, UPT, UPT, UR58, 0x2, URZ ;  /* 0x000000023a4a7890 */ /* 0x000fe2000fffe0ff */
[----:B------:R-:W-:Y:S01]  /*2f00*/  IMAD.MOV.U32 R2, RZ, RZ, RZ ;  /* 0x000000ffff027224 */ /* 0x000fe200078e00ff */
[----:B------:R-:W-:Y:S01]  /*2f10*/  UIADD3 UR50, UPT, UPT, UR12, 0x4, URZ ;  /* 0x000000040c327890 */ /* 0x000fe2000fffe0ff */
[----:B------:R-:W-:Y:S01]  /*2f20*/  IMAD.MOV.U32 R0, RZ, RZ, RZ ;  /* 0x000000ffff007224 */ /* 0x000fe200078e00ff */
[----:B------:R-:W-:Y:S02]  /*2f30*/  UIADD3 UR72, UPT, UPT, UR58, 0x4, URZ ;  /* 0x000000043a487890 */ /* 0x000fe4000fffe0ff */
        /* <DEDUP_REMOVED lines=12> */
[----:B------:R-:W-:Y:S02]  /*3000*/  UIADD3 UR34, UPT, UPT, UR12, 0x404, URZ ;  /* 0x000004040c227890 */ /* 0x000fe4000fffe0ff */
[----:B------:R-:W-:Y:S02]  /*3010*/  UIADD3 UR64, UPT, UPT, UR58, 0x204, URZ ;  /* 0x000002043a407890 */ /* 0x000fe4000fffe0ff */
[----:B------:R-:W-:Y:S02]  /*3020*/  UIADD3 UR30, UPT, UPT, UR12, 0x406, URZ ;  /* 0x000004060c1e7890 */ /* 0x000fe4000fffe0ff */
[----:B------:R-:W-:Y:S02]  /*3030*/  UIADD3 UR62, UPT, UPT, UR58, 0x206, URZ ;  /* 0x000002063a3e7890 */ /* 0x000fe4000fffe0ff */
[----:B------:R-:W-:Y:S02]  /*3040*/  UISETP.NE.AND UP4, UPT, UR15, URZ, UPT ;  /* 0x000000ff0f00728c */ /* 0x000fe4000bf85270 */
[----:B------:R-:W-:Y:S01]  /*3050*/  UIADD3 UR18, UPT, UPT, UR18, 0x1, URZ ;  /* 0x0000000112127890 */ /* 0x000fe2000fffe0ff */
[----:B------:R-:W-:Y:S01]  /*3060*/  UMOV UR56, 0x0 ;  /* 0x0000000000387882 */ /* 0x000fe20000000000 */
[----:B------:R-:W-:Y:S02]  /*3070*/  UMOV UR57, 0x8100010 ;  /* 0x0810001000397882 */ /* 0x000fe40000000000 */
[----:B------:R-:W-:Y:S01]  /*3080*/  UISETP.NE.AND UP0, UPT, UR18, 0x3, UPT ;  /* 0x000000031200788c */ /* 0x000fe2000bf05270 */
[----:B------:R-:W-:Y:S01]  /*3090*/  UMOV UR60, UR12 ;  /* 0x0000000c003c7c82 */ /* 0x000fe20008000000 */
        /* <DEDUP_REMOVED lines=28> */
[----:B--2---:R-:W-:Y:S01]  /*3260*/  USEL UR56, URZ, 0x1, UP0 ;  /* 0x00000001ff387887 */ /* 0x004fe20008000000 */
[----:B------:R3:W-:Y:S01]  /*3270*/  UTCHMMA gdesc[UR38], gdesc[UR66], tmem[UR6], tmem[UR36], idesc[UR37], UPT ;  /* 0x00ff2442260075ea */ /* 0x0007e2000b800006 */
[----:B------:R-:W-:Y:S02]  /*3280*/  USEL UR11, UR18, URZ, UP0 ;  /* 0x000000ff120b7287 */ /* 0x000fe40008000000 */
[----:B------:R-:W-:Y:S01]  /*3290*/  ULOP3.LUT UR23, UR23, UR56, URZ, 0x3c, !UPT ;  /* 0x0000003817177292 */ /* 0x000fe2000f8e3cff */
[----:B------:R-:W-:Y:S01]  /*32a0*/  UMOV UR33, 0x8100010 ;  /* 0x0810001000217882 */ /* 0x000fe20000000000 */
[----:B------:R-:W-:Y:S01]  /*32b0*/  UMOV UR35, 0x40004040 ;  /* 0x4000404000237882 */ /* 0x000fe20000000000 */
[----:B------:R-:W-:Y:S01]  /*32c0*/  UMOV UR65, 0x40004040 ;  /* 0x4000404000417882 */ /* 0x000fe20000000000 */
[----:B------:R-:W-:Y:S01]  /*32d0*/  UMOV UR28, 0x0 ;  /* 0x00000000001c7882 */ /* 0x000fe20000000000 */
[----:B------:R3:W-:Y:S01]  /*32e0*/  UTCHMMA gdesc[UR34], gdesc[UR64], tmem[UR5], tmem[UR32], idesc[UR33], UPT ;  /* 0x00ff2040220075ea */ /* 0x0007e2000b800005 */
[----:B------:R-:W-:Y:S01]  /*32f0*/  UMOV UR29, 0x8100010 ;  /* 0x08100010001d7882 */ /* 0x000fe20000000000 */
[----:B------:R-:W-:Y:S01]  /*3300*/  UMOV UR31, 0x40004040 ;  /* 0x40004040001f7882 */ /* 0x000fe20000000000 */
[----:B------:R-:W-:Y:S02]  /*3310*/  UMOV UR63, 0x40004040 ;  /* 0x40004040003f7882 */ /* 0x000fe40000000000 */
[----:B------:R3:W-:Y:S01]  /*3320*/  UTCHMMA gdesc[UR30], gdesc[UR62], tmem[UR4], tmem[UR28], idesc[UR29], UPT ;  /* 0x00ff1c3e1e0075ea */ /* 0x0007e2000b800004 */
[----:B------:R-:W-:Y:S05]  /*3330*/  BRA.U UP4, `(.L_x_60) ;  /* 0x0000000104047547 */ /* 0x000fea000b800000 */
[----:B---3--:R-:W-:Y:S05]  /*3340*/  BPT.TRAP 0x1 ;  /* 0x000000040000795c */ /* 0x008fea0000300000 */
.L_x_60:
[----:B---3--:R-:W-:Y:S09]  /*3350*/  UIADD3 UR4, UPT, UPT, UR13, 0x2c050, URZ ;  /* 0x0002c0500d047890 */ /* 0x008ff2000fffe0ff */
[----:B------:R2:W-:Y:S01]  /*3360*/  UTCBAR [UR4], URZ ;  /* 0x000000ff040073e9 */ /* 0x0005e200080000ff */
[----:B------:R-:W-:Y:S05]  /*3370*/  BRA.U UP5, `(.L_x_61) ;  /* 0x0000000105047547 */ /* 0x000fea000b800000 */
[----:B--2---:R-:W-:Y:S05]  /*3380*/  BPT.TRAP 0x1 ;  /* 0x000000040000795c */ /* 0x004fea0000300000 */
.L_x_61:
[----:B------:R-:W-:Y:S01]  /*3390*/  MOV R0, UR26 ;  /* 0x0000001a00007c02 */ /* 0x000fe20008000f00 */
[----:B------:R-:W-:Y:S03]  /*33a0*/  UISETP.NE.AND UP3, UPT, UR14, URZ, UPT ;  /* 0x000000ff0e00728c */ /* 0x000fe6000bf65270 */
[----:B-1----:R-:W-:Y:S04]  /*33b0*/  SHF.L.U32 R3, R0, 0x1f, RZ ;  /* 0x0000001f00037819 */ /* 0x002fe800000006ff */
[----:B------:R-:W1:Y:S02]  /*33c0*/  SYNCS.PHASECHK.TRANS64.TRYWAIT P0, [UR13+0x2c0a8], R3 ;  /* 0x02c0a803ff0075a7 */ /* 0x000e64000800110d */
[----:B-1----:R-:W-:Y:S05]  /*33d0*/  @!P0 BRA `(.L_x_62) ;  /* 0x000001a0002c8947 */ /* 0x002fea0003800000 */
.L_x_437:
[----:B------:R-:W-:Y:S05]  /*33e0*/  BRA.U UP3, `(.L_x_63) ;  /* 0x0000000103047547 */ /* 0x000fea000b800000 */
[----:B--2---:R-:W-:Y:S05]  /*33f0*/  BPT.TRAP 0x1 ;  /* 0x000000040000795c */ /* 0x004fea0000300000 */
.L_x_63:
[----:B-1----:R-:W-:Y:S01]  /*3400*/  IMAD.U32 R0, RZ, RZ, UR25 ;  /* 0x00000019ff007e24 */ /* 0x002fe2000f8e00ff */
[----:B------:R-:W-:Y:S01]  /*3410*/  MOV R2, 0x180 ;  /* 0x0000018000027802 */ /* 0x000fe20000000f00 */
[----:B------:R-:W-:Y:S03]  /*3420*/  IMAD.MOV.U32 R3, RZ, RZ, 0xa0 ;  /* 0x000000a0ff037424 */ /* 0x000fe600078e00ff */
[----:B------:R-:W-:Y:S01]  /*3430*/  SHF.L.U32 R5, R0, 0x1f, RZ ;  /* 0x0000001f00057819 */ /* 0x000fe200000006ff */
[----:B------:R-:W-:Y:S03]  /*3440*/  HFMA2 R0, -RZ, RZ, 0, 1.0013580322265625e-05 ;  /* 0x000000a8ff007431 */ /* 0x000fe600000001ff */
[----:B------:R-:W1:Y:S02]  /*3450*/  SYNCS.PHASECHK.TRANS64.TRYWAIT P0, [UR13+0x2c068], R5 ;  /* 0x02c06805ff0075a7 */ /* 0x000e64000800110d */
[----:B-1----:R-:W-:Y:S05]  /*3460*/  @!P0 BRA `(.L_x_64) ;  /* 0x000001a000208947 */ /* 0x002fea0003800000 */
.L_x_439:
[----:B------:R-:W-:Y:S01]  /*3470*/  ULEA UR28, UR19, UR17, 0xa ;  /* 0x00000011131c7291 */ /* 0x000fe2000f8e50ff */
[----:B------:R-:W-:Y:S01]  /*3480*/  R2UR UR7, R0 ;  /* 0x00000000000772ca */ /* 0x000fe200000e0000 */
[----:B------:R-:W-:Y:S01]  /*3490*/  UISETP.NE.U32.AND UP0, UPT, UR21, URZ, UPT ;  /* 0x000000ff1500728c */ /* 0x000fe2000bf05070 */
[----:B------:R-:W-:Y:S01]  /*34a0*/  IMAD.MOV.U32 R0, RZ, RZ, 0xb8 ;  /* 0x000000b8ff007424 */ /* 0x000fe200078e00ff */
[----:B------:R-:W-:Y:S01]  /*34b0*/  UIADD3 UR42, UPT, UPT, UR28, 0x80, URZ ;  /* 0x000000801c2a7890 */ /* 0x000fe2000fffe0ff */
[----:B------:R-:W-:Y:S01]  /*34c0*/  R2UR UR9, R3 ;  /* 0x00000000030972ca */ /* 0x000fe200000e0000 */
[----:B------:R-:W-:Y:S01]  /*34d0*/  UIADD3 UR40, UPT, UPT, UR28, 0x100, URZ ;  /* 0x000001001c287890 */ /* 0x000fe2000fffe0ff */
[----:B------:R-:W-:Y:S01]  /*34e0*/  R2UR UR10, R2 ;  /* 0x00000000020a72ca */ /* 0x000fe200000e0000 */
[----:B------:R-:W-:Y:S01]  /*34f0*/  UIADD3 UR38, UPT, UPT, UR28, 0x180, URZ ;  /* 0x000001801c267890 */ /* 0x000fe2000fffe0ff */
[----:B-1----:R-:W-:Y:S01]  /*3500*/  IMAD.MOV.U32 R4, RZ, RZ, 0x180 ;  /* 0x00000180ff047424 */ /* 0x002fe200078e00ff */
[----:B--2---:R-:W-:Y:S01]  /*3510*/  R2UR UR4, R0 ;  /* 0x00000000000472ca */ /* 0x004fe200000e0000 */
[----:B------:R-:W-:Y:S01]  /*3520*/  IMAD.MOV.U32 R3, RZ, RZ, 0xb0 ;  /* 0x000000b0ff037424 */ /* 0x000fe200078e00ff */
[----:B------:R-:W-:Y:S01]  /*3530*/  UMOV UR36, 0x0 ;  /* 0x0000000000247882 */ /* 0x000fe20000000000 */
[----:B------:R-:W-:Y:S01]  /*3540*/  IMAD.MOV.U32 R2, RZ, RZ, 0x180 ;  /* 0x00000180ff027424 */ /* 0x000fe200078e00ff */
[----:B------:R-:W-:Y:S01]  /*3550*/  R2UR UR8, R4 ;  /* 0x00000000040872ca */ /* 0x000fe200000e0000 */
[----:B------:R-:W-:Y:S01]  /*3560*/  IMAD.MOV.U32 R0, RZ, RZ, 0x180 ;  /* 0x00000180ff007424 */ /* 0x000fe200078e00ff */
[----:B------:R-:W-:Y:S01]  /*3570*/  R2UR UR5, R3 ;  /* 0x00000000030572ca */ /* 0x000fe200000e0000 */
[----:B------:R-:W-:Y:S01]  /*3580*/  UMOV UR37, 0x8210010 ;  /* 0x0821001000257882 */ /* 0x000fe20000000000 */
[----:B------:R-:W-:Y:S01]  /*3590*/  R2UR UR6, R2 ;  /* 0x00000000020672ca */ /* 0x000fe200000e0000 */
[----:B------:R-:W-:Y:S01]  /*35a0*/  UMOV UR29, 0x40004040 ;  /* 0x40004040001d7882 */ /* 0x000fe20000000000 */
[----:B------:R-:W-:Y:S01]  /*35b0*/  R2UR UR18, R0 ;  /* 0x00000000001272ca */ /* 0x000fe200000e0000 */
[----:B------:R1:W-:Y:S01]  /*35c0*/  UTCHMMA tmem[UR9], gdesc[UR28], tmem[UR10], tmem[UR36], idesc[UR37], UP0 ;  /* 0x00ff241c090079ea */ /* 0x0003e2000800000a */
[----:B------:R-:W-:Y:S01]  /*35d0*/  UMOV UR34, 0x0 ;  /* 0x0000000000227882 */ /* 0x000fe20000000000 */
[----:B------:R-:W-:Y:S01]  /*35e0*/  UMOV UR35, 0x8210010 ;  /* 0x0821001000237882 */ /* 0x000fe20000000000 */
[----:B------:R-:W-:Y:S01]  /*35f0*/  UMOV UR43, 0x40004040 ;  /* 0x40004040002b7882 */ /* 0x000fe20000000000 */
[----:B------:R-:W-:Y:S01]  /*3600*/  UMOV UR32, 0x0 ;  /* 0x0000000000207882 */ /* 0x000fe20000000000 */
[----:B------:R-:W-:Y:S01]  /*3610*/  UMOV UR33, 0x8210010 ;  /* 0x0821001000217882 */ /* 0x000fe20000000000 */
[----:B------:R1:W-:Y:S01]  /*3620*/  UTCHMMA tmem[UR7], gdesc[UR42], tmem[UR8], tmem[UR34], idesc[UR35], UPT ;  /* 0x00ff222a070079ea */ /* 0x0003e2000b800008 */
[----:B------:R-:W-:Y:S01]  /*3630*/  UMOV UR41, 0x40004040 ;  /* 0x4000404000297882 */ /* 0x000fe20000000000 */
[----:B------:R-:W-:Y:S01]  /*3640*/  UMOV UR30, 0x0 ;  /* 0x00000000001e7882 */ /* 0x000fe20000000000 */
[----:B------:R-:W-:Y:S01]  /*3650*/  UMOV UR31, 0x8210010 ;  /* 0x08210010001f7882 */ /* 0x000fe20000000000 */
[----:B------:R-:W-:Y:S01]  /*3660*/  UMOV UR39, 0x40004040 ;  /* 0x4000404000277882 */ /* 0x000fe20000000000 */
[----:B------:R1:W-:Y:S01]  /*3670*/  UTCHMMA tmem[UR5], gdesc[UR40], tmem[UR6], tmem[UR32], idesc[UR33], UPT ;  /* 0x00ff2028050079ea */ /* 0x0003e2000b800006 */
[----:B------:R1:W-:Y:S01]  /*3680*/  UTCHMMA tmem[UR4], gdesc[UR38], tmem[UR18], tmem[UR30], idesc[UR31], UPT ;  /* 0x00ff1e26040079ea */ /* 0x0003e2000b800012 */
[----:B------:R-:W-:Y:S05]  /*3690*/  BRA.U UP5, `(.L_x_65) ;  /* 0x0000000105047547 */ /* 0x000fea000b800000 */
[----:B-1----:R-:W-:Y:S05]  /*36a0*/  BPT.TRAP 0x1 ;  /* 0x000000040000795c */ /* 0x002fea0000300000 */
.L_x_65:
[----:B-1----:R-:W-:Y:S02]  /*36b0*/  UIADD3 UR4, UPT, UPT, UR13, 0x2c098, URZ ;  /* 0x0002c0980d047890 */ /* 0x002fe4000fffe0ff */
[----:B------:R-:W-:Y:S07]  /*36c0*/  ULOP3.LUT UR26, UR26, 0x1, URZ, 0x3c, !UPT ;  /* 0x000000011a1a7892 */ /* 0x000fee000f8e3cff */
[----:B------:R1:W-:Y:S01]  /*36d0*/  UTCBAR [UR4], URZ ;  /* 0x000000ff040073e9 */ /* 0x0003e200080000ff */
[----:B------:R-:W-:Y:S05]  /*36e0*/  BRA.U !UP1, `(.L_x_66) ;  /* 0x0000000109047547 */ /* 0x000fea000b800000 */
[----:B-1----:R-:W-:Y:S05]  /*36f0*/  BPT.TRAP 0x1 ;  /* 0x000000040000795c */ /* 0x002fea0000300000 */
.L_x_66:
[----:B------:R-:W-:Y:S01]  /*3700*/  ULEA UR19, UR20, UR13, 0x3 ;  /* 0x0000000d14137291 */ /* 0x000fe2000f8e18ff */
[----:B------:R-:W-:Y:S01]  /*3710*/  IMAD.MOV.U32 R4, RZ, RZ, 0x80 ;  /* 0x00000080ff047424 */ /* 0x000fe200078e00ff */
[----:B------:R-:W-:Y:S01]  /*3720*/  UIADD3 UR40, UPT, UPT, UR12, 0x800, URZ ;  /* 0x000008000c287890 */ /* 0x000fe2000fffe0ff */
[----:B------:R-:W-:Y:S01]  /*3730*/  IMAD.MOV.U32 R3, RZ, RZ, 0x80 ;  /* 0x00000080ff037424 */ /* 0x000fe200078e00ff */
[----:B------:R-:W-:Y:S01]  /*3740*/  UIADD3 UR19, UPT, UPT, UR19, 0x2c038, URZ ;  /* 0x0002c03813137890 */ /* 0x000fe2000fffe0ff */
[----:B------:R-:W-:Y:S01]  /*3750*/  IMAD.MOV.U32 R2, RZ, RZ, 0x80 ;  /* 0x00000080ff027424 */ /* 0x000fe200078e00ff */
[----:B------:R-:W-:Y:S01]  /*3760*/  UIADD3 UR38, UPT, UPT, UR12, 0x802, URZ ;  /* 0x000008020c267890 */ /* 0x000fe2000fffe0ff */
[----:B------:R-:W-:Y:S01]  /*3770*/  R2UR UR18, R4 ;  /* 0x00000000041272ca */ /* 0x000fe200000e0000 */
[----:B------:R-:W-:Y:S01]  /*3780*/  UIADD3 UR36, UPT, UPT, UR12, 0x804, URZ ;  /* 0x000008040c247890 */ /* 0x000fe2000fffe0ff */
[----:B------:R-:W-:Y:S01]  /*3790*/  R2UR UR10, R3 ;  /* 0x00000000030a72ca */ /* 0x000fe200000e0000 */
[----:B------:R-:W-:Y:S01]  /*37a0*/  UIADD3 UR34, UPT, UPT, UR12, 0x806, URZ ;  /* 0x000008060c227890 */ /* 0x000fe2000fffe0ff */
[C---:B------:R-:W-:Y:S01]  /*37b0*/  R2UR UR9, R2.reuse ;  /* 0x00000000020972ca */ /* 0x040fe200000e0000 */
[----:B------:R-:W-:Y:S01]  /*37c0*/  UIADD3 UR32, UPT, UPT, UR12, 0xc00, URZ ;  /* 0x00000c000c207890 */ /* 0x000fe2000fffe0ff */
[----:B------:R-:W-:Y:S01]  /*37d0*/  IMAD.MOV.U32 R0, RZ, RZ, 0x80 ;  /* 0x00000080ff007424 */ /* 0x000fe200078e00ff */
[----:B------:R-:W-:Y:S01]  /*37e0*/  UIADD3 UR30, UPT, UPT, UR12, 0xc02, URZ ;  /* 0x00000c020c1e7890 */ /* 0x000fe2000fffe0ff */
[----:B------:R2:W-:Y:S01]  /*37f0*/  UTCBAR [UR19], URZ ;  /* 0x000000ff130073e9 */ /* 0x0005e200080000ff */
[----:B------:R-:W-:Y:S01]  /*3800*/  UIADD3 UR28, UPT, UPT, UR12, 0xc04, URZ ;  /* 0x00000c040c1c7890 */ /* 0x000fe2000fffe0ff */
[----:B------:R-:W-:Y:S01]  /*3810*/  R2UR UR7, R2 ;  /* 0x00000000020772ca */ /* 0x000fe200000e0000 */
[----:B------:R-:W-:Y:S01]  /*3820*/  UIADD3 UR42, UPT, UPT, UR12, 0xc06, URZ ;  /* 0x00000c060c2a7890 */ /* 0x000fe2000fffe0ff */
[C---:B------:R-:W-:Y:S01]  /*3830*/  R2UR UR8, R0.reuse ;  /* 0x00000000000872ca */ /* 0x040fe200000e0000 */
[----:B------:R-:W-:Y:S01]  /*3840*/  UIADD3 UR12, UPT, UPT, UR20, 0x1, URZ ;  /* 0x00000001140c7890 */ /* 0x000fe2000fffe0ff */
[----:B------:R-:W-:Y:S01]  /*3850*/  R2UR UR6, R0 ;  /* 0x00000000000672ca */ /* 0x000fe200000e0000 */
[----:B------:R-:W-:Y:S01]  /*3860*/  UMOV UR59, 0x40004040 ;  /* 0x40004040003b7882 */ /* 0x000fe20000000000 */
[----:B------:R-:W-:Y:S01]  /*3870*/  R2UR UR5, R2 ;  /* 0x00000000020572ca */ /* 0x000fe200000e0000 */
[----:B------:R-:W-:Y:S01]  /*3880*/  UISETP.NE.AND UP0, UPT, UR12, 0x3, UPT ;  /* 0x000000030c00788c */ /* 0x000fe2000bf05270 */
[----:B-1----:R-:W-:Y:S01]  /*3890*/  R2UR UR4, R0 ;  /* 0x00000000000472ca */ /* 0x002fe200000e0000 */
[----:B------:R-:W-:Y:S01]  /*38a0*/  UMOV UR44, 0x0 ;  /* 0x00000000002c7882 */ /* 0x000fe20000000000 */
[----:B------:R-:W-:Y:S01]  /*38b0*/  UMOV UR45, 0x8100010 ;  /* 0x08100010002d7882 */ /* 0x000fe20000000000 */
[----:B------:R-:W-:Y:S01]  /*38c0*/  USEL UR12, UR12, URZ, UP0 ;  /* 0x000000ff0c0c7287 */ /* 0x000fe20008000000 */
        /* <DEDUP_REMOVED lines=38> */
[----:B--2---:R-:W-:Y:S05]  /*3b30*/  BPT.TRAP 0x1 ;  /* 0x000000040000795c */ /* 0x004fea0000300000 */
.L_x_67:
[----:B--2---:R-:W-:Y:S09]  /*3b40*/  UIADD3 UR4, UPT, UPT, UR13, 0x2c060, URZ ;  /* 0x0002c0600d047890 */ /* 0x004ff2000fffe0ff */
[----:B------:R1:W-:Y:S01]  /*3b50*/  UTCBAR [UR4], URZ ;  /* 0x000000ff040073e9 */ /* 0x0003e200080000ff */
[----:B------:R-:W-:Y:S05]  /*3b60*/  BRA.U !UP1, `(.L_x_68) ;  /* 0x0000000109047547 */ /* 0x000fea000b800000 */
[----:B-1----:R-:W-:Y:S05]  /*3b70*/  BPT.TRAP 0x1 ;  /* 0x000000040000795c */ /* 0x002fea0000300000 */
.L_x_68:
[----:B------:R-:W-:Y:S02]  /*3b80*/  ULEA UR5, UR12, UR13, 0x3 ;  /* 0x0000000d0c057291 */ /* 0x000fe4000f8e18ff */
[----:B------:R-:W-:Y:S02]  /*3b90*/  UIADD3 UR12, UPT, UPT, UR12, 0x1, URZ ;  /* 0x000000010c0c7890 */ /* 0x000fe4000fffe0ff */
[----:B-1----:R-:W-:Y:S02]  /*3ba0*/  UIADD3 UR4, UPT, UPT, UR5, 0x2c038, URZ ;  /* 0x0002c03805047890 */ /* 0x002fe4000fffe0ff */
[----:B------:R-:W-:Y:S04]  /*3bb0*/  UISETP.NE.AND UP0, UPT, UR12, 0x3, UPT ;  /* 0x000000030c00788c */ /* 0x000fe8000bf05270 */
[----:B------:R-:W-:Y:S03]  /*3bc0*/  USEL UR20, UR12, URZ, UP0 ;  /* 0x000000ff0c147287 */ /* 0x000fe60008000000 */
[----:B------:R1:W-:Y:S01]  /*3bd0*/  UTCBAR [UR4], URZ ;  /* 0x000000ff040073e9 */ /* 0x0003e200080000ff */
[----:B------:R-:W-:Y:S08]  /*3be0*/  BRA.U !UP1, `(.L_x_69) ;  /* 0x0000000109047547 */ /* 0x000ff0000b800000 */
[----:B-1----:R-:W-:Y:S05]  /*3bf0*/  BPT.TRAP 0x1 ;  /* 0x000000040000795c */ /* 0x002fea0000300000 */
.L_x_69:
[----:B-1----:R-:W-:Y:S01]  /*3c00*/  ULEA UR4, UR11, UR13, 0x3 ;  /* 0x0000000d0b047291 */ /* 0x002fe2000f8e18ff */
[----:B------:R-:W-:Y:S04]  /*3c10*/  MOV R0, UR23 ;  /* 0x0000001700007c02 */ /* 0x000fe80008000f00 */
[----:B------:R-:W-:Y:S04]  /*3c20*/  SHF.L.U32 R3, R0, 0x1f, RZ ;  /* 0x0000001f00037819 */ /* 0x000fe800000006ff */
[----:B------:R-:W1:Y:S02]  /*3c30*/  SYNCS.PHASECHK.TRANS64.TRYWAIT P0, [UR4+0x2c020], R3 ;  /* 0x02c02003ff0075a7 */ /* 0x000e640008001104 */
[----:B-1----:R-:W-:Y:S05]  /*3c40*/  @!P0 BRA `(.L_x_70) ;  /* 0x0000019800408947 */ /* 0x002fea0003800000 */
.L_x_441:
[----:B------:R-:W-:Y:S04]  /*3c50*/  UIADD3 UR18, UPT, UPT, UR11, 0x1, URZ ;  /* 0x000000010b127890 */ /* 0x000fe8000fffe0ff */
[----:B------:R-:W-:Y:S04]  /*3c60*/  UISETP.NE.AND UP0, UPT, UR18, 0x3, UPT ;  /* 0x000000031200788c */ /* 0x000fe8000bf05270 */
[----:B------:R-:W-:Y:S02]  /*3c70*/  USEL UR4, URZ, 0x1, UP0 ;  /* 0x00000001ff047887 */ /* 0x000fe40008000000 */
[----:B------:R-:W-:Y:S02]  /*3c80*/  USEL UR18, UR18, URZ, UP0 ;  /* 0x000000ff12127287 */ /* 0x000fe40008000000 */
[----:B------:R-:W-:Y:S01]  /*3c90*/  ULOP3.LUT UR23, UR23, UR4, URZ, 0x3c, !UPT ;  /* 0x0000000417177292 */ /* 0x000fe2000f8e3cff */
[----:B------:R-:W-:Y:S11]  /*3ca0*/  BRA.U UP5, `(.L_x_71) ;  /* 0x0000000105047547 */ /* 0x000ff6000b800000 */
[----:B------:R-:W-:Y:S05]  /*3cb0*/  BPT.TRAP 0x1 ;  /* 0x000000040000795c */ /* 0x000fea0000300000 */
.L_x_71:
[----:B-1----:R-:W-:Y:S04]  /*3cc0*/  MOV R0, UR26 ;  /* 0x0000001a00007c02 */ /* 0x002fe80008000f00 */
[----:B------:R-:W-:Y:S04]  /*3cd0*/  SHF.L.U32 R3, R0, 0x1f, RZ ;  /* 0x0000001f00037819 */ /* 0x000fe800000006ff */
[----:B------:R-:W1:Y:S02]  /*3ce0*/  SYNCS.PHASECHK.TRANS64.TRYWAIT P0, [UR13+0x2c0a0], R3 ;  /* 0x02c0a003ff0075a7 */ /* 0x000e64000800110d */
[----:B-1----:R-:W-:Y:S05]  /*3cf0*/  @!P0 BRA `(.L_x_72) ;  /* 0x00000198002c8947 */ /* 0x002fea0003800000 */
.L_x_443:
[----:B------:R-:W-:Y:S05]  /*3d00*/  BRA.U UP4, `(.L_x_73) ;  /* 0x0000000104047547 */ /* 0x000fea000b800000 */
[----:B------:R-:W-:Y:S05]  /*3d10*/  BPT.TRAP 0x1 ;  /* 0x000000040000795c */ /* 0x000fea0000300000 */
.L_x_73:
[----:B------:R-:W-:Y:S01]  /*3d20*/  ULOP3.LUT UR4, UR24, 0x1, URZ, 0x3c, !UPT ;  /* 0x0000000118047892 */ /* 0x000fe2000f8e3cff */
[----:B------:R-:W-:Y:S02]  /*3d30*/  HFMA2 R2, -RZ, RZ, 0, 1.52587890625e-05 ;  /* 0x00000100ff027431 */ /* 0x000fe400000001ff */
[----:B-1----:R-:W-:Y:S03]  /*3d40*/  IMAD.MOV.U32 R3, RZ, RZ, 0x20 ;  /* 0x00000020ff037424 */ /* 0x002fe600078e00ff */
[----:B------:R-:W-:Y:S05]  /*3d50*/  IMAD.U32 R0, RZ, RZ, UR4 ;  /* 0x00000004ff007e24 */ /* 0x000fea000f8e00ff */
[----:B------:R-:W-:Y:S02]  /*3d60*/  SHF.L.U32 R4, R0, 0x1f, RZ ;  /* 0x0000001f00047819 */ /* 0x000fe400000006ff */
[----:B------:R-:W-:Y:S02]  /*3d70*/  MOV R0, 0x28 ;  /* 0x0000002800007802 */ /* 0x000fe40000000f00 */
[----:B------:R-:W1:Y:S02]  /*3d80*/  SYNCS.PHASECHK.TRANS64.TRYWAIT P0, [UR13+0x2c058], R4 ;  /* 0x02c05804ff0075a7 */ /* 0x000e64000800110d */
[----:B-1----:R-:W-:Y:S05]  /*3d90*/  @!P0 BRA `(.L_x_74) ;  /* 0x00000198001c8947 */ /* 0x002fea0003800000 */
.L_x_445:
[----:B------:R-:W-:Y:S01]  /*3da0*/  ULEA UR42, UR11, UR17, 0xa ;  /* 0x000000110b2a7291 */ /* 0x000fe2000f8e50ff */
[----:B------:R-:W-:Y:S01]  /*3db0*/  R2UR UR9, R0 ;  /* 0x00000000000972ca */ /* 0x000fe200000e0000 */
[----:B------:R-:W-:Y:S01]  /*3dc0*/  IMAD.MOV.U32 R0, RZ, RZ, 0x38 ;  /* 0x00000038ff007424 */ /* 0x000fe200078e00ff */
[----:B------:R-:W-:Y:S01]  /*3dd0*/  R2UR UR12, R3 ;  /* 0x00000000030c72ca */ /* 0x000fe200000e0000 */
[----:B------:R-:W-:Y:S01]  /*3de0*/  UIADD3 UR40, UPT, UPT, UR42, 0x80, URZ ;  /* 0x000000802a287890 */ /* 0x000fe2000fffe0ff */
[----:B------:R-:W-:Y:S01]  /*3df0*/  R2UR UR19, R2 ;  /* 0x00000000021372ca */ /* 0x000fe200000e0000 */
[----:B------:R-:W-:Y:S01]  /*3e00*/  UIADD3 UR38, UPT, UPT, UR42, 0x100, URZ ;  /* 0x000001002a267890 */ /* 0x000fe2000fffe0ff */
[----:B-1----:R-:W-:Y:S01]  /*3e10*/  IMAD.MOV.U32 R4, RZ, RZ, 0x100 ;  /* 0x00000100ff047424 */ /* 0x002fe200078e00ff */
[----:B------:R-:W-:Y:S01]  /*3e20*/  UIADD3 UR36, UPT, UPT, UR42, 0x180, URZ ;  /* 0x000001802a247890 */ /* 0x000fe2000fffe0ff */
[----:B------:R-:W-:Y:S01]  /*3e30*/  R2UR UR5, R0 ;  /* 0x00000000000572ca */ /* 0x000fe200000e0000 */
        /* <DEDUP_REMOVED lines=10> */
[----:B------:R1:W-:Y:S01]  /*3ee0*/  UTCHMMA tmem[UR12], gdesc[UR42], tmem[UR19], tmem[UR34], idesc[UR35], UPT ;  /* 0x00ff222a0c0079ea */ /* 0x0003e2000b800013 */
        /* <DEDUP_REMOVED lines=14> */
.L_x_75:
[----:B-1----:R-:W-:Y:S02]  /*3fd0*/  UIADD3 UR6, UPT, UPT, UR13, 0x2c090, URZ ;  /* 0x0002c0900d067890 */ /* 0x002fe4000fffe0ff */
[----:B------:R-:W-:Y:S01]  /*3fe0*/  ULOP3.LUT UR5, UR25, 0x1, URZ, 0x3c, !UPT ;  /* 0x0000000119057892 */ /* 0x000fe2000f8e3cff */
[----:B------:R-:W-:Y:S01]  /*3ff0*/  UMOV UR21, 0x1 ;  /* 0x0000000100157882 */ /* 0x000fe20000000000 */
[----:B------:R-:W-:Y:S05]  /*4000*/  UMOV UR19, UR11 ;  /* 0x0000000b00137c82 */ /* 0x000fea0008000000 */
[----:B------:R2:W-:Y:S01]  /*4010*/  UTCBAR [UR6], URZ ;  /* 0x000000ff060073e9 */ /* 0x0005e200080000ff */
[----:B------:R-:W-:Y:S05]  /*4020*/  BRA.U UP2, `(.L_x_76) ;  /* 0xffffffed02507547 */ /* 0x000fea000b83ffff */
.L_x_57:
[----:B------:R-:W-:Y:S04]  /*4030*/  BSSY.RECONVERGENT B0, `(.L_x_77) ;  /* 0x0000003000007945 */ /* 0x000fe80003800200 */
[----:B------:R-:W-:Y:S05]  /*4040*/  @!P4 BRA `(.L_x_78) ;  /* 0x000000000004c947 */ /* 0x000fea0003800000 */
[----:B-12---:R-:W-:Y:S05]  /*4050*/  BPT.TRAP 0x1 ;  /* 0x000000040000795c */ /* 0x006fea0000300000 */
.L_x_78:
[----:B-12---:R-:W-:Y:S05]  /*4060*/  BSYNC.RECONVERGENT B0 ;  /* 0x0000000000007941 */ /* 0x006fea0003800200 */
.L_x_77:
[----:B------:R-:W-:Y:S01]  /*4070*/  UIADD3 UR4, UPT, UPT, UR13, 0x2c010, URZ ;  /* 0x0002c0100d047890 */ /* 0x000fe2000fffe0ff */
[----:B------:R-:W-:Y:S08]  /*4080*/  BSSY.RECONVERGENT B0, `(.L_x_79) ;  /* 0x0000004000007945 */ /* 0x000ff00003800200 */
[----:B------:R1:W-:Y:S01]  /*4090*/  UTCBAR [UR4], URZ ;  /* 0x000000ff040073e9 */ /* 0x0003e200080000ff */
[----:B------:R-:W-:Y:S05]  /*40a0*/  @!P4 BRA `(.L_x_80) ;  /* 0x000000000004c947 */ /* 0x000fea0003800000 */
[----:B-1----:R-:W-:Y:S05]  /*40b0*/  BPT.TRAP 0x1 ;  /* 0x000000040000795c */ /* 0x002fea0000300000 */
.L_x_80:
[----:B-1----:R-:W-:Y:S05]  /*40c0*/  BSYNC.RECONVERGENT B0 ;  /* 0x0000000000007941 */ /* 0x002fea0003800200 */
.L_x_79:
[----:B------:R-:W-:-:S09]  /*40d0*/  UIADD3 UR4, UPT, UPT, UR13, 0x2c018, URZ ;  /* 0x0002c0180d047890 */ /* 0x000fd2000fffe0ff */
[----:B------:R1:W-:Y:S01]  /*40e0*/  UTCBAR [UR4], URZ ;  /* 0x000000ff040073e9 */ /* 0x0003e200080000ff */
[----:B------:R-:W-:Y:S05]  /*40f0*/  BRA.U UP5, `(.L_x_81) ;  /* 0x0000000105047547 */ /* 0x000fea000b800000 */
[----:B-1----:R-:W-:Y:S05]  /*4100*/  BPT.TRAP 0x1 ;  /* 0x000000040000795c */ /* 0x002fea0000300000 */
.L_x_81:
[----:B------:R-:W-:-:S04]  /*4110*/  MOV R3, UR26 ;  /* 0x0000001a00037c02 */ /* 0x000fc80008000f00 */
[----:B------:R-:W-:-:S04]  /*4120*/  SHF.L.U32 R3, R3, 0x1f, RZ ;  /* 0x0000001f03037819 */ /* 0x000fc800000006ff */
[----:B------:R-:W2:Y:S02]  /*4130*/  SYNCS.PHASECHK.TRANS64.TRYWAIT P0, [UR13+0x2c0a8], R3 ;  /* 0x02c0a803ff0075a7 */ /* 0x000ea4000800110d */
[----:B--2---:R-:W-:Y:S05]  /*4140*/  @!P0 BRA `(.L_x_82) ;  /* 0x0000019400508947 */ /* 0x004fea0003800000 */
.L_x_447:
[----:B------:R-:W-:Y:S05]  /*4150*/  BRA.U UP3, `(.L_x_83) ;  /* 0x0000000103047547 */ /* 0x000fea000b800000 */
[----:B-1----:R-:W-:Y:S05]  /*4160*/  BPT.TRAP 0x1 ;  /* 0x000000040000795c */ /* 0x002fea0000300000 */
.L_x_83:
[----:B------:R-:W-:Y:S02]  /*4170*/  IMAD.U32 R5, RZ, RZ, UR5 ;  /* 0x00000005ff057e24 */ /* 0x000fe4000f8e00ff */
[----:B------:R-:W-:Y:S02]  /*4180*/  HFMA2 R2, -RZ, RZ, 0, 2.288818359375e-05 ;  /* 0x00000180ff027431 */ /* 0x000fe400000001ff */
[----:B--2---:R-:W-:Y:S01]  /*4190*/  IMAD.MOV.U32 R3, RZ, RZ, 0xa0 ;  /* 0x000000a0ff037424 */ /* 0x004fe200078e00ff */
[----:B------:R-:W-:Y:S02]  /*41a0*/  MOV R0, 0xa8 ;  /* 0x000000a800007802 */ /* 0x000fe40000000f00 */
[----:B------:R-:W-:-:S04]  /*41b0*/  SHF.L.U32 R5, R5, 0x1f, RZ ;  /* 0x0000001f05057819 */ /* 0x000fc800000006ff */
[----:B------:R-:W2:Y:S02]  /*41c0*/  SYNCS.PHASECHK.TRANS64.TRYWAIT P0, [UR13+0x2c068], R5 ;  /* 0x02c06805ff0075a7 */ /* 0x000ea4000800110d */
[----:B--2---:R-:W-:Y:S05]  /*41d0*/  @!P0 BRA `(.L_x_84) ;  /* 0x0000019400448947 */ /* 0x004fea0003800000 */
.L_x_449:
        /* <DEDUP_REMOVED lines=12> */
[----:B------:R-:W-:Y:S01]  /*42a0*/  UISETP.NE.U32.AND UP0, UPT, UR21, URZ, UPT ;  /* 0x000000ff1500728c */ /* 0x000fe2000bf05070 */
        /* <DEDUP_REMOVED lines=14> */
[----:B------:R1:W-:Y:S01]  /*4390*/  UTCHMMA tmem[UR9], gdesc[UR28], tmem[UR10], tmem[UR36], idesc[UR37], UP0 ;  /* 0x00ff241c090079ea */ /* 0x0003e2000800000a */
        /* <DEDUP_REMOVED lines=8> */
.L_x_85:
[----:B-1----:R-:W-:-:S09]  /*4420*/  UIADD3 UR4, UPT, UPT, UR13, 0x2c098, URZ ;  /* 0x0002c0980d047890 */ /* 0x002fd2000fffe0ff */
[----:B------:R1:W-:Y:S01]  /*4430*/  UTCBAR [UR4], URZ ;  /* 0x000000ff040073e9 */ /* 0x0003e200080000ff */
[----:B------:R-:W-:Y:S05]  /*4440*/  BRA.U !UP1, `(.L_x_86) ;  /* 0x0000000109047547 */ /* 0x000fea000b800000 */
[----:B-1----:R-:W-:Y:S05]  /*4450*/  BPT.TRAP 0x1 ;  /* 0x000000040000795c */ /* 0x002fea0000300000 */
.L_x_86:
[----:B-1----:R-:W-:-:S04]  /*4460*/  ULEA UR4, UR20, UR13, 0x3 ;  /* 0x0000000d14047291 */ /* 0x002fc8000f8e18ff */
[----:B------:R-:W-:-:S09]  /*4470*/  UIADD3 UR4, UPT, UPT, UR4, 0x2c038, URZ ;  /* 0x0002c03804047890 */ /* 0x000fd2000fffe0ff */
[----:B------:R1:W-:Y:S01]  /*4480*/  UTCBAR [UR4], URZ ;  /* 0x000000ff040073e9 */ /* 0x0003e200080000ff */
[----:B------:R-:W-:Y:S05]  /*4490*/  BRA.U UP4, `(.L_x_87) ;  /* 0x0000000104047547 */ /* 0x000fea000b800000 */
[----:B-1----:R-:W-:Y:S05]  /*44a0*/  BPT.TRAP 0x1 ;  /* 0x000000040000795c */ /* 0x002fea0000300000 */
.L_x_87:
[----:B-1----:R-:W-:-:S09]  /*44b0*/  UIADD3 UR4, UPT, UPT, UR13, 0x2c050, URZ ;  /* 0x0002c0500d047890 */ /* 0x002fd2000fffe0ff */
[----:B------:R1:W-:Y:S01]  /*44c0*/  UTCBAR [UR4], URZ ;  /* 0x000000ff040073e9 */ /* 0x0003e200080000ff */
[----:B------:R-:W-:Y:S05]  /*44d0*/  BRA.U UP3, `(.L_x_88) ;  /* 0x0000000103047547 */ /* 0x000fea000b800000 */
[----:B-1----:R-:W-:Y:S05]  /*44e0*/  BPT.TRAP 0x1 ;  /* 0x000000040000795c */ /* 0x002fea0000300000 */
.L_x_88:
[----:B------:R-:W-:Y:S01]  /*44f0*/  UIADD3 UR13, UPT, UPT, UR13, 0x2c060, URZ ;  /* 0x0002c0600d0d7890 */ /* 0x000fe2000fffe0ff */
[----:B------:R-:W-:Y:S01]  /*4500*/  LOP3.LUT R6, R6, 0x1, RZ, 0x3c, !PT ;  /* 0x0000000106067812 */ /* 0x000fe200078e3cff */
[----:B------:R-:W-:-:S07]  /*4510*/  ULOP3.LUT UR26, UR26, 0x1, URZ, 0x3c, !UPT ;  /* 0x000000011a1a7892 */ /* 0x000fce000f8e3cff */
[----:B------:R2:W-:Y:S01]  /*4520*/  UTCBAR [UR13], URZ ;  /* 0x000000ff0d0073e9 */ /* 0x0005e200080000ff */
[----:B------:R-:W-:Y:S02]  /*4530*/  NOP ;  /* 0x0000000000007918 */ /* 0x000fe40000000000 */
.L_x_29:
[----:B------:R-:W3:Y:S01]  /*4540*/  LDCU UR5, c[0x0][0x370] ;  /* 0x00006e00ff0577ac */ /* 0x000ee20008000800 */
[----:B-1----:R-:W1:Y:S01]  /*4550*/  LDCU UR4, c[0x0][0x900] ;  /* 0x00012000ff0477ac */ /* 0x002e620008000800 */
[----:B---3--:R-:W-:-:S04]  /*4560*/  UIADD3 UR27, UPT, UPT, UR5, UR27, URZ ;  /* 0x0000001b051b7290 */ /* 0x008fc8000fffe0ff */
[----:B-1----:R-:W-:-:S09]  /*4570*/  UISETP.GE.AND UP0, UPT, UR27, UR4, UPT ;  /* 0x000000041b00728c */ /* 0x002fd2000bf06270 */
[----:B------:R-:W-:Y:S05]  /*4580*/  BRA.U !UP0, `(.L_x_89) ;  /* 0xffffffd108dc7547 */ /* 0x000fea000b83ffff */
[----:B--2---:R-:W-:Y:S05]  /*4590*/  EXIT ;  /* 0x000000000000794d */ /* 0x004fea0003800000 */
.L_x_28:
[----:B------:R-:W-:-:S08]  /*45a0*/  NOP ;  /* 0x0000000000007918 */ /* 0x000fd00000000000 */
[----:B------:R-:W1:-:S00]  /*45b0*/  USETMAXREG.DEALLOC.CTAPOOL 0x60 ;  /* 0x00000060000079c8 */ /* 0x000e4000080e0500 */
[----:B-1----:R-:W1:Y:S01]  /*45c0*/  LDC R2, c[0x0][0x900] ;  /* 0x00024000ff027b82 */ /* 0x002e620000000800 */
[----:B------:R-:W-:Y:S02]  /*45d0*/  MOV R57, UR27 ;  /* 0x0000001b00397c02 */ /* 0x000fe40008000f00 */
[----:B-1----:R-:W-:-:S13]  /*45e0*/  ISETP.LE.AND P0, PT, R2, UR27, PT ;  /* 0x0000001b02007c0c */ /* 0x002fda000bf03270 */
[----:B------:R-:W-:Y:S05]  /*45f0*/  @P0 EXIT ;  /* 0x000000000000094d */ /* 0x000fea0003800000 */
[----:B------:R-:W1:Y:S01]  /*4600*/  S2UR UR6, SR_CTAID.Z ;  /* 0x00000000000679c3 */ /* 0x000e620000002700 */
[----:B------:R-:W-:Y:S01]  /*4610*/  LOP3.LUT P0, RZ, R0, 0x7f, RZ, 0xc0, !PT ;  /* 0x0000007f00ff7812 */ /* 0x000fe2000780c0ff */
[----:B------:R-:W-:Y:S01]  /*4620*/  HFMA2 R56, -RZ, RZ, 0, 5.9604644775390625e-08 ;  /* 0x00000001ff387431 */ /* 0x000fe200000001ff */
[----:B------:R-:W-:Y:S01]  /*4630*/  BSSY B8, `(.L_x_90) ;  /* 0x0000cb5000087945 */ /* 0x000fe20003800000 */
[----:B------:R-:W-:Y:S01]  /*4640*/  MOV R23, RZ ;  /* 0x000000ff00177202 */ /* 0x000fe20000000f00 */
[----:B------:R-:W2:Y:S03]  /*4650*/  LDCU.64 UR44, c[0x0][0x358] ;  /* 0x00006b00ff2c77ac */ /* 0x000ea60008000a00 */
[----:B------:R-:W1:Y:S01]  /*4660*/  LDC R4, c[0x0][0x370] ;  /* 0x0000dc00ff047b82 */ /* 0x000e620000000800 */
[----:B------:R-:W3:Y:S01]  /*4670*/  LDCU UR4, c[0x0][0x374] ;  /* 0x00006e80ff0477ac */ /* 0x000ee20008000800 */
[----:B------:R-:W-:Y:S01]  /*4680*/  UMOV UR42, URZ ;  /* 0x000000ff002a7c82 */ /* 0x000fe20008000000 */
[----:B------:R-:W-:-:S05]  /*4690*/  UMOV UR38, URZ ;  /* 0x000000ff00267c82 */ /* 0x000fca0008000000 */
[----:B------:R-:W4:Y:S01]  /*46a0*/  S2UR UR5, SR_CTAID.Y ;  /* 0x00000000000579c3 */ /* 0x000f220000002600 */
[----:B-1----:R-:W-:-:S05]  /*46b0*/  IMAD R2, R4, UR6, RZ ;  /* 0x0000000604027c24 */ /* 0x002fca000f8e02ff */
[----:B------:R-:W-:Y:S01]  /*46c0*/  IADD3 R2, PT, PT, RZ, -R2, RZ ;  /* 0x80000002ff027210 */ /* 0x000fe20007ffe0ff */
[----:B----4-:R-:W-:-:S04]  /*46d0*/  IMAD R4, R4, UR5, R57 ;  /* 0x0000000504047c24 */ /* 0x010fc8000f8e0239 */
[----:B---3--:R-:W-:-:S05]  /*46e0*/  IMAD R3, R2, UR4, RZ ;  /* 0x0000000402037c24 */ /* 0x008fca000f8e02ff */
[----:B------:R-:W-:-:S04]  /*46f0*/  ISETP.NE.OR P0, PT, R4, R3, P0 ;  /* 0x000000030400720c */ /* 0x000fc80000705670 */
[----:B--2---:R-:W-:-:S09]  /*4700*/  P2R R58, PR, RZ, 0x1 ;  /* 0x00000001ff3a7803 */ /* 0x004fd20000000000 */
.L_x_258:
[----:B------:R-:W-:Y:S05]  /*4710*/  YIELD ;  /* 0x0000000000007946 */ /* 0x000fea0003800000 */
[----:B------:R-:W1:Y:S01]  /*4720*/  LDC R6, c[0x0][0x904] ;  /* 0x00024100ff067b82 */ /* 0x000e620000000800 */
[----:B--2---:R-:W2:Y:S01]  /*4730*/  LDCU.64 UR4, c[0x0][0x908] ;  /* 0x00012100ff0477ac */ /* 0x004ea20008000a00 */
[----:B------:R-:W-:Y:S01]  /*4740*/  BSSY B7, `(.L_x_91) ;  /* 0x0000c9e000077945 */ /* 0x000fe20003800000 */
[----:B---3--:R-:W3:Y:S05]  /*4750*/  LDCU.64 UR6, c[0x0][0x920] ;  /* 0x00012400ff0677ac */ /* 0x008eea0008000a00 */
[----:B----4-:R-:W4:Y:S08]  /*4760*/  LDC.64 R4, c[0x0][0x918] ;  /* 0x00024600ff047b82 */ /* 0x010f300000000a00 */
[----:B------:R-:W5:Y:S01]  /*4770*/  LDC.64 R2, c[0x0][0x910] ;  /* 0x00024400ff027b82 */ /* 0x000f620000000a00 */
[----:B--2---:R-:W-:Y:S01]  /*4780*/  IMAD.HI.U32 R22, R57, UR4, RZ ;  /* 0x0000000439167c27 */ /* 0x004fe2000f8e00ff */
[----:B------:R-:W2:Y:S04]  /*4790*/  LDCU UR4, c[0x0][0x380] ;  /* 0x00007000ff0477ac */ /* 0x000ea80008000800 */
[----:B------:R-:W-:-:S02]  /*47a0*/  SHF.R.U32.HI R22, RZ, UR5, R22 ;  /* 0x00000005ff167c19 */ /* 0x000fc40008011616 */
[----:B-1----:R-:W-:-:S04]  /*47b0*/  ISETP.NE.AND P0, PT, R6, 0x1, PT ;  /* 0x000000010600780c */ /* 0x002fc80003f05270 */
[----:B------:R-:W-:Y:S02]  /*47c0*/  SEL R22, R57, R22, !P0 ;  /* 0x0000001639167207 */ /* 0x000fe40004000000 */
[----:B----4-:R-:W-:-:S03]  /*47d0*/  ISETP.NE.AND P0, PT, R5, 0x1, PT ;  /* 0x000000010500780c */ /* 0x010fc60003f05270 */
[----:B---3--:R-:W-:-:S05]  /*47e0*/  IMAD.HI.U32 R7, R22, UR6, RZ ;  /* 0x0000000616077c27 */ /* 0x008fca000f8e00ff */
[----:B------:R-:W-:-:S04]  /*47f0*/  SHF.R.U32.HI R7, RZ, UR7, R7 ;  /* 0x00000007ff077c19 */ /* 0x000fc80008011607 */
[----:B------:R-:W-:Y:S01]  /*4800*/  SEL R0, R22, R7, !P0 ;  /* 0x0000000716007207 */ /* 0x000fe20004000000 */
[----:B------:R-:W-:Y:S01]  /*4810*/  IMAD.MOV R7, RZ, RZ, -R22 ;  /* 0x000000ffff077224 */ /* 0x000fe200078e0a16 */
[----:B-----5:R-:W-:-:S03]  /*4820*/  ISETP.NE.AND P0, PT, R2, 0x1, PT ;  /* 0x000000010200780c */ /* 0x020fc60003f05270 */
[----:B------:R-:W-:-:S04]  /*4830*/  IMAD.HI.U32 R3, R0, R3, RZ ;  /* 0x0000000300037227 */ /* 0x000fc800078e00ff */
[----:B------:R-:W-:Y:S01]  /*4840*/  IMAD R7, R6, R7, R57 ;  /* 0x0000000706077224 */ /* 0x000fe200078e0239 */
[----:B------:R-:W-:-:S03]  /*4850*/  SHF.R.U32.HI R3, RZ, R4, R3 ;  /* 0x00000004ff037219 */ /* 0x000fc60000011603 */
[----:B------:R-:W-:Y:S01]  /*4860*/  IMAD.SHL.U32 R4, R7, 0x100, RZ ;  /* 0x0000010007047824 */ /* 0x000fe200078e00ff */
[----:B------:R-:W-:-:S04]  /*4870*/  SEL R3, R0, R3, !P0 ;  /* 0x0000000300037207 */ /* 0x000fc80004000000 */
[----:B--2---:R-:W-:Y:S01]  /*4880*/  ISETP.GE.AND P0, PT, R4, UR4, PT ;  /* 0x0000000404007c0c */ /* 0x004fe2000bf06270 */
[----:B------:R-:W-:Y:S02]  /*4890*/  IMAD.MOV R4, RZ, RZ, -R0 ;  /* 0x000000ffff047224 */ /* 0x000fe400078e0a00 */
[----:B------:R-:W-:Y:S02]  /*48a0*/  IMAD.MOV R3, RZ, RZ, -R3 ;  /* 0x000000ffff037224 */ /* 0x000fe400078e0a03 */
[----:B------:R-:W-:Y:S02]  /*48b0*/  IMAD R22, R5, R4, R22 ;  /* 0x0000000405167224 */ /* 0x000fe400078e0216 */
[----:B------:R-:W-:-:S06]  /*48c0*/  IMAD R2, R2, R3, R0 ;  /* 0x0000000302027224 */ /* 0x000fcc00078e0200 */
[----:B------:R-:W-:Y:S05]  /*48d0*/  @P0 BRA `(.L_x_92) ;  /* 0x000000c800100947 */ /* 0x000fea0003800000 */
[----:B------:R-:W1:Y:S02]  /*48e0*/  LDCU UR5, c[0x0][0x384] ;  /* 0x00007080ff0577ac */ /* 0x000e640008000800 */
[----:B-1----:R-:W-:-:S09]  /*48f0*/  UISETP.NE.AND UP0, UPT, UR5, URZ, UPT ;  /* 0x000000ff0500728c */ /* 0x002fd2000bf05270 */
[----:B------:R-:W-:Y:S05]  /*4900*/  BRA.U UP0, `(.L_x_93) ;  /* 0x0000005900787547 */ /* 0x000fea000b800000 */
[----:B------:R-:W-:-:S09]  /*4910*/  UISETP.NE.AND UP0, UPT, UR41, URZ, UPT ;  /* 0x000000ff2900728c */ /* 0x000fd2000bf05270 */
[----:B------:R-:W-:Y:S05]  /*4920*/  BRA.U UP0, `(.L_x_94) ;  /* 0x0000000100047547 */ /* 0x000fea000b800000 */
[----:B------:R-:W-:Y:S05]  /*4930*/  BPT.TRAP 0x1 ;  /* 0x000000040000795c */ /* 0x000fea0000300000 */
.L_x_94:
[----:B------:R-:W1:Y:S01]  /*4940*/  S2R R16, SR_CgaCtaId ;  /* 0x0000000000107919 */ /* 0x000e620000008800 */
[----:B------:R-:W-:Y:S01]  /*4950*/  MOV R5, 0x400 ;  /* 0x0000040000057802 */ /* 0x000fe20000000f00 */
[----:B------:R-:W-:Y:S01]  /*4960*/  BSSY B0, `(.L_x_95) ;  /* 0x0000005000007945 */ /* 0x000fe20003800000 */
[----:B------:R-:W-:Y:S02]  /*4970*/  SHF.L.U32 R3, R56, 0x1f, RZ ;  /* 0x0000001f38037819 */ /* 0x000fe400000006ff */
[----:B-1----:R-:W-:-:S04]  /*4980*/  LEA R16, R16, R5, 0x18 ;  /* 0x0000000510107211 */ /* 0x002fc800078ec0ff */
[----:B------:R-:W1:Y:S02]  /*4990*/  SYNCS.PHASECHK.TRANS64.TRYWAIT P0, [R16+URZ+0x2c0c0], R3 ;  /* 0x02c0c003100075a7 */ /* 0x000e6400080011ff */
[----:B-1----:R-:W-:Y:S05]  /*49a0*/  @!P0 BRA `(.L_x_96) ;  /* 0x0000018c00688947 */ /* 0x002fea0003800000 */
.L_x_450:
[----:B------:R-:W-:Y:S05]  /*49b0*/  BSYNC B0 ;  /* 0x0000000000007941 */ /* 0x000fea0003800000 */
.L_x_95:
[----:B------:R-:W-:Y:S01]  /*49c0*/  ISETP.NE.AND P0, PT, R58, RZ, PT ;  /* 0x000000ff3a00720c */ /* 0x000fe20003f05270 */
[----:B------:R-:W-:-:S12]  /*49d0*/  BSSY.RECONVERGENT B6, `(.L_x_97) ;  /* 0x0000233000067945 */ /* 0x000fd80003800200 */
[----:B------:R-:W-:Y:S05]  /*49e0*/  @P0 BRA `(.L_x_98) ;  /* 0x0000002000c40947 */ /* 0x000fea0003800000 */
[----:B------:R-:W2:Y:S01]  /*49f0*/  LDC.64 R10, c[0x4][0xa0] ;  /* 0x01002800ff0a7b82 */ /* 0x000ea20000000a00 */
[----:B------:R-:W-:Y:S01]  /*4a00*/  MOV R17, 0x0 ;  /* 0x0000000000117802 */ /* 0x000fe20000000f00 */
[----:B------:R-:W3:Y:S01]  /*4a10*/  LDCU.64 UR4, c[0x4][0xd0] ;  /* 0x01001a00ff0477ac */ /* 0x000ee20008000a00 */
[----:B------:R-:W-:Y:S02]  /*4a20*/  MOV R6, UR37 ;  /* 0x0000002500067c02 */ /* 0x000fe40008000f00 */
[----:B------:R-:W-:-:S03]  /*4a30*/  MOV R7, UR36 ;  /* 0x0000002400077c02 */ /* 0x000fc60008000f00 */
[----:B------:R4:W1:Y:S01]  /*4a40*/  LDC.64 R8, c[0x4][R17] ;  /* 0x0100000011087b82 */ /* 0x0008620000000a00 */
[----:B---3--:R-:W-:Y:S02]  /*4a50*/  IMAD.U32 R4, RZ, RZ, UR4 ;  /* 0x00000004ff047e24 */ /* 0x008fe4000f8e00ff */
[----:B------:R-:W-:Y:S01]  /*4a60*/  IMAD.U32 R5, RZ, RZ, UR5 ;  /* 0x00000005ff057e24 */ /* 0x000fe2000f8e00ff */
[----:B--2---:R4:W-:Y:S04]  /*4a70*/  STL.64 [R1], R10 ;  /* 0x0000000a01007387 */ /* 0x0049e80000100a00 */
[----:B------:R-:W-:-:S07]  /*4a80*/  LEPC R20, `(.L_x_99) ;  /* 0x000000001014794e */ /* 0x000fce0000000000 */
[----:B-1--4-:R-:W-:Y:S05]  /*4a90*/  CALL.ABS.NOINC R8 ;  /* 0x0000000008007343 */ /* 0x012fea0003c00000 */
.L_x_99:
[----:B------:R-:W-:Y:S01]  /*4aa0*/  IMAD.MOV.U32 R8, RZ, RZ, 0x3 ;  /* 0x00000003ff087424 */ /* 0x000fe200078e00ff */
[----:B------:R1:W2:Y:S01]  /*4ab0*/  LDC.64 R10, c[0x4][R17] ;  /* 0x01000000110a7b82 */ /* 0x0002a20000000a00 */
[----:B------:R-:W-:Y:S01]  /*4ac0*/  IMAD.MOV.U32 R9, RZ, RZ, 0x4 ;  /* 0x00000004ff097424 */ /* 0x000fe200078e00ff */
[----:B------:R-:W3:Y:S01]  /*4ad0*/  LDCU.64 UR4, c[0x4][0xe8] ;  /* 0x01001d00ff0477ac */ /* 0x000ee20008000a00 */
[----:B------:R-:W-:Y:S01]  /*4ae0*/  MOV R6, UR37 ;  /* 0x0000002500067c02 */ /* 0x000fe20008000f00 */
[----:B------:R1:W-:Y:S01]  /*4af0*/  STL [R1+0x8], R8 ;  /* 0x0000080801007387 */ /* 0x0003e20000100800 */
[----:B------:R-:W-:-:S03]  /*4b00*/  MOV R7, UR36 ;  /* 0x0000002400077c02 */ /* 0x000fc60008000f00 */
[----:B------:R1:W-:Y:S01]  /*4b10*/  STL.64 [R1], R8 ;  /* 0x0000000801007387 */ /* 0x0003e20000100a00 */
[----:B---3--:R-:W-:Y:S01]  /*4b20*/  MOV R4, UR4 ;  /* 0x0000000400047c02 */ /* 0x008fe20008000f00 */
[----:B------:R-:W-:Y:S02]  /*4b30*/  IMAD.U32 R5, RZ, RZ, UR5 ;  /* 0x00000005ff057e24 */ /* 0x000fe4000f8e00ff */
[----:B------:R-:W-:-:S07]  /*4b40*/  LEPC R20, `(.L_x_100) ;  /* 0x000000001014794e */ /* 0x000fce0000000000 */
[----:B-12---:R-:W-:Y:S05]  /*4b50*/  CALL.ABS.NOINC R10 ;  /* 0x000000000a007343 */ /* 0x006fea0003c00000 */
.L_x_100:
[----:B------:R1:W2:Y:S01]  /*4b60*/  LDC.64 R8, c[0x4][R17] ;  /* 0x0100000011087b82 */ /* 0x0002a20000000a00 */
[----:B------:R-:W3:Y:S01]  /*4b70*/  LDCU.64 UR4, c[0x4][0xe0] ;  /* 0x01001c00ff0477ac */ /* 0x000ee20008000a00 */
[----:B------:R-:W-:Y:S01]  /*4b80*/  CS2R R6, SRZ ;  /* 0x0000000000067805 */ /* 0x000fe2000001ff00 */
[----:B---3--:R-:W-:Y:S01]  /*4b90*/  IMAD.U32 R4, RZ, RZ, UR4 ;  /* 0x00000004ff047e24 */ /* 0x008fe2000f8e00ff */
[----:B------:R-:W-:-:S04]  /*4ba0*/  MOV R5, UR5 ;  /* 0x0000000500057c02 */ /* 0x000fc80008000f00 */
[----:B------:R-:W-:-:S07]  /*4bb0*/  LEPC R20, `(.L_x_101) ;  /* 0x000000001014794e */ /* 0x000fce0000000000 */
[----:B-12---:R-:W-:Y:S05]  /*4bc0*/  CALL.ABS.NOINC R8 ;  /* 0x0000000008007343 */ /* 0x006fea0003c00000 */
.L_x_101:
[----:B------:R1:W2:Y:S01]  /*4bd0*/  LDC.64 R8, c[0x4][R17] ;  /* 0x0100000011087b82 */ /* 0x0002a20000000a00 */
[----:B------:R-:W3:Y:S01]  /*4be0*/  LDCU.64 UR4, c[0x4][0xf0] ;  /* 0x01001e00ff0477ac */ /* 0x000ee20008000a00 */
[----:B------:R-:W-:Y:S01]  /*4bf0*/  CS2R R6, SRZ ;  /* 0x0000000000067805 */ /* 0x000fe2000001ff00 */
[----:B---3--:R-:W-:Y:S01]  /*4c00*/  IMAD.U32 R4, RZ, RZ, UR4 ;  /* 0x00000004ff047e24 */ /* 0x008fe2000f8e00ff */
[----:B------:R-:W-:-:S04]  /*4c10*/  MOV R5, UR5 ;  /* 0x0000000500057c02 */ /* 0x000fc80008000f00 */
[----:B------:R-:W-:-:S07]  /*4c20*/  LEPC R20, `(.L_x_102) ;  /* 0x000000001014794e */ /* 0x000fce0000000000 */
[----:B-12---:R-:W-:Y:S05]  /*4c30*/  CALL.ABS.NOINC R8 ;  /* 0x0000000008007343 */ /* 0x006fea0003c00000 */
.L_x_102:
[----:B------:R1:W2:Y:S01]  /*4c40*/  LDC.64 R8, c[0x4][R17] ;  /* 0x0100000011087b82 */ /* 0x0002a20000000a00 */
[----:B------:R-:W3:Y:S01]  /*4c50*/  LDCU.64 UR4, c[0x4][0xf8] ;  /* 0x01001f00ff0477ac */ /* 0x000ee20008000a00 */
[----:B------:R-:W-:Y:S01]  /*4c60*/  CS2R R6, SRZ ;  /* 0x0000000000067805 */ /* 0x000fe2000001ff00 */
[----:B---3--:R-:W-:Y:S01]  /*4c70*/  IMAD.U32 R4, RZ, RZ, UR4 ;  /* 0x00000004ff047e24 */ /* 0x008fe2000f8e00ff */
[----:B------:R-:W-:-:S04]  /*4c80*/  MOV R5, UR5 ;  /* 0x0000000500057c02 */ /* 0x000fc80008000f00 */
[----:B------:R-:W-:-:S07]  /*4c90*/  LEPC R20, `(.L_x_103) ;  /* 0x000000001014794e */ /* 0x000fce0000000000 */
[----:B-12---:R-:W-:Y:S05]  /*4ca0*/  CALL.ABS.NOINC R8 ;  /* 0x0000000008007343 */ /* 0x006fea0003c00000 */
.L_x_103:
[----:B------:R-:W-:Y:S01]  /*4cb0*/  HFMA2 R0, -RZ, RZ, 0, 9.5367431640625e-07 ;  /* 0x00000010ff007431 */ /* 0x000fe200000001ff */
[----:B------:R1:W2:Y:S01]  /*4cc0*/  LDC.64 R8, c[0x4][R17] ;  /* 0x0100000011087b82 */ /* 0x0002a20000000a00 */
[----:B------:R-:W3:Y:S01]  /*4cd0*/  LDCU.64 UR4, c[0x4][0xc8] ;  /* 0x01001900ff0477ac */ /* 0x000ee20008000a00 */
[----:B------:R-:W-:Y:S01]  /*4ce0*/  MOV R6, UR37 ;  /* 0x0000002500067c02 */ /* 0x000fe20008000f00 */
[----:B------:R-:W-:Y:S01]  /*4cf0*/  IMAD.U32 R7, RZ, RZ, UR36 ;  /* 0x00000024ff077e24 */ /* 0x000fe2000f8e00ff */
[----:B------:R1:W-:Y:S01]  /*4d00*/  STL [R1], R0 ;  /* 0x0000000001007387 */ /* 0x0003e20000100800 */
[----:B---3--:R-:W-:Y:S01]  /*4d10*/  MOV R4, UR4 ;  /* 0x0000000400047c02 */ /* 0x008fe20008000f00 */
[----:B------:R-:W-:-:S04]  /*4d20*/  IMAD.U32 R5, RZ, RZ, UR5 ;  /* 0x00000005ff057e24 */ /* 0x000fc8000f8e00ff */
[----:B------:R-:W-:-:S07]  /*4d30*/  LEPC R20, `(.L_x_104) ;  /* 0x000000001014794e */ /* 0x000fce0000000000 */
[----:B-12---:R-:W-:Y:S05]  /*4d40*/  CALL.ABS.NOINC R8 ;  /* 0x0000000008007343 */ /* 0x006fea0003c00000 */
.L_x_104:
[----:B------:R-:W1:Y:S01]  /*4d50*/  S2R R3, SR_SWINHI ;  /* 0x0000000000037919 */ /* 0x000e620000002f00 */
[----:B------:R2:W3:Y:S01]  /*4d60*/  LDC.64 R8, c[0x4][R17] ;  /* 0x0100000011087b82 */ /* 0x0004e20000000a00 */
[----:B------:R-:W4:Y:S01]  /*4d70*/  LDCU.64 UR4, c[0x4][0x100] ;  /* 0x01002000ff0477ac */ /* 0x000f220008000a00 */
[----:B------:R-:W-:Y:S01]  /*4d80*/  MOV R6, UR37 ;  /* 0x0000002500067c02 */ /* 0x000fe20008000f00 */
[----:B------:R-:W-:Y:S01]  /*4d90*/  IMAD.U32 R7, RZ, RZ, UR36 ;  /* 0x00000024ff077e24 */ /* 0x000fe2000f8e00ff */
[----:B------:R-:W-:Y:S02]  /*4da0*/  MOV R4, R16 ;  /* 0x0000001000047202 */ /* 0x000fe40000000f00 */
[----:B-1----:R-:W-:Y:S02]  /*4db0*/  MOV R5, R3 ;  /* 0x0000000300057202 */ /* 0x002fe40000000f00 */
[----:B------:R-:W-:Y:S02]  /*4dc0*/  IADD3 R10, P0, PT, R4, 0x1c000, RZ ;  /* 0x0001c000040a7810 */ /* 0x000fe40007f1e0ff */
[----:B----4-:R-:W-:-:S03]  /*4dd0*/  MOV R4, UR4 ;  /* 0x0000000400047c02 */ /* 0x010fc60008000f00 */
[----:B------:R-:W-:Y:S02]  /*4de0*/  IMAD.X R11, RZ, RZ, R5, P0 ;  /* 0x000000ffff0b7224 */ /* 0x000fe400000e0605 */
[----:B------:R-:W-:-:S03]  /*4df0*/  IMAD.U32 R5, RZ, RZ, UR5 ;  /* 0x00000005ff057e24 */ /* 0x000fc6000f8e00ff */
[----:B------:R2:W-:Y:S04]  /*4e00*/  STL.64 [R1], R10 ;  /* 0x0000000a01007387 */ /* 0x0005e80000100a00 */
[----:B------:R-:W-:-:S07]  /*4e10*/  LEPC R20, `(.L_x_105) ;  /* 0x000000001014794e */ /* 0x000fce0000000000 */
[----:B--23--:R-:W-:Y:S05]  /*4e20*/  CALL.ABS.NOINC R8 ;  /* 0x0000000008007343 */ /* 0x00cfea0003c00000 */
.L_x_105:
[----:B------:R-:W1:Y:S01]  /*4e30*/  LDC.64 R10, c[0x4][0xd8] ;  /* 0x01003600ff0a7b82 */ /* 0x000e620000000a00 */
[----:B------:R-:W2:Y:S01]  /*4e40*/  LDCU.64 UR4, c[0x4][0xd0] ;  /* 0x01001a00ff0477ac */ /* 0x000ea20008000a00 */
[----:B------:R-:W-:Y:S02]  /*4e50*/  MOV R6, UR37 ;  /* 0x0000002500067c02 */ /* 0x000fe40008000f00 */
[----:B------:R-:W-:-:S04]  /*4e60*/  MOV R7, UR36 ;  /* 0x0000002400077c02 */ /* 0x000fc80008000f00 */
[----:B------:R3:W4:Y:S01]  /*4e70*/  LDC.64 R8, c[0x4][R17] ;  /* 0x0100000011087b82 */ /* 0x0007220000000a00 */
[----:B--2---:R-:W-:Y:S02]  /*4e80*/  IMAD.U32 R4, RZ, RZ, UR4 ;  /* 0x00000004ff047e24 */ /* 0x004fe4000f8e00ff */
[----:B------:R-:W-:Y:S01]  /*4e90*/  IMAD.U32 R5, RZ, RZ, UR5 ;  /* 0x00000005ff057e24 */ /* 0x000fe2000f8e00ff */
[----:B-1----:R3:W-:Y:S04]  /*4ea0*/  STL.64 [R1], R10 ;  /* 0x0000000a01007387 */ /* 0x0027e80000100a00 */
[----:B------:R-:W-:-:S07]  /*4eb0*/  LEPC R20, `(.L_x_106) ;  /* 0x000000001014794e */ /* 0x000fce0000000000 */
[----:B---34-:R-:W-:Y:S05]  /*4ec0*/  CALL.ABS.NOINC R8 ;  /* 0x0000000008007343 */ /* 0x018fea0003c00000 */
.L_x_106:
[----:B------:R-:W-:Y:S01]  /*4ed0*/  HFMA2 R0, -RZ, RZ, 0, 2.384185791015625e-06 ;  /* 0x00000028ff007431 */ /* 0x000fe200000001ff */
        /* <DEDUP_REMOVED lines=9> */
.L_x_107:
        /* <DEDUP_REMOVED lines=10> */
.L_x_108:
[----:B------:R1:W2:Y:S01]  /*5010*/  LDC.64 R8, c[0x4][R17] ;  /* 0x0100000011087b82 */ /* 0x0002a20000000a00 */
[----:B------:R-:W3:Y:S01]  /*5020*/  LDCU.64 UR4, c[0x4][0xe0] ;  /* 0x01001c00ff0477ac */ /* 0x000ee20008000a00 */
[----:B------:R-:W-:Y:S01]  /*5030*/  CS2R R6, SRZ ;  /* 0x0000000000067805 */ /* 0x000fe2000001ff00 */
[----:B---3--:R-:W-:Y:S01]  /*5040*/  IMAD.U32 R4, RZ, RZ, UR4 ;  /* 0x00000004ff047e24 */ /* 0x008fe2000f8e00ff */
[----:B------:R-:W-:-:S04]  /*5050*/  MOV R5, UR5 ;  /* 0x0000000500057c02 */ /* 0x000fc80008000f00 */
[----:B------:R-:W-:-:S07]  /*5060*/  LEPC R20, `(.L_x_109) ;  /* 0x000000001014794e */ /* 0x000fce0000000000 */
[----:B-12---:R-:W-:Y:S05]  /*5070*/  CALL.ABS.NOINC R8 ;  /* 0x0000000008007343 */ /* 0x006fea0003c00000 */
.L_x_109:
[----:B------:R-:W-:Y:S01]  /*5080*/  HFMA2 R0, -RZ, RZ, 0, 4.76837158203125e-07 ;  /* 0x00000008ff007431 */ /* 0x000fe200000001ff */
        /* <DEDUP_REMOVED lines=9> */
.L_x_110:
[----:B------:R-:W-:Y:S01]  /*5120*/  HFMA2 R0, -RZ, RZ, 0, 2.6226043701171875e-06 ;  /* 0x0000002cff007431 */ /* 0x000fe200000001ff */
        /* <DEDUP_REMOVED lines=9> */
.L_x_111:
[----:B------:R1:W2:Y:S01]  /*51c0*/  LDC.64 R8, c[0x4][R17] ;  /* 0x0100000011087b82 */ /* 0x0002a20000000a00 */
[----:B------:R-:W3:Y:S01]  /*51d0*/  LDCU.64 UR4, c[0x4][0xe0] ;  /* 0x01001c00ff0477ac */ /* 0x000ee20008000a00 */
[----:B------:R-:W-:Y:S01]  /*51e0*/  CS2R R6, SRZ ;  /* 0x0000000000067805 */ /* 0x000fe2000001ff00 */
[----:B---3--:R-:W-:Y:S01]  /*51f0*/  IMAD.U32 R4, RZ, RZ, UR4 ;  /* 0x00000004ff047e24 */ /* 0x008fe2000f8e00ff */
[----:B------:R-:W-:-:S04]  /*5200*/  MOV R5, UR5 ;  /* 0x0000000500057c02 */ /* 0x000fc80008000f00 */
[----:B------:R-:W-:-:S07]  /*5210*/  LEPC R20, `(.L_x_112) ;  /* 0x000000001014794e */ /* 0x000fce0000000000 */
[----:B-12---:R-:W-:Y:S05]  /*5220*/  CALL.ABS.NOINC R8 ;  /* 0x0000000008007343 */ /* 0x006fea0003c00000 */
.L_x_112:
        /* <DEDUP_REMOVED lines=10> */
.L_x_113:
[----:B------:R-:W-:Y:S01]  /*52d0*/  HFMA2 R0, -RZ, RZ, 0, 2.443790435791015625e-06 ;  /* 0x00000029ff007431 */ /* 0x000fe200000001ff */
        /* <DEDUP_REMOVED lines=9> */
.L_x_114:
        /* <DEDUP_REMOVED lines=10> */
.L_x_115:
        /* <DEDUP_REMOVED lines=10> */
.L_x_116:
[----:B------:R1:W2:Y:S01]  /*54b0*/  LDC.64 R8, c[0x4][R17] ;  /* 0x0100000011087b82 */ /* 0x0002a20000000a00 */
[----:B------:R-:W3:Y:S01]  /*54c0*/  LDCU.64 UR4, c[0x4][0xe0] ;  /* 0x01001c00ff0477ac */ /* 0x000ee20008000a00 */
[----:B------:R-:W-:Y:S01]  /*54d0*/  CS2R R6, SRZ ;  /* 0x0000000000067805 */ /* 0x000fe2000001ff00 */
[----:B---3--:R-:W-:Y:S01]  /*54e0*/  IMAD.U32 R4, RZ, RZ, UR4 ;  /* 0x00000004ff047e24 */ /* 0x008fe2000f8e00ff */
[----:B------:R-:W-:-:S04]  /*54f0*/  MOV R5, UR5 ;  /* 0x0000000500057c02 */ /* 0x000fc80008000f00 */
[----:B------:R-:W-:-:S07]  /*5500*/  LEPC R20, `(.L_x_117) ;  /* 0x000000001014794e */ /* 0x000fce0000000000 */
[----:B-12---:R-:W-:Y:S05]  /*5510*/  CALL.ABS.NOINC R8 ;  /* 0x0000000008007343 */ /* 0x006fea0003c00000 */
.L_x_117:
[----:B------:R-:W-:Y:S01]  /*5520*/  HFMA2 R0, -RZ, RZ, 0, 3.814697265625e-06 ;  /* 0x00000040ff007431 */ /* 0x000fe200000001ff */
        /* <DEDUP_REMOVED lines=9> */
.L_x_118:
        /* <DEDUP_REMOVED lines=10> */
.L_x_119:
[----:B------:R1:W2:Y:S01]  /*5660*/  LDC.64 R8, c[0x4][R17] ;  /* 0x0100000011087b82 */ /* 0x0002a20000000a00 */
[----:B------:R-:W3:Y:S01]  /*5670*/  LDCU.64 UR4, c[0x4][0xe0] ;  /* 0x01001c00ff0477ac */ /* 0x000ee20008000a00 */
[----:B------:R-:W-:Y:S01]  /*5680*/  CS2R R6, SRZ ;  /* 0x0000000000067805 */ /* 0x000fe2000001ff00 */
[----:B---3--:R-:W-:Y:S01]  /*5690*/  IMAD.U32 R4, RZ, RZ, UR4 ;  /* 0x00000004ff047e24 */ /* 0x008fe2000f8e00ff */
[----:B------:R-:W-:-:S04]  /*56a0*/  MOV R5, UR5 ;  /* 0x0000000500057c02 */ /* 0x000fc80008000f00 */
[----:B------:R-:W-:-:S07]  /*56b0*/  LEPC R20, `(.L_x_120) ;  /* 0x000000001014794e */ /* 0x000fce0000000000 */
[----:B-12---:R-:W-:Y:S05]  /*56c0*/  CALL.ABS.NOINC R8 ;  /* 0x0000000008007343 */ /* 0x006fea0003c00000 */
.L_x_120:
[----:B------:R-:W-:Y:S01]  /*56d0*/  HFMA2 R0, -RZ, RZ, 0, 1.1920928955078125e-07 ;  /* 0x00000002ff007431 */ /* 0x000fe200000001ff */
        /* <DEDUP_REMOVED lines=9> */
.L_x_121:
        /* <DEDUP_REMOVED lines=10> */
.L_x_122:
        /* <DEDUP_REMOVED lines=10> */
.L_x_123:
        /* <DEDUP_REMOVED lines=10> */
.L_x_124:
[----:B------:R1:W2:Y:S01]  /*5950*/  LDC.64 R8, c[0x4][R17] ;  /* 0x0100000011087b82 */ /* 0x0002a20000000a00 */
[----:B------:R-:W3:Y:S01]  /*5960*/  LDCU.64 UR4, c[0x4][0xe0] ;  /* 0x01001c00ff0477ac */ /* 0x000ee20008000a00 */
[----:B------:R-:W-:Y:S01]  /*5970*/  CS2R R6, SRZ ;  /* 0x0000000000067805 */ /* 0x000fe2000001ff00 */
[----:B---3--:R-:W-:Y:S01]  /*5980*/  IMAD.U32 R4, RZ, RZ, UR4 ;  /* 0x00000004ff047e24 */ /* 0x008fe2000f8e00ff */
[----:B------:R-:W-:-:S04]  /*5990*/  MOV R5, UR5 ;  /* 0x0000000500057c02 */ /* 0x000fc80008000f00 */
[----:B------:R-:W-:-:S07]  /*59a0*/  LEPC R20, `(.L_x_125) ;  /* 0x000000001014794e */ /* 0x000fce0000000000 */
[----:B-12---:R-:W-:Y:S05]  /*59b0*/  CALL.ABS.NOINC R8 ;  /* 0x0000000008007343 */ /* 0x006fea0003c00000 */
.L_x_125:
[----:B------:R-:W-:Y:S01]  /*59c0*/  HFMA2 R0, -RZ, RZ, 0, 5.9604644775390625e-08 ;  /* 0x00000001ff007431 */ /* 0x000fe200000001ff */
        /* <DEDUP_REMOVED lines=9> */
.L_x_126:
        /* <DEDUP_REMOVED lines=10> */
.L_x_127:
[----:B------:R1:W2:Y:S01]  /*5b00*/  LDC.64 R8, c[0x4][R17] ;  /* 0x0100000011087b82 */ /* 0x0002a20000000a00 */
[----:B------:R-:W3:Y:S01]  /*5b10*/  LDCU.64 UR4, c[0x4][0xe0] ;  /* 0x01001c00ff0477ac */ /* 0x000ee20008000a00 */
[----:B------:R-:W-:Y:S01]  /*5b20*/  CS2R R6, SRZ ;  /* 0x0000000000067805 */ /* 0x000fe2000001ff00 */
[----:B---3--:R-:W-:Y:S01]  /*5b30*/  IMAD.U32 R4, RZ, RZ, UR4 ;  /* 0x00000004ff047e24 */ /* 0x008fe2000f8e00ff */
[----:B------:R-:W-:-:S04]  /*5b40*/  MOV R5, UR5 ;  /* 0x0000000500057c02 */ /* 0x000fc80008000f00 */
[----:B------:R-:W-:-:S07]  /*5b50*/  LEPC R20, `(.L_x_128) ;  /* 0x000000001014794e */ /* 0x000fce0000000000 */
[----:B-12---:R-:W-:Y:S05]  /*5b60*/  CALL.ABS.NOINC R8 ;  /* 0x0000000008007343 */ /* 0x006fea0003c00000 */
.L_x_128:
        /* <DEDUP_REMOVED lines=10> */
.L_x_129:
        /* <DEDUP_REMOVED lines=10> */
.L_x_130:
        /* <DEDUP_REMOVED lines=10> */
.L_x_131:
        /* <DEDUP_REMOVED lines=10> */
.L_x_132:
        /* <DEDUP_REMOVED lines=10> */
.L_x_133:
        /* <DEDUP_REMOVED lines=10> */
.L_x_134:
[----:B------:R1:W2:Y:S01]  /*5f30*/  LDC.64 R8, c[0x4][R17] ;  /* 0x0100000011087b82 */ /* 0x0002a20000000a00 */
[----:B------:R-:W3:Y:S01]  /*5f40*/  LDCU.64 UR4, c[0x4][0xe0] ;  /* 0x01001c00ff0477ac */ /* 0x000ee20008000a00 */
[----:B------:R-:W-:Y:S01]  /*5f50*/  CS2R R6, SRZ ;  /* 0x0000000000067805 */ /* 0x000fe2000001ff00 */
[----:B---3--:R-:W-:Y:S01]  /*5f60*/  IMAD.U32 R4, RZ, RZ, UR4 ;  /* 0x00000004ff047e24 */ /* 0x008fe2000f8e00ff */
[----:B------:R-:W-:-:S04]  /*5f70*/  MOV R5, UR5 ;  /* 0x0000000500057c02 */ /* 0x000fc80008000f00 */
[----:B------:R-:W-:-:S07]  /*5f80*/  LEPC R20, `(.L_x_135) ;  /* 0x000000001014794e */ /* 0x000fce0000000000 */
[----:B-12---:R-:W-:Y:S05]  /*5f90*/  CALL.ABS.NOINC R8 ;  /* 0x0000000008007343 */ /* 0x006fea0003c00000 */
.L_x_135:
        /* <DEDUP_REMOVED lines=10> */
.L_x_136:
        /* <DEDUP_REMOVED lines=10> */
.L_x_137:
[----:B------:R1:W2:Y:S01]  /*60e0*/  LDC.64 R8, c[0x4][R17] ;  /* 0x0100000011087b82 */ /* 0x0002a20000000a00 */
[----:B------:R-:W3:Y:S01]  /*60f0*/  LDCU.64 UR4, c[0x4][0xe0] ;  /* 0x01001c00ff0477ac */ /* 0x000ee20008000a00 */
[----:B------:R-:W-:Y:S01]  /*6100*/  CS2R R6, SRZ ;  /* 0x0000000000067805 */ /* 0x000fe2000001ff00 */
[----:B---3--:R-:W-:Y:S01]  /*6110*/  IMAD.U32 R4, RZ, RZ, UR4 ;  /* 0x00000004ff047e24 */ /* 0x008fe2000f8e00ff */
[----:B------:R-:W-:-:S04]  /*6120*/  MOV R5, UR5 ;  /* 0x0000000500057c02 */ /* 0x000fc80008000f00 */
[----:B------:R-:W-:-:S07]  /*6130*/  LEPC R20, `(.L_x_138) ;  /* 0x000000001014794e */ /* 0x000fce0000000000 */
[----:B-12---:R-:W-:Y:S05]  /*6140*/  CALL.ABS.NOINC R8 ;  /* 0x0000000008007343 */ /* 0x006fea0003c00000 */
.L_x_138:
[----:B------:R-:W-:Y:S01]  /*6150*/  HFMA2 R0, -RZ, RZ, 0, 6.103515625e-05 ;  /* 0x00000400ff007431 */ /* 0x000fe200000001ff */
        /* <DEDUP_REMOVED lines=9> */
.L_x_139:
        /* <DEDUP_REMOVED lines=10> */
.L_x_140:
        /* <DEDUP_REMOVED lines=10> */
.L_x_141:
        /* <DEDUP_REMOVED lines=10> */
.L_x_142:
[----:B------:R1:W2:Y:S01]  /*63d0*/  LDC.64 R8, c[0x4][R17] ;  /* 0x0100000011087b82 */ /* 0x0002a20000000a00 */
[----:B------:R-:W3:Y:S01]  /*63e0*/  LDCU.64 UR4, c[0x4][0xe0] ;  /* 0x01001c00ff0477ac */ /* 0x000ee20008000a00 */
[----:B------:R-:W-:Y:S01]  /*63f0*/  CS2R R6, SRZ ;  /* 0x0000000000067805 */ /* 0x000fe2000001ff00 */
[----:B---3--:R-:W-:Y:S01]  /*6400*/  IMAD.U32 R4, RZ, RZ, UR4 ;  /* 0x00000004ff047e24 */ /* 0x008fe2000f8e00ff */
[----:B------:R-:W-:-:S04]  /*6410*/  MOV R5, UR5 ;  /* 0x0000000500057c02 */ /* 0x000fc80008000f00 */
[----:B------:R-:W-:-:S07]  /*6420*/  LEPC R20, `(.L_x_143) ;  /* 0x000000001014794e */ /* 0x000fce0000000000 */
[----:B-12---:R-:W-:Y:S05]  /*6430*/  CALL.ABS.NOINC R8 ;  /* 0x0000000008007343 */ /* 0x006fea0003c00000 */
.L_x_143:
        /* <DEDUP_REMOVED lines=10> */
.L_x_144:
        /* <DEDUP_REMOVED lines=10> */
.L_x_145:
[----:B------:R1:W2:Y:S01]  /*6580*/  LDC.64 R8, c[0x4][R17] ;  /* 0x0100000011087b82 */ /* 0x0002a20000000a00 */
[----:B------:R-:W3:Y:S01]  /*6590*/  LDCU.64 UR4, c[0x4][0xe0] ;  /* 0x01001c00ff0477ac */ /* 0x000ee20008000a00 */
[----:B------:R-:W-:Y:S01]  /*65a0*/  CS2R R6, SRZ ;  /* 0x0000000000067805 */ /* 0x000fe2000001ff00 */
[----:B---3--:R-:W-:Y:S01]  /*65b0*/  IMAD.U32 R4, RZ, RZ, UR4 ;  /* 0x00000004ff047e24 */ /* 0x008fe2000f8e00ff */
[----:B------:R-:W-:-:S04]  /*65c0*/  MOV R5, UR5 ;  /* 0x0000000500057c02 */ /* 0x000fc80008000f00 */
[----:B------:R-:W-:-:S07]  /*65d0*/  LEPC R20, `(.L_x_146) ;  /* 0x000000001014794e */ /* 0x000fce0000000000 */
[----:B-12---:R-:W-:Y:S05]  /*65e0*/  CALL.ABS.NOINC R8 ;  /* 0x0000000008007343 */ /* 0x006fea0003c00000 */
.L_x_146:
[----:B------:R-:W-:Y:S01]  /*65f0*/  HFMA2 R0, -RZ, RZ, 0, 3.0517578125e-05 ;  /* 0x00000200ff007431 */ /* 0x000fe200000001ff */
        /* <DEDUP_REMOVED lines=9> */
.L_x_147:
        /* <DEDUP_REMOVED lines=10> */
.L_x_148:
        /* <DEDUP_REMOVED lines=10> */
.L_x_149:
        /* <DEDUP_REMOVED lines=10> */
.L_x_150:
[----:B------:R1:W2:Y:S01]  /*6870*/  LDC.64 R8, c[0x4][R17] ;  /* 0x0100000011087b82 */ /* 0x0002a20000000a00 */
[----:B------:R-:W3:Y:S01]  /*6880*/  LDCU.64 UR4, c[0x4][0xe0] ;  /* 0x01001c00ff0477ac */ /* 0x000ee20008000a00 */
[----:B------:R-:W-:Y:S01]  /*6890*/  CS2R R6, SRZ ;  /* 0x0000000000067805 */ /* 0x000fe2000001ff00 */
[----:B---3--:R-:W-:Y:S01]  /*68a0*/  IMAD.U32 R4, RZ, RZ, UR4 ;  /* 0x00000004ff047e24 */ /* 0x008fe2000f8e00ff */
[----:B------:R-:W-:-:S04]  /*68b0*/  MOV R5, UR5 ;  /* 0x0000000500057c02 */ /* 0x000fc80008000f00 */
[----:B------:R-:W-:-:S07]  /*68c0*/  LEPC R20, `(.L_x_151) ;  /* 0x000000001014794e */ /* 0x000fce0000000000 */
[----:B-12---:R-:W-:Y:S05]  /*68d0*/  CALL.ABS.NOINC R8 ;  /* 0x0000000008007343 */ /* 0x006fea0003c00000 */
.L_x_151:
[----:B------:R1:W-:Y:S01]  /*68e0*/  STL [R1], RZ ;  /* 0x000000ff01007387 */ /* 0x0003e20000100800 */
[----:B------:R1:W2:Y:S01]  /*68f0*/  LDC.64 R8, c[0x4][R17] ;  /* 0x0100000011087b82 */ /* 0x0002a20000000a00 */
[----:B------:R-:W3:Y:S01]  /*6900*/  LDCU.64 UR4, c[0x4][0xc8] ;  /* 0x01001900ff0477ac */ /* 0x000ee20008000a00 */
[----:B------:R-:W-:Y:S02]  /*6910*/  MOV R6, UR37 ;  /* 0x0000002500067c02 */ /* 0x000fe40008000f00 */
[----:B------:R-:W-:Y:S01]  /*6920*/  MOV R7, UR36 ;  /* 0x0000002400077c02 */ /* 0x000fe20008000f00 */
[----:B---3--:R-:W-:Y:S02]  /*6930*/  IMAD.U32 R4, RZ, RZ, UR4 ;  /* 0x00000004ff047e24 */ /* 0x008fe4000f8e00ff */
[----:B------:R-:W-:Y:S02]  /*6940*/  IMAD.U32 R5, RZ, RZ, UR5 ;  /* 0x00000005ff057e24 */ /* 0x000fe4000f8e00ff */
[----:B------:R-:W-:-:S07]  /*6950*/  LEPC R20, `(.L_x_152) ;  /* 0x000000001014794e */ /* 0x000fce0000000000 */
[----:B-12---:R-:W-:Y:S05]  /*6960*/  CALL.ABS.NOINC R8 ;  /* 0x0000000008007343 */ /* 0x006fea0003c00000 */
.L_x_152:
        /* <DEDUP_REMOVED lines=10> */
.L_x_153:
[----:B------:R1:W2:Y:S01]  /*6a10*/  LDC.64 R8, c[0x4][R17] ;  /* 0x0100000011087b82 */ /* 0x0002a20000000a00 */
[----:B------:R-:W3:Y:S01]  /*6a20*/  LDCU.64 UR4, c[0x4][0xe0] ;  /* 0x01001c00ff0477ac */ /* 0x000ee20008000a00 */
[----:B------:R-:W-:Y:S01]  /*6a30*/  CS2R R6, SRZ ;  /* 0x0000000000067805 */ /* 0x000fe2000001ff00 */
[----:B---3--:R-:W-:Y:S01]  /*6a40*/  IMAD.U32 R4, RZ, RZ, UR4 ;  /* 0x00000004ff047e24 */ /* 0x008fe2000f8e00ff */
[----:B------:R-:W-:-:S04]  /*6a50*/  MOV R5, UR5 ;  /* 0x0000000500057c02 */ /* 0x000fc80008000f00 */
[----:B------:R-:W-:-:S07]  /*6a60*/  LEPC R20, `(.L_x_154) ;  /* 0x000000001014794e */ /* 0x000fce0000000000 */
[----:B-12---:R-:W-:Y:S05]  /*6a70*/  CALL.ABS.NOINC R8 ;  /* 0x0000000008007343 */ /* 0x006fea0003c00000 */
.L_x_154:
[----:B------:R-:W-:Y:S01]  /*6a80*/  HFMA2 R0, -RZ, RZ, 0, 2 ;  /* 0x00004000ff007431 */ /* 0x000fe200000001ff */
        /* <DEDUP_REMOVED lines=9> */
.L_x_155:
        /* <DEDUP_REMOVED lines=10> */
.L_x_156:
        /* <DEDUP_REMOVED lines=10> */
.L_x_157:
        /* <DEDUP_REMOVED lines=10> */
.L_x_98:
[----:B------:R-:W-:Y:S05]  /*6d00*/  BSYNC.RECONVERGENT B6 ;  /* 0x0000000000067941 */ /* 0x000fea0003800200 */
.L_x_97:
[----:B------:R-:W2:Y:S01]  /*6d10*/  S2R R5, SR_TID.X ;  /* 0x0000000000057919 */ /* 0x000ea20000002100 */
[----:B------:R-:W-:Y:S01]  /*6d20*/  MOV R4, 0x400 ;  /* 0x0000040000047802 */ /* 0x000fe20000000f00 */
[----:B------:R-:W3:Y:S01]  /*6d30*/  LDCU.64 UR4, c[0x0][0x880] ;  /* 0x00011000ff0477ac */ /* 0x000ee20008000a00 */
[----:B-1----:R-:W1:Y:S01]  /*6d40*/  S2R R3, SR_CgaCtaId ;  /* 0x0000000000037919 */ /* 0x002e620000008800 */
[----:B------:R-:W4:Y:S01]  /*6d50*/  S2R R0, SR_SWINHI ;  /* 0x0000000000007919 */ /* 0x000f220000002f00 */
[----:B---3--:R-:W-:-:S04]  /*6d60*/  ISETP.NE.U32.AND P5, PT, RZ, UR4, PT ;  /* 0x00000004ff007c0c */ /* 0x008fc8000bfa5070 */
[----:B------:R-:W-:Y:S01]  /*6d70*/  ISETP.NE.AND.EX P5, PT, RZ, UR5, PT, P5 ;  /* 0x00000005ff007c0c */ /* 0x000fe2000bfa5350 */
[----:B--2---:R-:W-:Y:S01]  /*6d80*/  IMAD.SHL.U32 R5, R5, 0x2, RZ ;  /* 0x0000000205057824 */ /* 0x004fe200078e00ff */
[----:B-1----:R-:W-:-:S04]  /*6d90*/  LEA R3, R3, R4, 0x18 ;  /* 0x0000000403037211 */ /* 0x002fc800078ec0ff */
[----:B------:R-:W-:Y:S02]  /*6da0*/  LOP3.LUT R5, R5, 0xfe, RZ, 0xc0, !PT ;  /* 0x000000fe05057812 */ /* 0x000fe400078ec0ff */
[----:B------:R-:W-:Y:S02]  /*6db0*/  MOV R42, R3 ;  /* 0x00000003002a7202 */ /* 0x000fe40000000f00 */
[----:B----4-:R-:W-:-:S03]  /*6dc0*/  MOV R43, R0 ;  /* 0x00000000002b7202 */ /* 0x010fc60000000f00 */
[----:B------:R-:W-:-:S04]  /*6dd0*/  IMAD.WIDE.U32 R42, R5, 0x2, R42 ;  /* 0x00000002052a7825 */ /* 0x000fc800078e002a */
[C---:B------:R-:W-:Y:S01]  /*6de0*/  VIADD R3, R42.reuse, 0x1c000 ;  /* 0x0001c0002a037836 */ /* 0x040fe20000000000 */
[C---:B------:R-:W-:Y:S02]  /*6df0*/  IADD3 R9, P0, PT, R42.reuse, 0x1c200, RZ ;  /* 0x0001c2002a097810 */ /* 0x040fe40007f1e0ff */
[C---:B------:R-:W-:Y:S02]  /*6e00*/  IADD3 R7, P1, PT, R42.reuse, 0x1c800, RZ ;  /* 0x0001c8002a077810 */ /* 0x040fe40007f3e0ff */
[C---:B------:R-:W-:Y:S01]  /*6e10*/  IADD3 R5, P2, PT, R42.reuse, 0x1ca00, RZ ;  /* 0x0001ca002a057810 */ /* 0x040fe20007f5e0ff */
[--C-:B------:R-:W-:Y:S01]  /*6e20*/  IMAD.X R37, RZ, RZ, R43.reuse, P0 ;  /* 0x000000ffff257224 */ /* 0x100fe200000e062b */
[----:B------:R-:W-:Y:S01]  /*6e30*/  IADD3 RZ, P3, PT, R42, 0x1c000, RZ ;  /* 0x0001c0002aff7810 */ /* 0x000fe20007f7e0ff */
[--C-:B------:R-:W-:Y:S02]  /*6e40*/  IMAD.X R35, RZ, RZ, R43.reuse, P1 ;  /* 0x000000ffff237224 */ /* 0x100fe400008e062b */
[----:B------:R-:W-:Y:S01]  /*6e50*/  IMAD.X R33, RZ, RZ, R43, P2 ;  /* 0x000000ffff217224 */ /* 0x000fe200010e062b */
[----:B------:R-:W-:Y:S01]  /*6e60*/  SHF.R.U64 R6, R9, 0x3, R37 ;  /* 0x0000000309067819 */ /* 0x000fe20000001225 */
[----:B------:R-:W-:Y:S01]  /*6e70*/  IMAD.X R39, RZ, RZ, R43, P3 ;  /* 0x000000ffff277224 */ /* 0x000fe200018e062b */
[----:B------:R-:W-:-:S02]  /*6e80*/  SHF.R.U64 R4, R7, 0x3, R35 ;  /* 0x0000000307047819 */ /* 0x000fc40000001223 */
[----:B------:R-:W-:Y:S02]  /*6e90*/  LOP3.LUT R36, R9, 0x70, R6, 0x78, !PT ;  /* 0x0000007009247812 */ /* 0x000fe400078e7806 */
[----:B------:R-:W-:Y:S02]  /*6ea0*/  IADD3 R9, P0, PT, R42, 0x1d000, RZ ;  /* 0x0001d0002a097810 */ /* 0x000fe40007f1e0ff */
[----:B------:R-:W-:Y:S02]  /*6eb0*/  SHF.R.U64 R0, R5, 0x3, R33 ;  /* 0x0000000305007819 */ /* 0x000fe40000001221 */
[----:B------:R-:W-:Y:S01]  /*6ec0*/  LOP3.LUT R34, R7, 0x70, R4, 0x78, !PT ;  /* 0x0000007007227812 */ /* 0x000fe200078e7804 */
[----:B------:R-:W-:Y:S01]  /*6ed0*/  IMAD.X R31, RZ, RZ, R43, P0 ;  /* 0x000000ffff1f7224 */ /* 0x000fe200000e062b */
[----:B------:R-:W-:Y:S02]  /*6ee0*/  SHF.R.U64 R8, R3, 0x3, R39 ;  /* 0x0000000303087819 */ /* 0x000fe40000001227 */
[----:B------:R-:W-:-:S02]  /*6ef0*/  LOP3.LUT R32, R5, 0x70, R0, 0x78, !PT ;  /* 0x0000007005207812 */ /* 0x000fc400078e7800 */
[C---:B------:R-:W-:Y:S02]  /*6f00*/  IADD3 R7, P1, PT, R42.reuse, 0x1d200, RZ ;  /* 0x0001d2002a077810 */ /* 0x040fe40007f3e0ff */
[C---:B------:R-:W-:Y:S02]  /*6f10*/  IADD3 R5, P2, PT, R42.reuse, 0x1d800, RZ ;  /* 0x0001d8002a057810 */ /* 0x040fe40007f5e0ff */
[----:B------:R-:W-:Y:S01]  /*6f20*/  LOP3.LUT R38, R3, 0x70, R8, 0x78, !PT ;  /* 0x0000007003267812 */ /* 0x000fe200078e7808 */
[----:B------:R-:W-:Y:S01]  /*6f30*/  IMAD.X R29, RZ, RZ, R43, P1 ;  /* 0x000000ffff1d7224 */ /* 0x000fe200008e062b */
[C---:B------:R-:W-:Y:S01]  /*6f40*/  SHF.R.U64 R8, R9.reuse, 0x3, R31 ;  /* 0x0000000309087819 */ /* 0x040fe2000000121f */
[----:B------:R-:W-:Y:S01]  /*6f50*/  IMAD.X R27, RZ, RZ, R43, P2 ;  /* 0x000000ffff1b7224 */ /* 0x000fe200010e062b */
[----:B------:R-:W-:Y:S01]  /*6f60*/  IADD3 R3, P3, PT, R42, 0x1da00, RZ ;  /* 0x0001da002a037810 */ /* 0x000fe20007f7e0ff */
[----:B------:R1:W-:Y:S01]  /*6f70*/  ST.E desc[UR44][R38.64], RZ ;  /* 0x000000ff26007985 */ /* 0x0003e2000c10192c */
[----:B------:R-:W-:-:S02]  /*6f80*/  LOP3.LUT R30, R9, 0x70, R8, 0x78, !PT ;  /* 0x00000070091e7812 */ /* 0x000fc400078e7808 */
[----:B------:R-:W-:Y:S01]  /*6f90*/  SHF.R.U64 R6, R7, 0x3, R29 ;  /* 0x0000000307067819 */ /* 0x000fe2000000121d */
[----:B------:R-:W-:Y:S01]  /*6fa0*/  IMAD.X R25, RZ, RZ, R43, P3 ;  /* 0x000000ffff197224 */ /* 0x000fe200018e062b */
[C---:B------:R-:W-:Y:S01]  /*6fb0*/  IADD3 R9, P0, PT, R42.reuse, 0x1e000, RZ ;  /* 0x0001e0002a097810 */ /* 0x040fe20007f1e0ff */
[----:B------:R2:W-:Y:S01]  /*6fc0*/  ST.E desc[UR44][R36.64], RZ ;  /* 0x000000ff24007985 */ /* 0x0005e2000c10192c */
[----:B------:R-:W-:Y:S02]  /*6fd0*/  SHF.R.U64 R4, R5, 0x3, R27 ;  /* 0x0000000305047819 */ /* 0x000fe4000000121b */
[----:B------:R-:W-:Y:S01]  /*6fe0*/  LOP3.LUT R28, R7, 0x70, R6, 0x78, !PT ;  /* 0x00000070071c7812 */ /* 0x000fe200078e7806 */
[----:B------:R-:W-:Y:S01]  /*6ff0*/  IMAD.X R21, RZ, RZ, R43, P0 ;  /* 0x000000ffff157224 */ /* 0x000fe200000e062b */
[----:B------:R-:W-:Y:S01]  /*7000*/  LOP3.LUT R26, R5, 0x70, R4, 0x78, !PT ;  /* 0x00000070051a7812 */ /* 0x000fe200078e7804 */
[----:B------:R3:W-:Y:S01]  /*7010*/  ST.E desc[UR44][R34.64], RZ ;  /* 0x000000ff22007985 */ /* 0x0007e2000c10192c */
[----:B------:R-:W-:-:S02]  /*7020*/  IADD3 R7, P1, PT, R42, 0x1e200, RZ ;  /* 0x0001e2002a077810 */ /* 0x000fc40007f3e0ff */
[C---:B------:R-:W-:Y:S01]  /*7030*/  SHF.R.U64 R0, R3.reuse, 0x3, R25 ;  /* 0x0000000303007819 */ /* 0x040fe20000001219 */
[----:B------:R4:W-:Y:S01]  /*7040*/  ST.E desc[UR44][R32.64], RZ ;  /* 0x000000ff20007985 */ /* 0x0009e2000c10192c */
[C---:B------:R-:W-:Y:S01]  /*7050*/  IADD3 R5, P2, PT, R42.reuse, 0x1e800, RZ ;  /* 0x0001e8002a057810 */ /* 0x040fe20007f5e0ff */
[----:B------:R-:W-:Y:S01]  /*7060*/  IMAD.X R19, RZ, RZ, R43, P1 ;  /* 0x000000ffff137224 */ /* 0x000fe200008e062b */
[----:B------:R-:W-:Y:S01]  /*7070*/  LOP3.LUT R24, R3, 0x70, R0, 0x78, !PT ;  /* 0x0000007003187812 */ /* 0x000fe200078e7800 */
[----:B------:R5:W-:Y:S01]  /*7080*/  ST.E desc[UR44][R30.64], RZ ;  /* 0x000000ff1e007985 */ /* 0x000be2000c10192c */
        /* <DEDUP_REMOVED lines=37> */
[----:B------:R-:W-:Y:S01]  /*72e0*/  ST.E desc[UR44][R92.64], RZ ;  /* 0x000000ff5c007985 */ /* 0x000fe2000c10192c */
        /* <DEDUP_REMOVED lines=16> */
[----:B------:R-:W-:Y:S02]  /*73f0*/  LOP3.LUT R66, R5, 0x70, R4, 0x78, !PT ;  /* 0x0000007005427812 */ /* 0x000fe400078e7804 */
[----:B------:R-:W-:Y:S01]  /*7400*/  IADD3 R7, P1, PT, R42, 0x21200, RZ ;  /* 0x000212002a077810 */ /* 0x000fe20007f3e0ff */
[----:B------:R-:W-:Y:S01]  /*7410*/  ST.E desc[UR44][R90.64], RZ ;  /* 0x000000ff5a007985 */ /* 0x000fe2000c10192c */
[----:B------:R-:W-:-:S02]  /*7420*/  SHF.R.U64 R0, R3, 0x3, R89 ;  /* 0x0000000303007819 */ /* 0x000fc40000001259 */
[C---:B------:R-:W-:Y:S01]  /*7430*/  IADD3 R5, P2, PT, R42.reuse, 0x21800, RZ ;  /* 0x000218002a057810 */ /* 0x040fe20007f5e0ff */
[----:B------:R-:W-:Y:S01]  /*7440*/  IMAD.X R85, RZ, RZ, R43, P1 ;  /* 0x000000ffff557224 */ /* 0x000fe200008e062b */
[----:B------:R-:W-:Y:S01]  /*7450*/  LOP3.LUT R88, R3, 0x70, R0, 0x78, !PT ;  /* 0x0000007003587812 */ /* 0x000fe200078e7800 */
[----:B------:R5:W-:Y:S01]  /*7460*/  ST.E desc[UR44][R66.64], RZ ;  /* 0x000000ff42007985 */ /* 0x000be2000c10192c */
[C---:B------:R-:W-:Y:S01]  /*7470*/  SHF.R.U64 R8, R9.reuse, 0x3, R87 ;  /* 0x0000000309087819 */ /* 0x040fe20000001257 */
[----:B------:R-:W-:Y:S01]  /*7480*/  IMAD.X R83, RZ, RZ, R43, P2 ;  /* 0x000000ffff537224 */ /* 0x000fe200010e062b */
[C---:B------:R-:W-:Y:S01]  /*7490*/  IADD3 R3, P3, PT, R42.reuse, 0x21a00, RZ ;  /* 0x00021a002a037810 */ /* 0x040fe20007f7e0ff */
[----:B------:R-:W-:Y:S01]  /*74a0*/  ST.E desc[UR44][R88.64], RZ ;  /* 0x000000ff58007985 */ /* 0x000fe2000c10192c */
[----:B------:R-:W-:Y:S02]  /*74b0*/  LOP3.LUT R86, R9, 0x70, R8, 0x78, !PT ;  /* 0x0000007009567812 */ /* 0x000fe400078e7808 */
[----:B------:R-:W-:Y:S01]  /*74c0*/  SHF.R.U64 R6, R7, 0x3, R85 ;  /* 0x0000000307067819 */ /* 0x000fe20000001255 */
[----:B------:R-:W-:Y:S01]  /*74d0*/  IMAD.X R81, RZ, RZ, R43, P3 ;  /* 0x000000ffff517224 */ /* 0x000fe200018e062b */
[----:B------:R-:W-:Y:S01]  /*74e0*/  IADD3 R9, P0, PT, R42, 0x22000, RZ ;  /* 0x000220002a097810 */ /* 0x000fe20007f1e0ff */
[----:B------:R5:W-:Y:S01]  /*74f0*/  ST.E desc[UR44][R86.64], RZ ;  /* 0x000000ff56007985 */ /* 0x000be2000c10192c */
[----:B------:R-:W-:-:S02]  /*7500*/  SHF.R.U64 R4, R5, 0x3, R83 ;  /* 0x0000000305047819 */ /* 0x000fc40000001253 */
[----:B------:R-:W-:Y:S01]  /*7510*/  LOP3.LUT R84, R7, 0x70, R6, 0x78, !PT ;  /* 0x0000007007547812 */ /* 0x000fe200078e7806 */
[----:B------:R-:W-:Y:S01]  /*7520*/  IMAD.X R79, RZ, RZ, R43, P0 ;  /* 0x000000ffff4f7224 */ /* 0x000fe200000e062b */
[----:B------:R-:W-:Y:S02]  /*7530*/  LOP3.LUT R82, R5, 0x70, R4, 0x78, !PT ;  /* 0x0000007005527812 */ /* 0x000fe400078e7804 */
[C---:B------:R-:W-:Y:S01]  /*7540*/  IADD3 R7, P1, PT, R42.reuse, 0x22200, RZ ;  /* 0x000222002a077810 */ /* 0x040fe20007f3e0ff */
[----:B------:R-:W-:Y:S01]  /*7550*/  ST.E desc[UR44][R84.64], RZ ;  /* 0x000000ff54007985 */ /* 0x000fe2000c10192c */
[C---:B------:R-:W-:Y:S02]  /*7560*/  SHF.R.U64 R0, R3.reuse, 0x3, R81 ;  /* 0x0000000303007819 */ /* 0x040fe40000001251 */
[C---:B------:R-:W-:Y:S01]  /*7570*/  IADD3 R5, P2, PT, R42.reuse, 0x22800, RZ ;  /* 0x000228002a057810 */ /* 0x040fe20007f5e0ff */
[----:B------:R-:W-:Y:S01]  /*7580*/  IMAD.X R77, RZ, RZ, R43, P1 ;  /* 0x000000ffff4d7224 */ /* 0x000fe200008e062b */
[----:B------:R-:W-:Y:S01]  /*7590*/  LOP3.LUT R80, R3, 0x70, R0, 0x78, !PT ;  /* 0x0000007003507812 */ /* 0x000fe200078e7800 */
[----:B------:R-:W-:Y:S01]  /*75a0*/  ST.E desc[UR44][R82.64], RZ ;  /* 0x000000ff52007985 */ /* 0x000fe2000c10192c */
        /* <DEDUP_REMOVED lines=23> */
[----:B------:R5:W-:Y:S01]  /*7720*/  ST.E desc[UR44][R72.64], RZ ;  /* 0x000000ff48007985 */ /* 0x000be2000c10192c */
        /* <DEDUP_REMOVED lines=10> */
[----:B------:R1:W-:Y:S01]  /*77d0*/  ST.E desc[UR44][R62.64], RZ ;  /* 0x000000ff3e007985 */ /* 0x0003e2000c10192c */
[C---:B------:R-:W-:Y:S02]  /*77e0*/  SHF.R.U64 R0, R3.reuse, 0x3, R55 ;  /* 0x0000000303007819 */ /* 0x040fe40000001237 */
        /* <DEDUP_REMOVED lines=18> */
[----:B------:R5:W-:Y:S01]  /*7910*/  ST.E desc[UR44][R50.64], RZ ;  /* 0x000000ff32007985 */ /* 0x000be2000c10192c */
[----:B------:R-:W-:-:S02]  /*7920*/  SHF.R.U64 R0, R3, 0x3, R45 ;  /* 0x0000000303007819 */ /* 0x000fc4000000122d */
[C---:B------:R-:W-:Y:S01]  /*7930*/  IADD3 R5, P0, PT, R42.reuse, 0x1dc00, RZ ;  /* 0x0001dc002a057810 */ /* 0x040fe20007f1e0ff */
[----:B-1----:R-:W-:Y:S01]  /*7940*/  IMAD.X R39, RZ, RZ, R43, P1 ;  /* 0x000000ffff277224 */ /* 0x002fe200008e062b */
[----:B------:R-:W-:Y:S01]  /*7950*/  LOP3.LUT R44, R3, 0x70, R0, 0x78, !PT ;  /* 0x00000070032c7812 */ /* 0x000fe200078e7800 */
[----:B------:R1:W-:Y:S01]  /*7960*/  ST.E desc[UR44][R48.64], RZ ;  /* 0x000000ff30007985 */ /* 0x0003e2000c10192c */
[C---:B------:R-:W-:Y:S01]  /*7970*/  SHF.R.U64 R4, R9.reuse, 0x3, R41 ;  /* 0x0000000309047819 */ /* 0x040fe20000001229 */
[----:B--2---:R-:W-:Y:S01]  /*7980*/  IMAD.X R37, RZ, RZ, R43, P0 ;  /* 0x000000ffff257224 */ /* 0x004fe200000e062b */
[C---:B------:R-:W-:Y:S01]  /*7990*/  IADD3 R3, P1, PT, R42.reuse, 0x1de00, RZ ;  /* 0x0001de002a037810 */ /* 0x040fe20007f3e0ff */
[----:B------:R1:W-:Y:S01]  /*79a0*/  ST.E desc[UR44][R44.64], RZ ;  /* 0x000000ff2c007985 */ /* 0x0003e2000c10192c */
[----:B------:R-:W-:Y:S02]  /*79b0*/  LOP3.LUT R40, R9, 0x70, R4, 0x78, !PT ;  /* 0x0000007009287812 */ /* 0x000fe400078e7804 */
[----:B------:R-:W-:Y:S01]  /*79c0*/  SHF.R.U64 R0, R7, 0x3, R39 ;  /* 0x0000000307007819 */ /* 0x000fe20000001227 */
[----:B---3--:R-:W-:Y:S01]  /*79d0*/  IMAD.X R35, RZ, RZ, R43, P1 ;  /* 0x000000ffff237224 */ /* 0x008fe200008e062b */
[----:B------:R-:W-:Y:S01]  /*79e0*/  IADD3 R9, P0, PT, R42, 0x1e400, RZ ;  /* 0x0001e4002a097810 */ /* 0x000fe20007f1e0ff */
[----:B------:R1:W-:Y:S01]  /*79f0*/  ST.E desc[UR44][R40.64], RZ ;  /* 0x000000ff28007985 */ /* 0x0003e2000c10192c */
[----:B------:R-:W-:-:S02]  /*7a00*/  SHF.R.U64 R4, R5, 0x3, R37 ;  /* 0x0000000305047819 */ /* 0x000fc40000001225 */
[----:B------:R-:W-:Y:S01]  /*7a10*/  LOP3.LUT R38, R7, 0x70, R0, 0x78, !PT ;  /* 0x0000007007267812 */ /* 0x000fe200078e7800 */
[----:B----4-:R-:W-:Y:S01]  /*7a20*/  IMAD.X R33, RZ, RZ, R43, P0 ;  /* 0x000000ffff217224 */ /* 0x010fe200000e062b */
[----:B------:R-:W-:Y:S02]  /*7a30*/  LOP3.LUT R36, R5, 0x70, R4, 0x78, !PT ;  /* 0x0000007005247812 */ /* 0x000fe400078e7804 */
[C---:B------:R-:W-:Y:S01]  /*7a40*/  IADD3 R7, P1, PT, R42.reuse, 0x1e600, RZ ;  /* 0x0001e6002a077810 */ /* 0x040fe20007f3e0ff */
[----:B------:R1:W-:Y:S01]  /*7a50*/  ST.E desc[UR44][R38.64], RZ ;  /* 0x000000ff26007985 */ /* 0x0003e2000c10192c */
[C---:B------:R-:W-:Y:S02]  /*7a60*/  SHF.R.U64 R0, R3.reuse, 0x3, R35 ;  /* 0x0000000303007819 */ /* 0x040fe40000001223 */
[C---:B------:R-:W-:Y:S01]  /*7a70*/  IADD3 R5, P0, PT, R42.reuse, 0x1ec00, RZ ;  /* 0x0001ec002a057810 */ /* 0x040fe20007f1e0ff */
[----:B-----5:R-:W-:Y:S01]  /*7a80*/  IMAD.X R31, RZ, RZ, R43, P1 ;  /* 0x000000ffff1f7224 */ /* 0x020fe200008e062b */
        /* <DEDUP_REMOVED lines=19> */
[--C-:B------:R-:W-:Y:S01]  /*7bc0*/  IMAD.X R21, RZ, RZ, R43.reuse, P1 ;  /* 0x000000ffff157224 */ /* 0x100fe200008e062b */
[----:B------:R-:W-:Y:S01]  /*7bd0*/  LOP3.LUT R26, R3, 0x70, R0, 0x78, !PT ;  /* 0x00000070031a7812 */ /* 0x000fe200078e7800 */
[----:B------:R1:W-:Y:S01]  /*7be0*/  ST.E desc[UR44][R28.64], RZ ;  /* 0x000000ff1c007985 */ /* 0x0003e2000c10192c */
[----:B------:R-:W-:Y:S01]  /*7bf0*/  IADD3 R3, P1, PT, R42, 0x1fe00, RZ ;  /* 0x0001fe002a037810 */ /* 0x000fe20007f3e0ff */
[----:B------:R-:W-:Y:S01]  /*7c00*/  IMAD.X R19, RZ, RZ, R43, P0 ;  /* 0x000000ffff137224 */ /* 0x000fe200000e062b */
[----:B------:R-:W-:Y:S01]  /*7c10*/  SHF.R.U64 R4, R9, 0x3, R25 ;  /* 0x0000000309047819 */ /* 0x000fe20000001219 */
[----:B------:R1:W-:Y:S01]  /*7c20*/  ST.E desc[UR44][R26.64], RZ ;  /* 0x000000ff1a007985 */ /* 0x0003e2000c10192c */
[----:B------:R-:W-:Y:S01]  /*7c30*/  SHF.R.U64 R0, R7, 0x3, R21 ;  /* 0x0000000307007819 */ /* 0x000fe20000001215 */
[----:B------:R-:W-:Y:S01]  /*7c40*/  IMAD.X R17, RZ, RZ, R43, P1 ;  /* 0x000000ffff117224 */ /* 0x000fe200008e062b */
[----:B------:R-:W-:-:S02]  /*7c50*/  LOP3.LUT R24, R9, 0x70, R4, 0x78, !PT ;  /* 0x0000007009187812 */ /* 0x000fc400078e7804 */
[C---:B------:R-:W-:Y:S02]  /*7c60*/  IADD3 R14, P0, PT, R42.reuse, 0x20400, RZ ;  /* 0x000204002a0e7810 */ /* 0x040fe40007f1e0ff */
[----:B------:R-:W-:Y:S01]  /*7c70*/  SHF.R.U64 R4, R5, 0x3, R19 ;  /* 0x0000000305047819 */ /* 0x000fe20000001213 */
[----:B------:R1:W-:Y:S01]  /*7c80*/  ST.E desc[UR44][R24.64], RZ ;  /* 0x000000ff18007985 */ /* 0x0003e2000c10192c */
        /* <DEDUP_REMOVED lines=10> */
[C---:B------:R-:W-:Y:S01]  /*7d30*/  IADD3 R3, P1, PT, R42.reuse, 0x20e00, RZ ;  /* 0x00020e002a037810 */ /* 0x040fe20007f3e0ff */
[----:B------:R-:W-:Y:S01]  /*7d40*/  IMAD.X R11, RZ, RZ, R43, P0 ;  /* 0x000000ffff0b7224 */ /* 0x000fe200000e062b */
[----:B------:R-:W-:Y:S01]  /*7d50*/  SHF.R.U64 R0, R7, 0x3, R13 ;  /* 0x0000000307007819 */ /* 0x000fe2000000120d */
[----:B------:R1:W-:Y:S01]  /*7d60*/  ST.E desc[UR44][R16.64], RZ ;  /* 0x000000ff10007985 */ /* 0x0003e2000c10192c */
[----:B------:R-:W-:Y:S01]  /*7d70*/  IADD3 R6, P0, PT, R42, 0x21400, RZ ;  /* 0x000214002a067810 */ /* 0x000fe20007f1e0ff */
[----:B------:R-:W-:Y:S01]  /*7d80*/  IMAD.X R9, RZ, RZ, R43, P1 ;  /* 0x000000ffff097224 */ /* 0x000fe200008e062b */
[----:B------:R-:W-:-:S02]  /*7d90*/  SHF.R.U64 R4, R5, 0x3, R11 ;  /* 0x0000000305047819 */ /* 0x000fc4000000120b */
[----:B------:R-:W-:Y:S01]  /*7da0*/  LOP3.LUT R12, R7, 0x70, R0, 0x78, !PT ;  /* 0x00000070070c7812 */ /* 0x000fe200078e7800 */
[----:B------:R-:W-:Y:S01]  /*7db0*/  IMAD.X R71, RZ, RZ, R43, P0 ;  /* 0x000000ffff477224 */ /* 0x000fe200000e062b */
[----:B------:R-:W-:Y:S02]  /*7dc0*/  LOP3.LUT R10, R5, 0x70, R4, 0x78, !PT ;  /* 0x00000070050a7812 */ /* 0x000fe400078e7804 */
[C---:B------:R-:W-:Y:S02]  /*7dd0*/  SHF.R.U64 R0, R3.reuse, 0x3, R9 ;  /* 0x0000000303007819 */ /* 0x040fe40000001209 */
[C---:B------:R-:W-:Y:S02]  /*7de0*/  IADD3 R4, P1, PT, R42.reuse, 0x21600, RZ ;  /* 0x000216002a047810 */ /* 0x040fe40007f3e0ff */
[----:B------:R-:W-:Y:S02]  /*7df0*/  LOP3.LUT R8, R3, 0x70, R0, 0x78, !PT ;  /* 0x0000007003087812 */ /* 0x000fe400078e7800 */
[----:B------:R-:W-:Y:S01]  /*7e00*/  IADD3 R3, P0, PT, R42, 0x21c00, RZ ;  /* 0x00021c002a037810 */ /* 0x000fe20007f1e0ff */
[----:B------:R-:W-:Y:S01]  /*7e10*/  IMAD.X R69, RZ, RZ, R43, P1 ;  /* 0x000000ffff457224 */ /* 0x000fe200008e062b */
[----:B------:R-:W-:-:S02]  /*7e20*/  SHF.R.U64 R47, R14, 0x3, R15 ;  /* 0x000000030e2f7819 */ /* 0x000fc4000000120f */
[----:B------:R-:W-:Y:S01]  /*7e30*/  IADD3 R0, P1, PT, R42, 0x21e00, RZ ;  /* 0x00021e002a007810 */ /* 0x000fe20007f3e0ff */
[----:B------:R-:W-:Y:S01]  /*7e40*/  IMAD.X R67, RZ, RZ, R43, P0 ;  /* 0x000000ffff437224 */ /* 0x000fe200000e062b */
[----:B------:R-:W-:Y:S02]  /*7e50*/  SHF.R.U64 R5, R4, 0x3, R69 ;  /* 0x0000000304057819 */ /* 0x000fe40000001245 */
[----:B------:R-:W-:Y:S01]  /*7e60*/  LOP3.LUT R14, R14, 0x70, R47, 0x78, !PT ;  /* 0x000000700e0e7812 */ /* 0x000fe200078e782f */
[----:B------:R-:W-:Y:S01]  /*7e70*/  IMAD.X R47, RZ, RZ, R43, P1 ;  /* 0x000000ffff2f7224 */ /* 0x000fe200008e062b */
[----:B------:R-:W-:Y:S02]  /*7e80*/  LOP3.LUT R68, R4, 0x70, R5, 0x78, !PT ;  /* 0x0000007004447812 */ /* 0x000fe400078e7805 */
[----:B------:R-:W-:Y:S01]  /*7e90*/  SHF.R.U64 R4, R3, 0x3, R67 ;  /* 0x0000000303047819 */ /* 0x000fe20000001243 */
[----:B------:R1:W-:Y:S01]  /*7ea0*/  ST.E desc[UR44][R14.64], RZ ;  /* 0x000000ff0e007985 */ /* 0x0003e2000c10192c */
[----:B------:R-:W-:-:S02]  /*7eb0*/  SHF.R.U64 R7, R6, 0x3, R71 ;  /* 0x0000000306077819 */ /* 0x000fc40000001247 */
[----:B------:R-:W-:Y:S01]  /*7ec0*/  LOP3.LUT R66, R3, 0x70, R4, 0x78, !PT ;  /* 0x0000007003427812 */ /* 0x000fe200078e7804 */
[----:B------:R1:W-:Y:S01]  /*7ed0*/  ST.E desc[UR44][R12.64], RZ ;  /* 0x000000ff0c007985 */ /* 0x0003e2000c10192c */
[----:B------:R-:W-:Y:S02]  /*7ee0*/  LOP3.LUT R70, R6, 0x70, R7, 0x78, !PT ;  /* 0x0000007006467812 */ /* 0x000fe400078e7807 */
[----:B------:R-:W-:Y:S01]  /*7ef0*/  IADD3 R4, P1, PT, R42, 0x22600, RZ ;  /* 0x000226002a047810 */ /* 0x000fe20007f3e0ff */
[----:B------:R1:W-:Y:S01]  /*7f00*/  ST.E desc[UR44][R10.64], RZ ;  /* 0x000000ff0a007985 */ /* 0x0003e2000c10192c */
[----:B------:R-:W-:Y:S02]  /*7f10*/  SHF.R.U64 R5, R0, 0x3, R47 ;  /* 0x0000000300057819 */ /* 0x000fe4000000122f */
[----:B------:R-:W-:Y:S01]  /*7f20*/  IADD3 R6, P0, PT, R42, 0x22400, RZ ;  /* 0x000224002a067810 */ /* 0x000fe20007f1e0ff */
[----:B------:R-:W-:Y:S01]  /*7f30*/  IMAD.X R87, RZ, RZ, R43, P1 ;  /* 0x000000ffff577224 */ /* 0x000fe200008e062b */
[----:B------:R-:W-:Y:S01]  /*7f40*/  LOP3.LUT R46, R0, 0x70, R5, 0x78, !PT ;  /* 0x00000070002e7812 */ /* 0x000fe200078e7805 */
[----:B------:R1:W-:Y:S01]  /*7f50*/  ST.E desc[UR44][R8.64], RZ ;  /* 0x000000ff08007985 */ /* 0x0003e2000c10192c */
[C---:B------:R-:W-:Y:S01]  /*7f60*/  IADD3 R0, P1, PT, R42.reuse, 0x22e00, RZ ;  /* 0x00022e002a007810 */ /* 0x040fe20007f3e0ff */
[----:B------:R-:W-:Y:S01]  /*7f70*/  IMAD.X R89, RZ, RZ, R43, P0 ;  /* 0x000000ffff597224 */ /* 0x000fe200000e062b */
[----:B------:R-:W-:Y:S01]  /*7f80*/  IADD3 R3, P0, PT, R42, 0x22c00, RZ ;  /* 0x00022c002a037810 */ /* 0x000fe20007f1e0ff */
[----:B------:R1:W-:Y:S01]  /*7f90*/  ST.E desc[UR44][R70.64], RZ ;  /* 0x000000ff46007985 */ /* 0x0003e2000c10192c */
[----:B------:R-:W-:Y:S01]  /*7fa0*/  SHF.R.U64 R5, R4, 0x3, R87 ;  /* 0x0000000304057819 */ /* 0x000fe20000001257 */
[----:B------:R-:W-:Y:S01]  /*7fb0*/  IMAD.X R81, RZ, RZ, R43, P1 ;  /* 0x000000ffff517224 */ /* 0x000fe200008e062b */
[----:B------:R-:W-:Y:S01]  /*7fc0*/  SHF.R.U64 R7, R6, 0x3, R89 ;  /* 0x0000000306077819 */ /* 0x000fe20000001259 */
[----:B------:R-:W-:Y:S01]  /*7fd0*/  IMAD.X R83, RZ, RZ, R43, P0 ;  /* 0x000000ffff537224 */ /* 0x000fe200000e062b */
[----:B------:R-:W-:Y:S01]  /*7fe0*/  LOP3.LUT R86, R4, 0x70, R5, 0x78, !PT ;  /* 0x0000007004567812 */ /* 0x000fe200078e7805 */
[----:B------:R1:W-:Y:S01]  /*7ff0*/  ST.E desc[UR44][R68.64], RZ ;  /* 0x000000ff44007985 */ /* 0x0003e2000c10192c */
[----:B------:R-:W-:-:S02]  /*8000*/  SHF.R.U64 R5, R0, 0x3, R81 ;  /* 0x0000000300057819 */ /* 0x000fc40000001251 */
[C---:B------:R-:W-:Y:S01]  /*8010*/  SHF.R.U64 R4, R3.reuse, 0x3, R83 ;  /* 0x0000000303047819 */ /* 0x040fe20000001253 */
[----:B------:R1:W-:Y:S01]  /*8020*/  ST.E desc[UR44][R66.64], RZ ;  /* 0x000000ff42007985 */ /* 0x0003e2000c10192c */
[----:B------:R-:W-:Y:S02]  /*8030*/  LOP3.LUT R80, R0, 0x70, R5, 0x78, !PT ;  /* 0x0000007000507812 */ /* 0x000fe400078e7805 */
[----:B------:R-:W-:Y:S01]  /*8040*/  LOP3.LUT R82, R3, 0x70, R4, 0x78, !PT ;  /* 0x0000007003527812 */ /* 0x000fe200078e7804 */
[----:B------:R1:W-:Y:S01]  /*8050*/  ST.E desc[UR44][R46.64], RZ ;  /* 0x000000ff2e007985 */ /* 0x0003e2000c10192c */
[C---:B------:R-:W-:Y:S02]  /*8060*/  IADD3 R5, P0, PT, R42.reuse, 0x23400, RZ ;  /* 0x000234002a057810 */ /* 0x040fe40007f1e0ff */
[----:B------:R-:W-:Y:S02]  /*8070*/  IADD3 R4, P1, PT, R42, 0x23600, RZ ;  /* 0x000236002a047810 */ /* 0x000fe40007f3e0ff */
[----:B------:R-:W-:Y:S01]  /*8080*/  LOP3.LUT R88, R6, 0x70, R7, 0x78, !PT ;  /* 0x0000007006587812 */ /* 0x000fe200078e7807 */
[--C-:B------:R-:W-:Y:S01]  /*8090*/  IMAD.X R85, RZ, RZ, R43.reuse, P0 ;  /* 0x000000ffff557224 */ /* 0x100fe200000e062b */
[C---:B------:R-:W-:Y:S01]  /*80a0*/  IADD3 R6, P0, PT, R42.reuse, 0x23c00, RZ ;  /* 0x00023c002a067810 */ /* 0x040fe20007f1e0ff */
[----:B------:R-:W-:Y:S01]  /*80b0*/  IMAD.X R79, RZ, RZ, R43, P1 ;  /* 0x000000ffff4f7224 */ /* 0x000fe200008e062b */
[----:B------:R-:W-:Y:S01]  /*80c0*/  IADD3 R7, P1, PT, R42, 0x23e00, RZ ;  /* 0x00023e002a077810 */ /* 0x000fe20007f3e0ff */
[----:B------:R1:W-:Y:S01]  /*80d0*/  ST.E desc[UR44][R88.64], RZ ;  /* 0x000000ff58007985 */ /* 0x0003e2000c10192c */
[C---:B------:R-:W-:Y:S01]  /*80e0*/  SHF.R.U64 R0, R5.reuse, 0x3, R85 ;  /* 0x0000000305007819 */ /* 0x040fe20000001255 */
[----:B------:R-:W-:Y:S01]  /*80f0*/  IMAD.X R75, RZ, RZ, R43, P0 ;  /* 0x000000ffff4b7224 */ /* 0x000fe200000e062b */
[C---:B------:R-:W-:Y:S01]  /*8100*/  SHF.R.U64 R3, R4.reuse, 0x3, R79 ;  /* 0x0000000304037819 */ /* 0x040fe2000000124f */
[----:B------:R-:W-:Y:S01]  /*8110*/  IMAD.X R73, RZ, RZ, R43, P1 ;  /* 0x000000ffff497224 */ /* 0x000fe200008e062b */
[----:B------:R-:W-:Y:S01]  /*8120*/  LOP3.LUT R84, R5, 0x70, R0, 0x78, !PT ;  /* 0x0000007005547812 */ /* 0x000fe200078e7800 */
[----:B------:R1:W-:Y:S01]  /*8130*/  ST.E desc[UR44][R86.64], RZ ;  /* 0x000000ff56007985 */ /* 0x0003e2000c10192c */
[----:B------:R-:W-:-:S02]  /*8140*/  LOP3.LUT R78, R4, 0x70, R3, 0x78, !PT ;  /* 0x00000070044e7812 */ /* 0x000fc400078e7803 */
[C---:B------:R-:W-:Y:S01]  /*8150*/  SHF.R.U64 R3, R6.reuse, 0x3, R75 ;  /* 0x0000000306037819 */ /* 0x040fe2000000124b */
[----:B------:R1:W-:Y:S01]  /*8160*/  ST.E desc[UR44][R82.64], RZ ;  /* 0x000000ff52007985 */ /* 0x0003e2000c10192c */
[C---:B------:R-:W-:Y:S02]  /*8170*/  SHF.R.U64 R0, R7.reuse, 0x3, R73 ;  /* 0x0000000307007819 */ /* 0x040fe40000001249 */
[----:B------:R-:W-:Y:S01]  /*8180*/  LOP3.LUT R74, R6, 0x70, R3, 0x78, !PT ;  /* 0x00000070064a7812 */ /* 0x000fe200078e7803 */
[----:B------:R1:W-:Y:S01]  /*8190*/  ST.E desc[UR44][R80.64], RZ ;  /* 0x000000ff50007985 */ /* 0x0003e2000c10192c */
[----:B------:R-:W-:-:S03]  /*81a0*/  LOP3.LUT R72, R7, 0x70, R0, 0x78, !PT ;  /* 0x0000007007487812 */ /* 0x000fc600078e7800 */
[----:B------:R1:W-:Y:S04]  /*81b0*/  ST.E desc[UR44][R84.64], RZ ;  /* 0x000000ff54007985 */ /* 0x0003e8000c10192c */
[----:B------:R1:W-:Y:S04]  /*81c0*/  ST.E desc[UR44][R78.64], RZ ;  /* 0x000000ff4e007985 */ /* 0x0003e8000c10192c */
[----:B------:R1:W-:Y:S04]  /*81d0*/  ST.E desc[UR44][R74.64], RZ ;  /* 0x000000ff4a007985 */ /* 0x0003e8000c10192c */
[----:B------:R1:W-:Y:S01]  /*81e0*/  ST.E desc[UR44][R72.64], RZ ;  /* 0x000000ff48007985 */ /* 0x0003e2000c10192c */
[----:B------:R-:W-:Y:S05]  /*81f0*/  @!P5 BRA `(.L_x_158) ;  /* 0x0000000000ccd947 */ /* 0x000fea0003800000 */
[----:B------:R-:W2:Y:S01]  /*8200*/  LDC R3, c[0x0][0x904] ;  /* 0x00024100ff037b82 */ /* 0x000ea20000000800 */
[----:B------:R-:W3:Y:S01]  /*8210*/  LDCU.64 UR4, c[0x0][0x908] ;  /* 0x00012100ff0477ac */ /* 0x000ee20008000a00 */
[----:B------:R-:W4:Y:S01]  /*8220*/  S2R R0, SR_TID.X ;  /* 0x0000000000007919 */ /* 0x000f220000002100 */
[----:B------:R-:W-:Y:S01]  /*8230*/  BSSY.RECONVERGENT B0, `(.L_x_158) ;  /* 0x000002f000007945 */ /* 0x000fe20003800200 */
[----:B---3--:R-:W-:Y:S01]  /*8240*/  IMAD.HI.U32 R4, R57, UR4, RZ ;  /* 0x0000000439047c27 */ /* 0x008fe2000f8e00ff */
[----:B------:R-:W3:Y:S01]  /*8250*/  LDCU UR4, c[0x0][0x380] ;  /* 0x00007000ff0477ac */ /* 0x000ee20008000800 */
[----:B--2---:R-:W-:-:S03]  /*8260*/  ISETP.NE.AND P0, PT, R3, 0x1, PT ;  /* 0x000000010300780c */ /* 0x004fc60003f05270 */
[----:B------:R-:W-:-:S04]  /*8270*/  SHF.R.U32.HI R4, RZ, UR5, R4 ;  /* 0x00000005ff047c19 */ /* 0x000fc80008011604 */
[----:B------:R-:W-:Y:S02]  /*8280*/  SEL R4, R57, R4, !P0 ;  /* 0x0000000439047207 */ /* 0x000fe40004000000 */
[----:B----4-:R-:W-:-:S03]  /*8290*/  LOP3.LUT R0, R0, 0x7f, RZ, 0xc0, !PT ;  /* 0x0000007f00007812 */ /* 0x010fc600078ec0ff */
[----:B------:R-:W-:-:S04]  /*82a0*/  IMAD.MOV R4, RZ, RZ, -R4 ;  /* 0x000000ffff047224 */ /* 0x000fc800078e0a04 */
[----:B------:R-:W-:-:S04]  /*82b0*/  IMAD R3, R3, R4, R57 ;  /* 0x0000000403037224 */ /* 0x000fc800078e0239 */
[----:B------:R-:W-:-:S05]  /*82c0*/  IMAD R3, R3, 0x100, R0 ;  /* 0x0000010003037824 */ /* 0x000fca00078e0200 */
[----:B---3--:R-:W-:-:S13]  /*82d0*/  ISETP.GE.AND P0, PT, R3, UR4, PT ;  /* 0x0000000403007c0c */ /* 0x008fda000bf06270 */
[----:B------:R-:W-:Y:S05]  /*82e0*/  @P0 BRA `(.L_x_159) ;  /* 0x00000000008c0947 */ /* 0x000fea0003800000 */
[----:B------:R-:W2:Y:S01]  /*82f0*/  LDC R5, c[0x0][0x38c] ;  /* 0x0000e300ff057b82 */ /* 0x000ea20000000800 */
[----:B------:R-:W3:Y:S01]  /*8300*/  LDCU UR6, c[0x0][0x890] ;  /* 0x00011200ff0677ac */ /* 0x000ee20008000800 */
[----:B------:R-:W4:Y:S01]  /*8310*/  LDCU.64 UR4, c[0x0][0x888] ;  /* 0x00011100ff0477ac */ /* 0x000f220008000a00 */
[----:B---3--:R-:W-:Y:S01]  /*8320*/  IMAD R3, R22, UR6, R3 ;  /* 0x0000000616037c24 */ /* 0x008fe2000f8e0203 */
[----:B--2---:R-:W-:-:S04]  /*8330*/  IABS R6, R5 ;  /* 0x0000000500067213 */ /* 0x004fc80000000000 */
[----:B------:R-:W1:Y:S08]  /*8340*/  I2F.RP R7, R6 ;  /* 0x0000000600077306 */ /* 0x000e700000209400 */
[----:B-1----:R-:W1:Y:S02]  /*8350*/  MUFU.RCP R8, R7 ;  /* 0x0000000700087308 */ /* 0x002e640000001000 */
[----:B-1----:R-:W-:-:S06]  /*8360*/  IADD3 R8, PT, PT, R8, 0xffffffe, RZ ;  /* 0x0ffffffe08087810 */ /* 0x002fcc0007ffe0ff */
[----:B------:R1:W2:Y:S02]  /*8370*/  F2I.FTZ.U32.TRUNC.NTZ R9, R8 ;  /* 0x0000000800097305 */ /* 0x0002a4000021f000 */
[----:B-1----:R-:W-:Y:S02]  /*8380*/  HFMA2 R8, -RZ, RZ, 0, 0 ;  /* 0x00000000ff087431 */ /* 0x002fe400000001ff */
[----:B--2---:R-:W-:-:S04]  /*8390*/  IMAD.MOV R0, RZ, RZ, -R9 ;  /* 0x000000ffff007224 */ /* 0x004fc800078e0a09 */
[----:B------:R-:W-:Y:S01]  /*83a0*/  IMAD R4, R0, R6, RZ ;  /* 0x0000000600047224 */ /* 0x000fe200078e02ff */
[----:B------:R-:W-:-:S03]  /*83b0*/  IABS R0, R2 ;  /* 0x0000000200007213 */ /* 0x000fc60000000000 */
[----:B------:R-:W-:-:S06]  /*83c0*/  IMAD.HI.U32 R9, R9, R4, R8 ;  /* 0x0000000409097227 */ /* 0x000fcc00078e0008 */
[----:B------:R-:W-:-:S04]  /*83d0*/  IMAD.HI.U32 R4, R9, R0, RZ ;  /* 0x0000000009047227 */ /* 0x000fc800078e00ff */
[----:B------:R-:W-:-:S04]  /*83e0*/  IMAD.MOV R7, RZ, RZ, -R4 ;  /* 0x000000ffff077224 */ /* 0x000fc800078e0a04 */
[----:B------:R-:W-:Y:S01]  /*83f0*/  IMAD R7, R6, R7, R0 ;  /* 0x0000000706077224 */ /* 0x000fe200078e0200 */
[----:B------:R-:W-:-:S04]  /*8400*/  LOP3.LUT R0, R2, R5, RZ, 0x3c, !PT ;  /* 0x0000000502007212 */ /* 0x000fc800078e3cff */
[----:B------:R-:W-:Y:S02]  /*8410*/  ISETP.GT.U32.AND P1, PT, R6, R7, PT ;  /* 0x000000070600720c */ /* 0x000fe40003f24070 */
[----:B------:R-:W-:-:S11]  /*8420*/  ISETP.GE.AND P0, PT, R0, RZ, PT ;  /* 0x000000ff0000720c */ /* 0x000fd60003f06270 */
[-C--:B------:R-:W-:Y:S01]  /*8430*/  @!P1 IADD3 R7, PT, PT, R7, -R6.reuse, RZ ;  /* 0x8000000607079210 */ /* 0x080fe20007ffe0ff */
[----:B------:R-:W-:Y:S01]  /*8440*/  @!P1 VIADD R4, R4, 0x1 ;  /* 0x0000000104049836 */ /* 0x000fe20000000000 */
[----:B------:R-:W-:Y:S02]  /*8450*/  ISETP.NE.AND P1, PT, R5, RZ, PT ;  /* 0x000000ff0500720c */ /* 0x000fe40003f25270 */
[----:B------:R-:W-:Y:S02]  /*8460*/  ISETP.GE.U32.AND P2, PT, R7, R6, PT ;  /* 0x000000060700720c */ /* 0x000fe40003f46070 */
[----:B------:R-:W1:Y:S11]  /*8470*/  LDC.64 R6, c[0x0][0x880] ;  /* 0x00022000ff067b82 */ /* 0x000e760000000a00 */
[----:B------:R-:W-:-:S05]  /*8480*/  @P2 IADD3 R4, PT, PT, R4, 0x1, RZ ;  /* 0x0000000104042810 */ /* 0x000fca0007ffe0ff */
[----:B------:R-:W-:Y:S01]  /*8490*/  @!P0 IMAD.MOV R4, RZ, RZ, -R4 ;  /* 0x000000ffff048224 */ /* 0x000fe200078e0a04 */
[----:B------:R-:W-:-:S04]  /*84a0*/  @!P1 LOP3.LUT R4, RZ, R5, RZ, 0x33, !PT ;  /* 0x00000005ff049212 */ /* 0x000fc800078e33ff */
[C---:B------:R-:W-:Y:S01]  /*84b0*/  IADD3 R0, PT, PT, -R4.reuse, RZ, RZ ;  /* 0x000000ff04007210 */ /* 0x040fe20007ffe1ff */
[----:B----4-:R-:W-:-:S04]  /*84c0*/  IMAD R3, R4, UR5, R3 ;  /* 0x0000000504037c24 */ /* 0x010fc8000f8e0203 */
[----:B------:R-:W-:-:S04]  /*84d0*/  IMAD R0, R5, R0, R2 ;  /* 0x0000000005007224 */ /* 0x000fc800078e0202 */
[----:B------:R-:W-:Y:S01]  /*84e0*/  IMAD R3, R0, UR4, R3 ;  /* 0x0000000400037c24 */ /* 0x000fe2000f8e0203 */
[----:B------:R-:W-:-:S03]  /*84f0*/  MOV R0, 0xff800000 ;  /* 0xff80000000007802 */ /* 0x000fc60000000f00 */
[----:B-1----:R-:W-:-:S05]  /*8500*/  IMAD.WIDE R6, R3, 0x4, R6 ;  /* 0x0000000403067825 */ /* 0x002fca00078e0206 */
[----:B------:R2:W-:Y:S02]  /*8510*/  STG.E desc[UR44][R6.64], R0 ;  /* 0x0000000006007986 */ /* 0x0005e4000c10192c */
.L_x_159:
[----:B------:R-:W-:Y:S05]  /*8520*/  BSYNC.RECONVERGENT B0 ;  /* 0x0000000000007941 */ /* 0x000fea0003800200 */
.L_x_158:
[----:B------:R-:W-:-:S09]  /*8530*/  UISETP.NE.AND UP0, UPT, UR41, URZ, UPT ;  /* 0x000000ff2900728c */ /* 0x000fd2000bf05270 */
[----:B------:R-:W-:Y:S05]  /*8540*/  BRA.U UP0, `(.L_x_160) ;  /* 0x0000000100047547 */ /* 0x000fea000b800000 */
[----:B------:R-:W-:Y:S05]  /*8550*/  BPT.TRAP 0x1 ;  /* 0x000000040000795c */ /* 0x000fea0000300000 */
.L_x_160:
[C---:B------:R-:W-:Y:S01]  /*8560*/  IADD3 R3, P0, PT, R42.reuse, 0x24000, RZ ;  /* 0x000240002a037810 */ /* 0x040fe20007f1e0ff */
[----:B------:R-:W3:Y:S01]  /*8570*/  S2UR UR4, SR_CgaCtaId ;  /* 0x00000000000479c3 */ /* 0x000ee20000008800 */
[C---:B-1----:R-:W-:Y:S01]  /*8580*/  IADD3 R9, P1, PT, R42.reuse, 0x24200, RZ ;  /* 0x000242002a097810 */ /* 0x042fe20007f3e0ff */
[----:B------:R-:W-:Y:S01]  /*8590*/  UMOV UR5, 0x400 ;  /* 0x0000040000057882 */ /* 0x000fe20000000000 */
[----:B------:R-:W-:Y:S01]  /*85a0*/  STL.64 [R1+0x58], R56 ;  /* 0x0000583801007387 */ /* 0x000fe20000100a00 */
[--C-:B------:R-:W-:Y:S01]  /*85b0*/  IMAD.X R47, RZ, RZ, R43.reuse, P0 ;  /* 0x000000ffff2f7224 */ /* 0x100fe200000e062b */
[C---:B--2---:R-:W-:Y:S01]  /*85c0*/  IADD3 R7, P0, PT, R42.reuse, 0x24800, RZ ;  /* 0x000248002a077810 */ /* 0x044fe20007f1e0ff */
[----:B------:R-:W-:Y:S01]  /*85d0*/  IMAD.X R45, RZ, RZ, R43, P1 ;  /* 0x000000ffff2d7224 */ /* 0x000fe200008e062b */
[C---:B------:R-:W-:Y:S01]  /*85e0*/  IADD3 R5, P1, PT, R42.reuse, 0x24a00, RZ ;  /* 0x00024a002a057810 */ /* 0x040fe20007f3e0ff */
[----:B------:R-:W-:Y:S01]  /*85f0*/  STL.64 [R1+0x50], R22 ;  /* 0x0000501601007387 */ /* 0x000fe20000100a00 */
[C---:B------:R-:W-:Y:S01]  /*8600*/  SHF.R.U64 R0, R3.reuse, 0x3, R47 ;  /* 0x0000000303007819 */ /* 0x040fe2000000122f */
[--C-:B------:R-:W-:Y:S01]  /*8610*/  IMAD.X R41, RZ, RZ, R43.reuse, P0 ;  /* 0x000000ffff297224 */ /* 0x100fe200000e062b */
[----:B------:R-:W-:Y:S01]  /*8620*/  UISETP.NE.AND UP0, UPT, UR41, URZ, UPT ;  /* 0x000000ff2900728c */ /* 0x000fe2000bf05270 */
[----:B------:R-:W-:Y:S01]  /*8630*/  IMAD.X R39, RZ, RZ, R43, P1 ;  /* 0x000000ffff277224 */ /* 0x000fe200008e062b */
[----:B------:R-:W-:Y:S01]  /*8640*/  LOP3.LUT R46, R3, 0x70, R0, 0x78, !PT ;  /* 0x00000070032e7812 */ /* 0x000fe200078e7800 */
[----:B------:R-:W-:Y:S01]  /*8650*/  STL [R1+0x60], R58 ;  /* 0x0000603a01007387 */ /* 0x000fe20000100800 */
[----:B------:R-:W-:-:S02]  /*8660*/  IADD3 R3, P2, PT, R42, 0x25000, RZ ;  /* 0x000250002a037810 */ /* 0x000fc40007f5e0ff */
[----:B------:R-:W-:Y:S02]  /*8670*/  SHF.R.U64 R0, R9, 0x3, R45 ;  /* 0x0000000309007819 */ /* 0x000fe4000000122d */
[----:B------:R-:W-:Y:S01]  /*8680*/  SHF.R.U64 R4, R5, 0x3, R39 ;  /* 0x0000000305047819 */ /* 0x000fe20000001227 */
[----:B------:R-:W-:Y:S01]  /*8690*/  IMAD.X R37, RZ, RZ, R43, P2 ;  /* 0x000000ffff257224 */ /* 0x000fe200010e062b */
[----:B------:R-:W-:Y:S02]  /*86a0*/  LOP3.LUT R44, R9, 0x70, R0, 0x78, !PT ;  /* 0x00000070092c7812 */ /* 0x000fe400078e7800 */
[----:B------:R-:W-:Y:S01]  /*86b0*/  IADD3 R9, P1, PT, R42, 0x25200, RZ ;  /* 0x000252002a097810 */ /* 0x000fe20007f3e0ff */
[----:B---3--:R-:W-:Y:S01]  /*86c0*/  ULEA UR4, UR4, UR5, 0x18 ;  /* 0x0000000504047291 */ /* 0x008fe2000f8ec0ff */
[----:B------:R-:W-:Y:S02]  /*86d0*/  SHF.R.U64 R0, R3, 0x3, R37 ;  /* 0x0000000303007819 */ /* 0x000fe40000001225 */
[----:B------:R-:W-:Y:S01]  /*86e0*/  SHF.R.U64 R6, R7, 0x3, R41 ;  /* 0x0000000307067819 */ /* 0x000fe20000001229 */
[----:B------:R-:W-:Y:S01]  /*86f0*/  IMAD.X R35, RZ, RZ, R43, P1 ;  /* 0x000000ffff237224 */ /* 0x000fe200008e062b */
[----:B------:R-:W-:-:S02]  /*8700*/  LOP3.LUT R36, R3, 0x70, R0, 0x78, !PT ;  /* 0x0000007003247812 */ /* 0x000fc400078e7800 */
[----:B------:R-:W-:Y:S02]  /*8710*/  LOP3.LUT R38, R5, 0x70, R4, 0x78, !PT ;  /* 0x0000007005267812 */ /* 0x000fe400078e7804 */
[C---:B------:R-:W-:Y:S01]  /*8720*/  IADD3 R3, P2, PT, R42.reuse, 0x26000, RZ ;  /* 0x000260002a037810 */ /* 0x040fe20007f5e0ff */
[----:B------:R-:W-:Y:S01]  /*8730*/  SYNCS.ARRIVE.TRANS64.A1T0 RZ, [UR4+0x2c0b0], RZ ;  /* 0x02c0b0ffffff79a7 */ /* 0x000fe20008100004 */
[----:B------:R-:W-:Y:S01]  /*8740*/  LOP3.LUT R40, R7, 0x70, R6, 0x78, !PT ;  /* 0x0000007007287812 */ /* 0x000fe200078e7806 */
[----:B------:R-:W-:Y:S01]  /*8750*/  ST.E desc[UR44][R46.64], RZ ;  /* 0x000000ff2e007985 */ /* 0x000fe2000c10192c */
[C---:B------:R-:W-:Y:S01]  /*8760*/  IADD3 R5, P1, PT, R42.reuse, 0x25a00, RZ ;  /* 0x00025a002a057810 */ /* 0x040fe20007f3e0ff */
[----:B------:R-:W-:Y:S01]  /*8770*/  IMAD.X R29, RZ, RZ, R43, P2 ;  /* 0x000000ffff1d7224 */ /* 0x000fe200010e062b */
[----:B------:R-:W-:Y:S01]  /*8780*/  IADD3 R7, P0, PT, R42, 0x25800, RZ ;  /* 0x000258002a077810 */ /* 0x000fe20007f1e0ff */
[----:B------:R-:W-:Y:S01]  /*8790*/  ST.E desc[UR44][R44.64], RZ ;  /* 0x000000ff2c007985 */ /* 0x000fe2000c10192c */
[----:B------:R-:W-:Y:S01]  /*87a0*/  SHF.R.U64 R0, R9, 0x3, R35 ;  /* 0x0000000309007819 */ /* 0x000fe20000001223 */
[----:B------:R-:W-:-:S02]  /*87b0*/  IMAD.X R31, RZ, RZ, R43, P1 ;  /* 0x000000ffff1f7224 */ /* 0x000fc400008e062b */
[----:B------:R-:W-:Y:S01]  /*87c0*/  IMAD.X R33, RZ, RZ, R43, P0 ;  /* 0x000000ffff217224 */ /* 0x000fe200000e062b */
[----:B------:R-:W-:Y:S01]  /*87d0*/  LOP3.LUT R34, R9, 0x70, R0, 0x78, !PT ;  /* 0x0000007009227812 */ /* 0x000fe200078e7800 */
[----:B------:R-:W-:Y:S01]  /*87e0*/  ST.E desc[UR44][R40.64], RZ ;  /* 0x000000ff28007985 */ /* 0x000fe2000c10192c */
[----:B------:R-:W-:Y:S02]  /*87f0*/  SHF.R.U64 R0, R3, 0x3, R29 ;  /* 0x0000000303007819 */ /* 0x000fe4000000121d */
[----:B------:R-:W-:Y:S01]  /*8800*/  IADD3 R9, P1, PT, R42, 0x26200, RZ ;  /* 0x000262002a097810 */ /* 0x000fe20007f3e0ff */
[----:B------:R-:W-:Y:S01]  /*8810*/  ST.E desc[UR44][R38.64], RZ ;  /* 0x000000ff26007985 */ /* 0x000fe2000c10192c */
[----:B------:R-:W-:Y:S02]  /*8820*/  SHF.R.U64 R4, R5, 0x3, R31 ;  /* 0x0000000305047819 */ /* 0x000fe4000000121f */
[----:B------:R-:W-:Y:S01]  /*8830*/  SHF.R.U64 R6, R7, 0x3, R33 ;  /* 0x0000000307067819 */ /* 0x000fe20000001221 */
[----:B------:R-:W-:Y:S01]  /*8840*/  IMAD.X R27, RZ, RZ, R43, P1 ;  /* 0x000000ffff1b7224 */ /* 0x000fe200008e062b */
[----:B------:R-:W-:Y:S01]  /*8850*/  LOP3.LUT R28, R3, 0x70, R0, 0x78, !PT ;  /* 0x00000070031c7812 */ /* 0x000fe200078e7800 */
[----:B------:R1:W-:Y:S01]  /*8860*/  ST.E desc[UR44][R36.64], RZ ;  /* 0x000000ff24007985 */ /* 0x0003e2000c10192c */
[----:B------:R-:W-:-:S02]  /*8870*/  LOP3.LUT R30, R5, 0x70, R4, 0x78, !PT ;  /* 0x00000070051e7812 */ /* 0x000fc400078e7804 */
[C---:B------:R-:W-:Y:S01]  /*8880*/  IADD3 R3, P2, PT, R42.reuse, 0x27000, RZ ;  /* 0x000270002a037810 */ /* 0x040fe20007f5e0ff */
[----:B------:R-:W-:Y:S01]  /*8890*/  ST.E desc[UR44][R34.64], RZ ;  /* 0x000000ff22007985 */ /* 0x000fe2000c10192c */
[----:B------:R-:W-:Y:S02]  /*88a0*/  LOP3.LUT R32, R7, 0x70, R6, 0x78, !PT ;  /* 0x0000007007207812 */ /* 0x000fe400078e7806 */
[C---:B------:R-:W-:Y:S01]  /*88b0*/  IADD3 R5, P1, PT, R42.reuse, 0x26a00, RZ ;  /* 0x00026a002a057810 */ /* 0x040fe20007f3e0ff */
[----:B------:R-:W-:Y:S01]  /*88c0*/  IMAD.X R19, RZ, RZ, R43, P2 ;  /* 0x000000ffff137224 */ /* 0x000fe200010e062b */
[----:B------:R-:W-:Y:S01]  /*88d0*/  IADD3 R7, P0, PT, R42, 0x26800, RZ ;  /* 0x000268002a077810 */ /* 0x000fe20007f1e0ff */
[----:B------:R2:W-:Y:S01]  /*88e0*/  ST.E desc[UR44][R32.64], RZ ;  /* 0x000000ff20007985 */ /* 0x0005e2000c10192c */
[C---:B------:R-:W-:Y:S01]  /*88f0*/  SHF.R.U64 R0, R9.reuse, 0x3, R27 ;  /* 0x0000000309007819 */ /* 0x040fe2000000121b */
[--C-:B------:R-:W-:Y:S02]  /*8900*/  IMAD.X R21, RZ, RZ, R43.reuse, P1 ;  /* 0x000000ffff157224 */ /* 0x100fe400008e062b */
[----:B------:R-:W-:Y:S01]  /*8910*/  IMAD.X R25, RZ, RZ, R43, P0 ;  /* 0x000000ffff197224 */ /* 0x000fe200000e062b */
[----:B------:R-:W-:Y:S01]  /*8920*/  LOP3.LUT R26, R9, 0x70, R0, 0x78, !PT ;  /* 0x00000070091a7812 */ /* 0x000fe200078e7800 */
[----:B------:R-:W-:Y:S01]  /*8930*/  ST.E desc[UR44][R30.64], RZ ;  /* 0x000000ff1e007985 */ /* 0x000fe2000c10192c */
[----:B------:R-:W-:-:S02]  /*8940*/  SHF.R.U64 R0, R3, 0x3, R19 ;  /* 0x0000000303007819 */ /* 0x000fc40000001213 */
[C---:B------:R-:W-:Y:S01]  /*8950*/  IADD3 R9, P1, PT, R42.reuse, 0x27200, RZ ;  /* 0x000272002a097810 */ /* 0x040fe20007f3e0ff */
[----:B------:R-:W-:Y:S01]  /*8960*/  ST.E desc[UR44][R28.64], RZ ;  /* 0x000000ff1c007985 */ /* 0x000fe2000c10192c */
[----:B------:R-:W-:Y:S02]  /*8970*/  SHF.R.U64 R4, R5, 0x3, R21 ;  /* 0x0000000305047819 */ /* 0x000fe40000001215 */
[----:B------:R-:W-:Y:S01]  /*8980*/  SHF.R.U64 R6, R7, 0x3, R25 ;  /* 0x0000000307067819 */ /* 0x000fe20000001219 */
[----:B------:R-:W-:Y:S01]  /*8990*/  IMAD.X R17, RZ, RZ, R43, P1 ;  /* 0x000000ffff117224 */ /* 0x000fe200008e062b */
[----:B------:R-:W-:Y:S01]  /*89a0*/  LOP3.LUT R18, R3, 0x70, R0, 0x78, !PT ;  /* 0x0000007003127812 */ /* 0x000fe200078e7800 */
[----:B------:R-:W-:Y:S01]  /*89b0*/  ST.E desc[UR44][R26.64], RZ ;  /* 0x000000ff1a007985 */ /* 0x000fe2000c10192c */
[----:B------:R-:W-:Y:S02]  /*89c0*/  LOP3.LUT R20, R5, 0x70, R4, 0x78, !PT ;  /* 0x0000007005147812 */ /* 0x000fe400078e7804 */
[----:B------:R-:W-:-:S02]  /*89d0*/  IADD3 R3, P2, PT, R42, 0x28000, RZ ;  /* 0x000280002a037810 */ /* 0x000fc40007f5e0ff */
[----:B------:R-:W-:Y:S02]  /*89e0*/  LOP3.LUT R24, R7, 0x70, R6, 0x78, !PT ;  /* 0x0000007007187812 */ /* 0x000fe400078e7806 */
[C---:B------:R-:W-:Y:S01]  /*89f0*/  IADD3 R5, P1, PT, R42.reuse, 0x27a00, RZ ;  /* 0x00027a002a057810 */ /* 0x040fe20007f3e0ff */
[----:B------:R-:W-:Y:S01]  /*8a00*/  IMAD.X R11, RZ, RZ, R43, P2 ;  /* 0x000000ffff0b7224 */ /* 0x000fe200010e062b */
[C---:B------:R-:W-:Y:S01]  /*8a10*/  IADD3 R7, P0, PT, R42.reuse, 0x27800, RZ ;  /* 0x000278002a077810 */ /* 0x040fe20007f1e0ff */
[----:B------:R-:W-:Y:S01]  /*8a20*/  ST.E desc[UR44][R24.64], RZ ;  /* 0x000000ff18007985 */ /* 0x000fe2000c10192c */
[C---:B------:R-:W-:Y:S01]  /*8a30*/  SHF.R.U64 R0, R9.reuse, 0x3, R17 ;  /* 0x0000000309007819 */ /* 0x040fe20000001211 */
[--C-:B------:R-:W-:Y:S01]  /*8a40*/  IMAD.X R13, RZ, RZ, R43.reuse, P1 ;  /* 0x000000ffff0d7224 */ /* 0x100fe200008e062b */
[----:B-1----:R-:W-:Y:S01]  /*8a50*/  IADD3 R36, P4, PT, R42, 0x2b200, RZ ;  /* 0x0002b2002a247810 */ /* 0x002fe20007f9e0ff */
[----:B------:R-:W-:Y:S01]  /*8a60*/  IMAD.X R15, RZ, RZ, R43, P0 ;  /* 0x000000ffff0f7224 */ /* 0x000fe200000e062b */
[----:B------:R-:W-:Y:S01]  /*8a70*/  LOP3.LUT R16, R9, 0x70, R0, 0x78, !PT ;  /* 0x0000007009107812 */ /* 0x000fe200078e7800 */
[----:B------:R-:W-:Y:S01]  /*8a80*/  ST.E desc[UR44][R20.64], RZ ;  /* 0x000000ff14007985 */ /* 0x000fe2000c10192c */
[----:B------:R-:W-:-:S02]  /*8a90*/  SHF.R.U64 R0, R3, 0x3, R11 ;  /* 0x0000000303007819 */ /* 0x000fc4000000120b */
[----:B------:R-:W-:Y:S01]  /*8aa0*/  SHF.R.U64 R4, R5, 0x3, R13 ;  /* 0x0000000305047819 */ /* 0x000fe2000000120d */
[----:B------:R-:W-:Y:S01]  /*8ab0*/  ST.E desc[UR44][R18.64], RZ ;  /* 0x000000ff12007985 */ /* 0x000fe2000c10192c */
[----:B------:R-:W-:Y:S02]  /*8ac0*/  SHF.R.U64 R6, R7, 0x3, R15 ;  /* 0x0000000307067819 */ /* 0x000fe4000000120f */
[----:B------:R-:W-:Y:S01]  /*8ad0*/  LOP3.LUT R10, R3, 0x70, R0, 0x78, !PT ;  /* 0x00000070030a7812 */ /* 0x000fe200078e7800 */
[----:B------:R-:W-:Y:S01]  /*8ae0*/  ST.E desc[UR44][R16.64], RZ ;  /* 0x000000ff10007985 */ /* 0x000fe2000c10192c */
[C---:B------:R-:W-:Y:S02]  /*8af0*/  IADD3 R8, P0, PT, R42.reuse, 0x28200, RZ ;  /* 0x000282002a087810 */ /* 0x040fe40007f1e0ff */
[----:B------:R-:W-:Y:S02]  /*8b00*/  LOP3.LUT R12, R5, 0x70, R4, 0x78, !PT ;  /* 0x00000070050c7812 */ /* 0x000fe400078e7804 */
[----:B------:R-:W-:Y:S01]  /*8b10*/  IADD3 R0, P3, PT, R42, 0x29000, RZ ;  /* 0x000290002a007810 */ /* 0x000fe20007f7e0ff */
[----:B------:R-:W-:Y:S01]  /*8b20*/  IMAD.X R55, RZ, RZ, R43, P0 ;  /* 0x000000ffff377224 */ /* 0x000fe200000e062b */
[----:B------:R-:W-:-:S02]  /*8b30*/  LOP3.LUT R14, R7, 0x70, R6, 0x78, !PT ;  /* 0x00000070070e7812 */ /* 0x000fc400078e7806 */
[C---:B------:R-:W-:Y:S01]  /*8b40*/  IADD3 R4, P2, PT, R42.reuse, 0x28a00, RZ ;  /* 0x00028a002a047810 */ /* 0x040fe20007f5e0ff */
[----:B------:R-:W-:Y:S01]  /*8b50*/  IMAD.X R49, RZ, RZ, R43, P3 ;  /* 0x000000ffff317224 */ /* 0x000fe200018e062b */
[----:B------:R-:W-:Y:S01]  /*8b60*/  IADD3 R6, P1, PT, R42, 0x28800, RZ ;  /* 0x000288002a067810 */ /* 0x000fe20007f3e0ff */
[----:B------:R-:W-:Y:S01]  /*8b70*/  ST.E desc[UR44][R14.64], RZ ;  /* 0x000000ff0e007985 */ /* 0x000fe2000c10192c */
[----:B------:R-:W-:Y:S01]  /*8b80*/  SHF.R.U64 R9, R8, 0x3, R55 ;  /* 0x0000000308097819 */ /* 0x000fe20000001237 */
[----:B------:R-:W-:Y:S01]  /*8b90*/  IMAD.X R51, RZ, RZ, R43, P2 ;  /* 0x000000ffff337224 */ /* 0x000fe200010e062b */
[----:B------:R-:W-:Y:S01]  /*8ba0*/  SHF.R.U64 R3, R0, 0x3, R49 ;  /* 0x0000000300037819 */ /* 0x000fe20000001231 */
[----:B------:R-:W-:Y:S01]  /*8bb0*/  IMAD.X R53, RZ, RZ, R43, P1 ;  /* 0x000000ffff357224 */ /* 0x000fe200008e062b */
[----:B------:R-:W-:Y:S01]  /*8bc0*/  LOP3.LUT R54, R8, 0x70, R9, 0x78, !PT ;  /* 0x0000007008367812 */ /* 0x000fe200078e7809 */
[----:B------:R-:W-:Y:S01]  /*8bd0*/  ST.E desc[UR44][R12.64], RZ ;  /* 0x000000ff0c007985 */ /* 0x000fe2000c10192c */
[----:B------:R-:W-:-:S02]  /*8be0*/  SHF.R.U64 R5, R4, 0x3, R51 ;  /* 0x0000000304057819 */ /* 0x000fc40000001233 */
[----:B------:R-:W-:Y:S01]  /*8bf0*/  SHF.R.U64 R7, R6, 0x3, R53 ;  /* 0x0000000306077819 */ /* 0x000fe20000001235 */
[----:B------:R-:W-:Y:S01]  /*8c00*/  ST.E desc[UR44][R10.64], RZ ;  /* 0x000000ff0a007985 */ /* 0x000fe2000c10192c */
[----:B------:R-:W-:Y:S02]  /*8c10*/  LOP3.LUT R48, R0, 0x70, R3, 0x78, !PT ;  /* 0x0000007000307812 */ /* 0x000fe400078e7803 */
[----:B------:R-:W-:Y:S01]  /*8c20*/  IADD3 R8, P0, PT, R42, 0x29200, RZ ;  /* 0x000292002a087810 */ /* 0x000fe20007f1e0ff */
[----:B------:R-:W-:Y:S01]  /*8c30*/  ST.E desc[UR44][R54.64], RZ ;  /* 0x000000ff36007985 */ /* 0x000fe2000c10192c */
[----:B------:R-:W-:Y:S02]  /*8c40*/  LOP3.LUT R50, R4, 0x70, R5, 0x78, !PT ;  /* 0x0000007004327812 */ /* 0x000fe400078e7805 */
[----:B------:R-:W-:Y:S01]  /*8c50*/  IADD3 R0, P3, PT, R42, 0x2a000, RZ ;  /* 0x0002a0002a007810 */ /* 0x000fe20007f7e0ff */
[----:B------:R-:W-:Y:S01]  /*8c60*/  IMAD.X R67, RZ, RZ, R43, P0 ;  /* 0x000000ffff437224 */ /* 0x000fe200000e062b */
[----:B------:R-:W-:-:S02]  /*8c70*/  LOP3.LUT R52, R6, 0x70, R7, 0x78, !PT ;  /* 0x0000007006347812 */ /* 0x000fc400078e7807 */
[C---:B------:R-:W-:Y:S01]  /*8c80*/  IADD3 R4, P2, PT, R42.reuse, 0x29a00, RZ ;  /* 0x00029a002a047810 */ /* 0x040fe20007f5e0ff */
[--C-:B------:R-:W-:Y:S01]  /*8c90*/  IMAD.X R61, RZ, RZ, R43.reuse, P3 ;  /* 0x000000ffff3d7224 */ /* 0x100fe200018e062b */
[C---:B------:R-:W-:Y:S01]  /*8ca0*/  IADD3 R6, P1, PT, R42.reuse, 0x29800, RZ ;  /* 0x000298002a067810 */ /* 0x040fe20007f3e0ff */
[----:B------:R-:W-:Y:S01]  /*8cb0*/  ST.E desc[UR44][R52.64], RZ ;  /* 0x000000ff34007985 */ /* 0x000fe2000c10192c */
[C---:B------:R-:W-:Y:S01]  /*8cc0*/  IADD3 R37, P3, PT, R42.reuse, 0x2b000, RZ ;  /* 0x0002b0002a257810 */ /* 0x040fe20007f7e0ff */
[--C-:B------:R-:W-:Y:S01]  /*8cd0*/  IMAD.X R63, RZ, RZ, R43.reuse, P2 ;  /* 0x000000ffff3f7224 */ /* 0x100fe200010e062b */
[C---:B------:R-:W-:Y:S01]  /*8ce0*/  IADD3 R38, P2, PT, R42.reuse, 0x2aa00, RZ ;  /* 0x0002aa002a267810 */ /* 0x040fe20007f5e0ff */
[----:B------:R-:W-:Y:S01]  /*8cf0*/  IMAD.X R65, RZ, RZ, R43, P1 ;  /* 0x000000ffff417224 */ /* 0x000fe200008e062b */
[----:B------:R-:W-:Y:S01]  /*8d00*/  IADD3 R39, P1, PT, R42, 0x2a800, RZ ;  /* 0x0002a8002a277810 */ /* 0x000fe20007f3e0ff */
[----:B------:R1:W-:Y:S01]  /*8d10*/  STL.64 [R1+0x98], R36 ;  /* 0x0000982401007387 */ /* 0x0003e20000100a00 */
[----:B------:R-:W-:-:S02]  /*8d20*/  SHF.R.U64 R9, R8, 0x3, R67 ;  /* 0x0000000308097819 */ /* 0x000fc40000001243 */
[----:B------:R-:W-:Y:S01]  /*8d30*/  IADD3 R40, P0, PT, R42, 0x2a200, RZ ;  /* 0x0002a2002a287810 */ /* 0x000fe20007f1e0ff */
[----:B------:R3:W-:Y:S01]  /*8d40*/  STL.64 [R1+0xa8], R38 ;  /* 0x0000a82601007387 */ /* 0x0007e20000100a00 */
[----:B------:R-:W-:Y:S01]  /*8d50*/  LOP3.LUT R66, R8, 0x70, R9, 0x78, !PT ;  /* 0x0000007008427812 */ /* 0x000fe200078e7809 */
[--C-:B------:R-:W-:Y:S01]  /*8d60*/  IMAD.X R9, RZ, RZ, R43.reuse, P3 ;  /* 0x000000ffff097224 */ /* 0x100fe200018e062b */
[C---:B--2---:R-:W-:Y:S01]  /*8d70*/  IADD3 R32, P3, PT, R42.reuse, 0x24600, RZ ;  /* 0x000246002a207810 */ /* 0x044fe20007f7e0ff */
[----:B------:R-:W-:Y:S01]  /*8d80*/  IMAD.X R41, RZ, RZ, R43, P0 ;  /* 0x000000ffff297224 */ /* 0x000fe200000e062b */
[----:B------:R-:W-:Y:S01]  /*8d90*/  IADD3 R35, P0, PT, R42, 0x2b800, RZ ;  /* 0x0002b8002a237810 */ /* 0x000fe20007f1e0ff */
[----:B------:R-:W-:Y:S01]  /*8da0*/  STL [R1+0xb0], R40 ;  /* 0x0000b02801007387 */ /* 0x000fe20000100800 */
[----:B------:R-:W-:Y:S02]  /*8db0*/  SHF.R.U64 R7, R6, 0x3, R65 ;  /* 0x0000000306077819 */ /* 0x000fe40000001241 */
[----:B------:R-:W-:Y:S01]  /*8dc0*/  SHF.R.U64 R5, R4, 0x3, R63 ;  /* 0x0000000304057819 */ /* 0x000fe2000000123f */
[----:B------:R-:W-:Y:S01]  /*8dd0*/  STL [R1+0x4c], R41 ;  /* 0x00004c2901007387 */ /* 0x000fe20000100800 */
[----:B------:R-:W-:-:S02]  /*8de0*/  LOP3.LUT R64, R6, 0x70, R7, 0x78, !PT ;  /* 0x0000007006407812 */ /* 0x000fc400078e7807 */
[----:B------:R-:W-:Y:S01]  /*8df0*/  SHF.R.U64 R3, R0, 0x3, R61 ;  /* 0x0000000300037819 */ /* 0x000fe2000000123d */
[----:B------:R-:W-:Y:S01]  /*8e00*/  STL [R1+0x34], R9 ;  /* 0x0000340901007387 */ /* 0x000fe20000100800 */
[----:B------:R-:W-:-:S03]  /*8e10*/  LOP3.LUT R62, R4, 0x70, R5, 0x78, !PT ;  /* 0x00000070043e7812 */ /* 0x000fc600078e7805 */
[----:B------:R-:W-:Y:S01]  /*8e20*/  ST.E desc[UR44][R50.64], RZ ;  /* 0x000000ff32007985 */ /* 0x000fe2000c10192c */
[--C-:B-1----:R-:W-:Y:S01]  /*8e30*/  IMAD.X R37, RZ, RZ, R43.reuse, P2 ;  /* 0x000000ffff257224 */ /* 0x102fe200010e062b */
[C---:B------:R-:W-:Y:S01]  /*8e40*/  IADD3 R33, P2, PT, R42.reuse, 0x24400, RZ ;  /* 0x000244002a217810 */ /* 0x040fe20007f5e0ff */
[--C-:B---3--:R-:W-:Y:S01]  /*8e50*/  IMAD.X R39, RZ, RZ, R43.reuse, P1 ;  /* 0x000000ffff277224 */ /* 0x108fe200008e062b */
[----:B------:R-:W-:Y:S02]  /*8e60*/  IADD3 R34, P1, PT, R42, 0x2ba00, RZ ;  /* 0x0002ba002a227810 */ /* 0x000fe40007f3e0ff */
[----:B------:R1:W-:Y:S01]  /*8e70*/  STL.64 [R1+0xa0], R36 ;  /* 0x0000a02401007387 */ /* 0x0003e20000100a00 */
[----:B------:R-:W-:Y:S01]  /*8e80*/  IMAD.X R5, RZ, RZ, R43, P2 ;  /* 0x000000ffff057224 */ /* 0x000fe200010e062b */
[----:B------:R-:W-:Y:S02]  /*8e90*/  LOP3.LUT R60, R0, 0x70, R3, 0x78, !PT ;  /* 0x00000070003c7812 */ /* 0x000fe400078e7803 */
[----:B------:R2:W-:Y:S01]  /*8ea0*/  STL.64 [R1+0x78], R34 ;  /* 0x0000782201007387 */ /* 0x0005e20000100a00 */
[----:B------:R-:W-:Y:S01]  /*8eb0*/  IMAD.X R7, RZ, RZ, R43, P1 ;  /* 0x000000ffff077224 */ /* 0x000fe200008e062b */
[----:B------:R-:W-:-:S02]  /*8ec0*/  IADD3 R29, P1, PT, R42, 0x25400, RZ ;  /* 0x000254002a1d7810 */ /* 0x000fc40007f3e0ff */
[----:B------:R3:W-:Y:S04]  /*8ed0*/  STL.64 [R1+0x70], R32 ;  /* 0x0000702001007387 */ /* 0x0007e80000100a00 */
[----:B------:R4:W-:Y:S04]  /*8ee0*/  STL [R1+0x3c], R37 ;  /* 0x00003c2501007387 */ /* 0x0009e80000100800 */
[----:B------:R-:W-:Y:S01]  /*8ef0*/  STL [R1+0x44], R39 ;  /* 0x0000442701007387 */ /* 0x000fe20000100800 */
[----:B------:R-:W-:-:S03]  /*8f00*/  IMAD.X R59, RZ, RZ, R43, P3 ;  /* 0x000000ffff3b7224 */ /* 0x000fc600018e062b */
[----:B------:R-:W-:Y:S01]  /*8f10*/  ST.E desc[UR44][R48.64], RZ ;  /* 0x000000ff30007985 */ /* 0x000fe2000c10192c */
[----:B-1----:R-:W-:Y:S01]  /*8f20*/  IMAD.MOV.U32 R36, RZ, RZ, R40 ;  /* 0x000000ffff247224 */ /* 0x002fe200078e0028 */
[C---:B------:R-:W-:Y:S02]  /*8f30*/  IADD3 R28, P2, PT, R42.reuse, 0x25600, RZ ;  /* 0x000256002a1c7810 */ /* 0x040fe40007f5e0ff */
[----:B------:R-:W4:Y:S01]  /*8f40*/  LDL.LU R40, [R1+0xb0] ;  /* 0x0000b00001287983 */ /* 0x000f220000300800 */
[--C-:B--2---:R-:W-:Y:S01]  /*8f50*/  IMAD.X R35, RZ, RZ, R43.reuse, P0 ;  /* 0x000000ffff237224 */ /* 0x104fe200000e062b */
[C---:B------:R-:W-:Y:S01]  /*8f60*/  IADD3 R30, P0, PT, R42.reuse, 0x24e00, RZ ;  /* 0x00024e002a1e7810 */ /* 0x040fe20007f1e0ff */
[--C-:B------:R-:W-:Y:S01]  /*8f70*/  IMAD.X R93, RZ, RZ, R43.reuse, P1 ;  /* 0x000000ffff5d7224 */ /* 0x100fe200008e062b */
[----:B------:R-:W-:Y:S01]  /*8f80*/  STL [R1+0x1c], R7 ;  /* 0x00001c0701007387 */ /* 0x000fe20000100800 */
[----:B---3--:R-:W-:Y:S01]  /*8f90*/  IMAD.X R33, RZ, RZ, R43, P4 ;  /* 0x000000ffff217224 */ /* 0x008fe200020e062b */
[C---:B------:R-:W-:Y:S01]  /*8fa0*/  IADD3 R31, P4, PT, R42.reuse, 0x24c00, RZ ;  /* 0x00024c002a1f7810 */ /* 0x040fe20007f9e0ff */
[----:B----4-:R-:W-:Y:S01]  /*8fb0*/  IMAD.MOV.U32 R37, RZ, RZ, R41 ;  /* 0x000000ffff257224 */ /* 0x010fe200078e0029 */
[----:B------:R-:W-:Y:S04]  /*8fc0*/  STL [R1+0x24], R35 ;  /* 0x0000242301007387 */ /* 0x000fe80000100800 */
[----:B------:R1:W-:Y:S04]  /*8fd0*/  STL.64 [R1+0x68], R30 ;  /* 0x0000681e01007387 */ /* 0x0003e80000100a00 */
[----:B------:R2:W-:Y:S04]  /*8fe0*/  STL.64 [R1+0x90], R32 ;  /* 0x0000902001007387 */ /* 0x0005e80000100a00 */
[----:B------:R3:W-:Y:S01]  /*8ff0*/  STL.64 [R1+0x80], R34 ;  /* 0x0000802201007387 */ /* 0x0007e20000100a00 */
[----:B------:R-:W-:-:S03]  /*9000*/  IADD3 R27, P3, PT, R42, 0x25c00, RZ ;  /* 0x00025c002a1b7810 */ /* 0x000fc60007f7e0ff */
[----:B------:R-:W-:Y:S04]  /*9010*/  ST.E desc[UR44][R66.64], RZ ;  /* 0x000000ff42007985 */ /* 0x000fe8000c10192c */
[----:B-1----:R-:W4:Y:S01]  /*9020*/  LDL.64 R30, [R1+0x20] ;  /* 0x00002000011e7983 */ /* 0x002f220000100a00 */
[----:B------:R-:W-:-:S03]  /*9030*/  IMAD.MOV.U32 R37, RZ, RZ, R41 ;  /* 0x000000ffff257224 */ /* 0x000fc600078e0029 */
[----:B--2---:R1:W2:Y:S04]  /*9040*/  LDL.64 R32, [R1+0x40] ;  /* 0x0000400001207983 */ /* 0x0042a80000100a00 */
[----:B---3--:R1:W3:Y:S01]  /*9050*/  LDL.64 R34, [R1+0x30] ;  /* 0x0000300001227983 */ /* 0x0082e20000100a00 */
[--C-:B------:R-:W-:Y:S01]  /*9060*/  IMAD.X R57, RZ, RZ, R43.reuse, P4 ;  /* 0x000000ffff397224 */ /* 0x100fe200020e062b */
[----:B------:R-:W-:Y:S01]  /*9070*/  IADD3 R24, P1, PT, R42, 0x26600, RZ ;  /* 0x000266002a187810 */ /* 0x000fe20007f3e0ff */
[----:B------:R-:W-:Y:S01]  /*9080*/  IMAD.X R23, RZ, RZ, R43, P0 ;  /* 0x000000ffff177224 */ /* 0x000fe200000e062b */
[----:B------:R-:W-:Y:S01]  /*9090*/  ST.E desc[UR44][R64.64], RZ ;  /* 0x000000ff40007985 */ /* 0x000fe2000c10192c */
[----:B------:R-:W-:-:S03]  /*90a0*/  SHF.R.U64 R41, R40, 0x3, R37 ;  /* 0x0000000328297819 */ /* 0x000fc60000001225 */
[----:B----4-:R4:W-:Y:S01]  /*90b0*/  STL [R1+0x88], R30 ;  /* 0x0000881e01007387 */ /* 0x0109e20000100800 */
[----:B------:R-:W-:-:S03]  /*90c0*/  LOP3.LUT R36, R40, 0x70, R41, 0x78, !PT ;  /* 0x0000007028247812 */ /* 0x000fc600078e7829 */
[----:B------:R-:W3:Y:S04]  /*90d0*/  LDL.64 R40, [R1+0x30] ;  /* 0x0000300001287983 */ /* 0x000ee80000100a00 */
[----:B------:R1:W-:Y:S01]  /*90e0*/  STL [R1+0x48], R36 ;  /* 0x0000482401007387 */ /* 0x0003e20000100800 */
[----:B--2---:R-:W-:-:S03]  /*90f0*/  IMAD.MOV.U32 R33, RZ, RZ, R39 ;  /* 0x000000ffff217224 */ /* 0x004fc600078e0027 */
[----:B------:R-:W2:Y:S01]  /*9100*/  LDL.LU.64 R38, [R1+0xa8] ;  /* 0x0000a80001267983 */ /* 0x000ea20000300a00 */
[C---:B------:R-:W-:Y:S01]  /*9110*/  IADD3 R26, P4, PT, R42.reuse, 0x25e00, RZ ;  /* 0x00025e002a1a7810 */ /* 0x040fe20007f9e0ff */
[--C-:B------:R-:W-:Y:S01]  /*9120*/  IMAD.X R91, RZ, RZ, R43.reuse, P2 ;  /* 0x000000ffff5b7224 */ /* 0x100fe200010e062b */
[C---:B------:R-:W-:Y:S01]  /*9130*/  IADD3 R25, P0, PT, R42.reuse, 0x26400, RZ ;  /* 0x000264002a197810 */ /* 0x040fe20007f1e0ff */
[--C-:B------:R-:W-:Y:S01]  /*9140*/  IMAD.X R89, RZ, RZ, R43.reuse, P3 ;  /* 0x000000ffff597224 */ /* 0x100fe200018e062b */
[----:B------:R3:W-:Y:S04]  /*9150*/  ST.E desc[UR44][R62.64], RZ ;  /* 0x000000ff3e007985 */ /* 0x0007e8000c10192c */
[----:B----4-:R4:W4:Y:S04]  /*9160*/  LDL.64 R30, [R1+0x38] ;  /* 0x00003800011e7983 */ /* 0x0109280000100a00 */
[----:B-1----:R-:W4:Y:S01]  /*9170*/  LDL.LU.64 R36, [R1+0xa0] ;  /* 0x0000a00001247983 */ /* 0x002f220000300a00 */
[----:B------:R-:W-:Y:S01]  /*9180*/  IMAD.X R87, RZ, RZ, R43, P4 ;  /* 0x000000ffff577224 */ /* 0x000fe200020e062b */
[----:B------:R-:W-:-:S02]  /*9190*/  IADD3 R21, P2, PT, R42, 0x26c00, RZ ;  /* 0x00026c002a157810 */ /* 0x000fc40007f5e0ff */
[----:B------:R-:W-:Y:S01]  /*91a0*/  IADD3 R20, P3, PT, R42, 0x26e00, RZ ;  /* 0x00026e002a147810 */ /* 0x000fe20007f7e0ff */
[----:B------:R-:W-:Y:S01]  /*91b0*/  IMAD.X R85, RZ, RZ, R43, P0 ;  /* 0x000000ffff557224 */ /* 0x000fe200000e062b */
[----:B------:R1:W-:Y:S01]  /*91c0*/  ST.E desc[UR44][R60.64], RZ ;  /* 0x000000ff3c007985 */ /* 0x0003e2000c10192c */
[----:B----4-:R-:W-:-:S03]  /*91d0*/  IMAD.MOV.U32 R31, RZ, RZ, R37 ;  /* 0x000000ffff1f7224 */ /* 0x010fc600078e0025 */
[----:B------:R-:W4:Y:S01]  /*91e0*/  LDL.LU.64 R36, [R1+0x98] ;  /* 0x0000980001247983 */ /* 0x000f220000300a00 */
[C---:B------:R-:W-:Y:S01]  /*91f0*/  IADD3 R19, P4, PT, R42.reuse, 0x27400, RZ ;  /* 0x000274002a137810 */ /* 0x040fe20007f9e0ff */
[----:B---3--:R-:W-:Y:S01]  /*9200*/  IMAD.MOV.U32 R35, RZ, RZ, R41 ;  /* 0x000000ffff237224 */ /* 0x008fe200078e0029 */
[C---:B------:R-:W-:Y:S01]  /*9210*/  IADD3 R18, P0, PT, R42.reuse, 0x27600, RZ ;  /* 0x000276002a127810 */ /* 0x040fe20007f1e0ff */
[--C-:B------:R-:W-:Y:S01]  /*9220*/  IMAD.X R83, RZ, RZ, R43.reuse, P1 ;  /* 0x000000ffff537224 */ /* 0x100fe200008e062b */
        /* <DEDUP_REMOVED lines=17> */
[----:B------:R3:W-:Y:S01]  /*9340*/  STL [R1+0x14], R5 ;  /* 0x0000140501007387 */ /* 0x0007e20000100800 */
[--C-:B------:R-:W-:Y:S01]  /*9350*/  IMAD.X R65, RZ, RZ, R43.reuse, P0 ;  /* 0x000000ffff417224 */ /* 0x100fe200000e062b */
[C---:B------:R-:W-:Y:S01]  /*9360*/  IADD3 R8, P0, PT, R42.reuse, 0x29e00, RZ ;  /* 0x00029e002a087810 */ /* 0x040fe20007f1e0ff */
[--C-:B------:R-:W-:Y:S01]  /*9370*/  IMAD.X R63, RZ, RZ, R43.reuse, P1 ;  /* 0x000000ffff3f7224 */ /* 0x100fe200008e062b */
[C---:B------:R-:W-:Y:S01]  /*9380*/  IADD3 R7, P1, PT, R42.reuse, 0x2a400, RZ ;  /* 0x0002a4002a077810 */ /* 0x040fe20007f3e0ff */
[--C-:B-1----:R-:W-:Y:S01]  /*9390*/  IMAD.X R61, RZ, RZ, R43.reuse, P2 ;  /* 0x000000ffff3d7224 */ /* 0x102fe200010e062b */
[----:B------:R-:W-:Y:S01]  /*93a0*/  IADD3 R6, P2, PT, R42, 0x2a600, RZ ;  /* 0x0002a6002a067810 */ /* 0x000fe20007f5e0ff */
[----:B------:R-:W-:-:S02]  /*93b0*/  IMAD.X R55, RZ, RZ, R43, P3 ;  /* 0x000000ffff377224 */ /* 0x000fc400018e062b */
[----:B------:R-:W-:Y:S01]  /*93c0*/  IMAD.X R53, RZ, RZ, R43, P4 ;  /* 0x000000ffff357224 */ /* 0x000fe200020e062b */
[C---:B------:R-:W-:Y:S02]  /*93d0*/  IADD3 R4, P4, PT, R42.reuse, 0x2ae00, RZ ;  /* 0x0002ae002a047810 */ /* 0x040fe40007f9e0ff */
[----:B---3--:R-:W-:Y:S02]  /*93e0*/  IADD3 R5, P3, PT, R42, 0x2ac00, RZ ;  /* 0x0002ac002a057810 */ /* 0x008fe40007f7e0ff */
[----:B--2---:R-:W-:-:S04]  /*93f0*/  SHF.R.U64 R42, R39, 0x3, R33 ;  /* 0x00000003272a7819 */ /* 0x004fc80000001221 */
[----:B------:R-:W-:-:S05]  /*9400*/  LOP3.LUT R32, R39, 0x70, R42, 0x78, !PT ;  /* 0x0000007027207812 */ /* 0x000fca00078e782a */
[----:B------:R1:W-:Y:S04]  /*9410*/  STL [R1+0x40], R32 ;  /* 0x0000402001007387 */ /* 0x0003e80000100800 */
[----:B-1----:R-:W2:Y:S01]  /*9420*/  LDL.LU.64 R32, [R1+0x90] ;  /* 0x0000900001207983 */ /* 0x002ea20000300a00 */
[----:B----4-:R-:W-:-:S04]  /*9430*/  SHF.R.U64 R40, R37, 0x3, R35 ;  /* 0x0000000325287819 */ /* 0x010fc80000001223 */
[----:B------:R-:W-:Y:S01]  /*9440*/  LOP3.LUT R34, R37, 0x70, R40, 0x78, !PT ;  /* 0x0000007025227812 */ /* 0x000fe200078e7828 */
[----:B------:R-:W1:Y:S04]  /*9450*/  S2R R0, SR_CgaCtaId ;  /* 0x0000000000007919 */ /* 0x000e680000008800 */
[----:B------:R3:W-:Y:S01]  /*9460*/  STL [R1+0x30], R34 ;  /* 0x0000302201007387 */ /* 0x0007e20000100800 */
[----:B------:R-:W-:-:S03]  /*9470*/  MOV R3, 0x400 ;  /* 0x0000040000037802 */ /* 0x000fc60000000f00 */
[----:B------:R-:W4:Y:S04]  /*9480*/  LDL.LU.64 R40, [R1+0x10] ;  /* 0x0000100001287983 */ /* 0x000f280000300a00 */
[----:B---3--:R-:W3:Y:S01]  /*9490*/  LDL.LU.64 R34, [R1+0x80] ;  /* 0x0000800001227983 */ /* 0x008ee20000300a00 */
[----:B-1----:R-:W-:Y:S02]  /*94a0*/  LEA R0, R0, R3, 0x18 ;  /* 0x0000000300007211 */ /* 0x002fe400078ec0ff */
[----:B------:R-:W-:-:S04]  /*94b0*/  SHF.R.U64 R3, R38, 0x3, R31 ;  /* 0x0000000326037819 */ /* 0x000fc8000000121f */
[----:B------:R-:W-:-:S05]  /*94c0*/  LOP3.LUT R30, R38, 0x70, R3, 0x78, !PT ;  /* 0x00000070261e7812 */ /* 0x000fca00078e7803 */
[----:B------:R1:W-:Y:S04]  /*94d0*/  STL [R1+0x38], R30 ;  /* 0x0000381e01007387 */ /* 0x0003e80000100800 */
[----:B-1----:R1:W4:Y:S01]  /*94e0*/  LDL.LU R30, [R1+0x88] ;  /* 0x00008800011e7983 */ /* 0x0023220000300800 */
[----:B--2---:R-:W-:-:S04]  /*94f0*/  SHF.R.U64 R39, R36, 0x3, R33 ;  /* 0x0000000324277819 */ /* 0x004fc80000001221 */
[----:B------:R-:W-:Y:S02]  /*9500*/  LOP3.LUT R32, R36, 0x70, R39, 0x78, !PT ;  /* 0x0000007024207812 */ /* 0x000fe400078e7827 */
[----:B------:R-:W4:Y:S04]  /*9510*/  LDL.64 R36, [R1+0x18] ;  /* 0x0000180001247983 */ /* 0x000f280000100a00 */
[----:B------:R2:W-:Y:S04]  /*9520*/  STL.64 [R1+0x28], R32 ;  /* 0x0000282001007387 */ /* 0x0005e80000100a00 */
[----:B--2---:R-:W4:Y:S01]  /*9530*/  LDL.LU.64 R32, [R1+0x70] ;  /* 0x0000700001207983 */ /* 0x004f220000300a00 */
[----:B---3--:R-:W-:-:S03]  /*9540*/  IMAD.MOV.U32 R31, RZ, RZ, R35 ;  /* 0x000000ffff1f7224 */ /* 0x008fc600078e0023 */
[----:B------:R-:W2:Y:S01]  /*9550*/  LDL.LU.64 R34, [R1+0x78] ;  /* 0x0000780001227983 */ /* 0x000ea20000300a00 */
[----:B----4-:R-:W-:-:S04]  /*9560*/  SHF.R.U64 R36, R33, 0x3, R41 ;  /* 0x0000000321247819 */ /* 0x010fc80000001229 */
[----:B------:R-:W-:Y:S02]  /*9570*/  LOP3.LUT R40, R33, 0x70, R36, 0x78, !PT ;  /* 0x0000007021287812 */ /* 0x000fe400078e7824 */
[----:B--2---:R-:W-:-:S04]  /*9580*/  SHF.R.U64 R38, R35, 0x3, R31 ;  /* 0x0000000323267819 */ /* 0x004fc8000000121f */
[----:B------:R-:W-:Y:S02]  /*9590*/  LOP3.LUT R30, R35, 0x70, R38, 0x78, !PT ;  /* 0x00000070231e7812 */ /* 0x000fe400078e7826 */
[----:B------:R-:W2:Y:S04]  /*95a0*/  LDL.LU.64 R38, [R1+0x18] ;  /* 0x0000180001267983 */ /* 0x000ea80000300a00 */
[----:B------:R3:W-:Y:S01]  /*95b0*/  STL [R1+0x20], R30 ;  /* 0x0000201e01007387 */ /* 0x0007e20000100800 */
[----:B------:R-:W-:-:S03]  /*95c0*/  SHF.R.U64 R3, R34, 0x3, R37 ;  /* 0x0000000322037819 */ /* 0x000fc60000001225 */
[----:B------:R-:W4:Y:S04]  /*95d0*/  LDL.LU.64 R36, [R1+0x48] ;  /* 0x0000480001247983 */ /* 0x000f280000300a00 */
[----:B---3--:R-:W3:Y:S01]  /*95e0*/  LDL.LU.64 R30, [R1+0x68] ;  /* 0x00006800011e7983 */ /* 0x008ee20000300a00 */
[----:B------:R-:W-:-:S04]  /*95f0*/  SHF.R.U64 R35, R32, 0x3, R59 ;  /* 0x0000000320237819 */ /* 0x000fc8000000123b */
[----:B------:R-:W-:Y:S02]  /*9600*/  LOP3.LUT R58, R32, 0x70, R35, 0x78, !PT ;  /* 0x00000070203a7812 */ /* 0x000fe400078e7823 */
[----:B------:R-:W-:-:S04]  /*9610*/  SHF.R.U64 R32, R29, 0x3, R93 ;  /* 0x000000031d207819 */ /* 0x000fc8000000125d */
[----:B------:R-:W-:Y:S02]  /*9620*/  LOP3.LUT R92, R29, 0x70, R32, 0x78, !PT ;  /* 0x000000701d5c7812 */ /* 0x000fe400078e7820 */
[----:B------:R-:W3:Y:S01]  /*9630*/  LDL.LU.64 R32, [R1+0x30] ;  /* 0x0000300001207983 */ /* 0x000ee20000300a00 */
[----:B--2---:R-:W-:-:S03]  /*9640*/  LOP3.LUT R38, R34, 0x70, R3, 0x78, !PT ;  /* 0x0000007022267812 */ /* 0x004fc600078e7803 */
[----:B----4-:R2:W-:Y:S01]  /*9650*/  ST.E desc[UR44][R36.64], RZ ;  /* 0x000000ff24007985 */ /* 0x0105e2000c10192c */
[C---:B---3--:R-:W-:Y:S02]  /*9660*/  SHF.R.U64 R34, R31.reuse, 0x3, R57 ;  /* 0x000000031f227819 */ /* 0x048fe40000001239 */
[----:B------:R-:W-:Y:S02]  /*9670*/  SHF.R.U64 R3, R30, 0x3, R23 ;  /* 0x000000031e037819 */ /* 0x000fe40000001217 */
[----:B------:R-:W-:Y:S01]  /*9680*/  LOP3.LUT R56, R31, 0x70, R34, 0x78, !PT ;  /* 0x000000701f387812 */ /* 0x000fe200078e7822 */
[----:B--2---:R-:W2:Y:S01]  /*9690*/  LDL.LU.64 R36, [R1+0x20] ;  /* 0x0000200001247983 */ /* 0x004ea20000300a00 */
[----:B------:R-:W-:Y:S02]  /*96a0*/  SHF.R.U64 R31, R28, 0x3, R91 ;  /* 0x000000031c1f7819 */ /* 0x000fe4000000125b */
[----:B------:R-:W-:Y:S01]  /*96b0*/  LOP3.LUT R22, R30, 0x70, R3, 0x78, !PT ;  /* 0x000000701e167812 */ /* 0x000fe200078e7803 */
[----:B------:R-:W3:Y:S01]  /*96c0*/  LDL.LU.64 R34, [R1+0x28] ;  /* 0x0000280001227983 */ /* 0x000ee20000300a00 */
[----:B------:R-:W-:-:S02]  /*96d0*/  LOP3.LUT R90, R28, 0x70, R31, 0x78, !PT ;  /* 0x000000701c5a7812 */ /* 0x000fc400078e781f */
[----:B------:R-:W-:Y:S02]  /*96e0*/  SHF.R.U64 R28, R25, 0x3, R85 ;  /* 0x00000003191c7819 */ /* 0x000fe40000001255 */
[----:B------:R-:W-:Y:S02]  /*96f0*/  SHF.R.U64 R30, R27, 0x3, R89 ;  /* 0x000000031b1e7819 */ /* 0x000fe40000001259 */
[----:B------:R-:W-:Y:S02]  /*9700*/  LOP3.LUT R84, R25, 0x70, R28, 0x78, !PT ;  /* 0x0000007019547812 */ /* 0x000fe400078e781c */
[----:B------:R-:W-:Y:S01]  /*9710*/  LOP3.LUT R88, R27, 0x70, R30, 0x78, !PT ;  /* 0x000000701b587812 */ /* 0x000fe200078e781e */
[----:B------:R-:W4:Y:S04]  /*9720*/  LDL.LU.64 R28, [R1+0x40] ;  /* 0x00004000011c7983 */ /* 0x000f280000300a00 */
[----:B------:R-:W2:Y:S01]  /*9730*/  LDL.LU.64 R30, [R1+0x38] ;  /* 0x00003800011e7983 */ /* 0x000ea20000300a00 */
[----:B------:R-:W-:-:S04]  /*9740*/  SHF.R.U64 R3, R26, 0x3, R87 ;  /* 0x000000031a037819 */ /* 0x000fc80000001257 */
[----:B------:R-:W-:Y:S02]  /*9750*/  LOP3.LUT R86, R26, 0x70, R3, 0x78, !PT ;  /* 0x000000701a567812 */ /* 0x000fe400078e7803 */
[C---:B------:R-:W-:Y:S02]  /*9760*/  SHF.R.U64 R26, R21.reuse, 0x3, R81 ;  /* 0x00000003151a7819 */ /* 0x040fe40000001251 */
[----:B------:R-:W-:Y:S02]  /*9770*/  SHF.R.U64 R3, R20, 0x3, R79 ;  /* 0x0000000314037819 */ /* 0x000fe4000000124f */
[----:B------:R-:W-:Y:S02]  /*9780*/  LOP3.LUT R80, R21, 0x70, R26, 0x78, !PT ;  /* 0x0000007015507812 */ /* 0x000fe400078e781a */
[----:B------:R-:W-:Y:S02]  /*9790*/  SHF.R.U64 R21, R18, 0x3, R75 ;  /* 0x0000000312157819 */ /* 0x000fe4000000124b */
[----:B------:R-:W-:-:S02]  /*97a0*/  LOP3.LUT R78, R20, 0x70, R3, 0x78, !PT ;  /* 0x00000070144e7812 */ /* 0x000fc400078e7803 */
[----:B------:R-:W-:Y:S01]  /*97b0*/  LOP3.LUT R74, R18, 0x70, R21, 0x78, !PT ;  /* 0x00000070124a7812 */ /* 0x000fe200078e7815 */
[----:B------:R-:W1:Y:S01]  /*97c0*/  S2R R3, SR_TID.X ;  /* 0x0000000000037919 */ /* 0x000e620000002100 */
[----:B------:R-:W-:-:S04]  /*97d0*/  SHF.R.U64 R18, R15, 0x3, R69 ;  /* 0x000000030f127819 */ /* 0x000fc80000001245 */
[----:B------:R-:W-:Y:S02]  /*97e0*/  LOP3.LUT R68, R15, 0x70, R18, 0x78, !PT ;  /* 0x000000700f447812 */ /* 0x000fe400078e7812 */
[----:B------:R-:W1:Y:S01]  /*97f0*/  S2R R15, SR_SWINHI ;  /* 0x00000000000f7919 */ /* 0x000e620000002f00 */
[----:B------:R-:W-:-:S04]  /*9800*/  SHF.R.U64 R20, R17, 0x3, R73 ;  /* 0x0000000311147819 */ /* 0x000fc80000001249 */
[----:B------:R-:W-:Y:S02]  /*9810*/  LOP3.LUT R72, R17, 0x70, R20, 0x78, !PT ;  /* 0x0000007011487812 */ /* 0x000fe400078e7814 */
[----:B------:R-:W-:-:S04]  /*9820*/  SHF.R.U64 R17, R14, 0x3, R67 ;  /* 0x000000030e117819 */ /* 0x000fc80000001243 */
[----:B------:R-:W-:Y:S02]  /*9830*/  LOP3.LUT R66, R14, 0x70, R17, 0x78, !PT ;  /* 0x000000700e427812 */ /* 0x000fe400078e7811 */
[C---:B------:R-:W-:Y:S01]  /*9840*/  SHF.R.U64 R17, R12.reuse, 0x3, R63 ;  /* 0x000000030c117819 */ /* 0x040fe2000000123f */
[----:B------:R-:W-:Y:S01]  /*9850*/  IMAD.X R51, RZ, RZ, R43, P0 ;  /* 0x000000ffff337224 */ /* 0x000fe200000e062b */
[----:B------:R-:W-:Y:S02]  /*9860*/  SHF.R.U64 R14, R13, 0x3, R65 ;  /* 0x000000030d0e7819 */ /* 0x000fe40000001241 */
[----:B------:R-:W-:Y:S02]  /*9870*/  LOP3.LUT R62, R12, 0x70, R17, 0x78, !PT ;  /* 0x000000700c3e7812 */ /* 0x000fe400078e7811 */
[----:B------:R-:W-:Y:S02]  /*9880*/  SHF.R.U64 R12, R11, 0x3, R61 ;  /* 0x000000030b0c7819 */ /* 0x000fe4000000123d */
[----:B------:R-:W-:-:S02]  /*9890*/  LOP3.LUT R64, R13, 0x70, R14, 0x78, !PT ;  /* 0x000000700d407812 */ /* 0x000fc400078e780e */
[----:B------:R-:W-:Y:S02]  /*98a0*/  LOP3.LUT R60, R11, 0x70, R12, 0x78, !PT ;  /* 0x000000700b3c7812 */ /* 0x000fe400078e780c */
[----:B------:R-:W-:Y:S02]  /*98b0*/  SHF.R.U64 R13, R10, 0x3, R55 ;  /* 0x000000030a0d7819 */ /* 0x000fe40000001237 */
[----:B------:R-:W-:Y:S01]  /*98c0*/  SHF.R.U64 R11, R8, 0x3, R51 ;  /* 0x00000003080b7819 */ /* 0x000fe20000001233 */
[----:B----4-:R-:W-:Y:S04]  /*98d0*/  ST.E desc[UR44][R28.64], RZ ;  /* 0x000000ff1c007985 */ /* 0x010fe8000c10192c */
[----:B--2---:R-:W-:Y:S04]  /*98e0*/  ST.E desc[UR44][R30.64], RZ ;  /* 0x000000ff1e007985 */ /* 0x004fe8000c10192c */
[----:B------:R-:W-:Y:S04]  /*98f0*/  ST.E desc[UR44][R32.64], RZ ;  /* 0x000000ff20007985 */ /* 0x000fe8000c10192c */
[----:B---3--:R-:W-:Y:S04]  /*9900*/  ST.E desc[UR44][R34.64], RZ ;  /* 0x000000ff22007985 */ /* 0x008fe8000c10192c */
[----:B------:R-:W-:Y:S04]  /*9910*/  ST.E desc[UR44][R36.64], RZ ;  /* 0x000000ff24007985 */ /* 0x000fe8000c10192c */
[----:B------:R-:W-:Y:S04]  /*9920*/  ST.E desc[UR44][R38.64], RZ ;  /* 0x000000ff26007985 */ /* 0x000fe8000c10192c */
[----:B------:R-:W-:Y:S04]  /*9930*/  ST.E desc[UR44][R40.64], RZ ;  /* 0x000000ff28007985 */ /* 0x000fe8000c10192c */
[----:B------:R2:W-:Y:S04]  /*9940*/  ST.E desc[UR44][R58.64], RZ ;  /* 0x000000ff3a007985 */ /* 0x0005e8000c10192c */
[----:B------:R3:W-:Y:S04]  /*9950*/  ST.E desc[UR44][R56.64], RZ ;  /* 0x000000ff38007985 */ /* 0x0007e8000c10192c */
[----:B------:R4:W-:Y:S04]  /*9960*/  ST.E desc[UR44][R22.64], RZ ;  /* 0x000000ff16007985 */ /* 0x0009e8000c10192c */
[----:B--2---:R2:W5:Y:S04]  /*9970*/  LDL.LU R58, [R1+0x60] ;  /* 0x00006000013a7983 */ /* 0x0045680000300800 */
[----:B---3--:R2:W5:Y:S04]  /*9980*/  LDL.LU.64 R56, [R1+0x58] ;  /* 0x0000580001387983 */ /* 0x0085680000300a00 */
[----:B----4-:R2:W5:Y:S01]  /*9990*/  LDL.LU.64 R22, [R1+0x50] ;  /* 0x0000500001167983 */ /* 0x0105620000300a00 */
[----:B------:R-:W-:Y:S01]  /*99a0*/  LOP3.LUT R54, R10, 0x70, R13, 0x78, !PT ;  /* 0x000000700a367812 */ /* 0x000fe200078e780d */
[----:B------:R-:W-:Y:S01]  /*99b0*/  IMAD.X R49, RZ, RZ, R43, P1 ;  /* 0x000000ffff317224 */ /* 0x000fe200008e062b */
[----:B------:R-:W-:Y:S01]  /*99c0*/  LOP3.LUT R50, R8, 0x70, R11, 0x78, !PT ;  /* 0x0000007008327812 */ /* 0x000fe200078e780b */
[----:B-1----:R-:W-:Y:S01]  /*99d0*/  IMAD.SHL.U32 R8, R3, 0x2, RZ ;  /* 0x0000000203087824 */ /* 0x002fe200078e00ff */
[C---:B------:R-:W-:Y:S01]  /*99e0*/  SHF.R.U64 R10, R9.reuse, 0x3, R53 ;  /* 0x00000003090a7819 */ /* 0x040fe20000001235 */
[----:B------:R-:W-:Y:S01]  /*99f0*/  IMAD.X R47, RZ, RZ, R43, P2 ;  /* 0x000000ffff2f7224 */ /* 0x000fe200010e062b */
[----:B------:R-:W-:Y:S01]  /*9a00*/  SHF.R.U64 R27, R24, 0x3, R83 ;  /* 0x00000003181b7819 */ /* 0x000fe20000001253 */
[--C-:B------:R-:W-:Y:S01]  /*9a10*/  IMAD.X R45, RZ, RZ, R43.reuse, P3 ;  /* 0x000000ffff2d7224 */ /* 0x100fe200018e062b */
[----:B------:R-:W-:Y:S01]  /*9a20*/  LOP3.LUT R52, R9, 0x70, R10, 0x78, !PT ;  /* 0x0000007009347812 */ /* 0x000fe200078e780a */
[----:B------:R-:W-:Y:S01]  /*9a30*/  IMAD.X R43, RZ, RZ, R43, P4 ;  /* 0x000000ffff2b7224 */ /* 0x000fe200020e062b */
[----:B------:R-:W-:-:S02]  /*9a40*/  SHF.R.U64 R10, R7, 0x3, R49 ;  /* 0x00000003070a7819 */ /* 0x000fc40000001231 */
[----:B------:R-:W-:Y:S02]  /*9a50*/  LOP3.LUT R8, R8, 0xfe, RZ, 0xc0, !PT ;  /* 0x000000fe08087812 */ /* 0x000fe400078ec0ff */
[----:B------:R-:W-:Y:S02]  /*9a60*/  MOV R12, R0 ;  /* 0x00000000000c7202 */ /* 0x000fe40000000f00 */
[----:B------:R-:W-:Y:S02]  /*9a70*/  MOV R13, R15 ;  /* 0x0000000f000d7202 */ /* 0x000fe40000000f00 */
[----:B------:R-:W-:Y:S02]  /*9a80*/  LOP3.LUT R82, R24, 0x70, R27, 0x78, !PT ;  /* 0x0000007018527812 */ /* 0x000fe400078e781b */
[----:B------:R-:W-:Y:S01]  /*9a90*/  SHF.R.U64 R9, R6, 0x3, R47 ;  /* 0x0000000306097819 */ /* 0x000fe2000000122f */
[----:B------:R-:W-:Y:S01]  /*9aa0*/  IMAD.WIDE.U32 R12, R8, 0x2, R12 ;  /* 0x00000002080c7825 */ /* 0x000fe200078e000c */
[----:B------:R-:W-:-:S02]  /*9ab0*/  LOP3.LUT R48, R7, 0x70, R10, 0x78, !PT ;  /* 0x0000007007307812 */ /* 0x000fc400078e780a */
[C---:B------:R-:W-:Y:S02]  /*9ac0*/  SHF.R.U64 R24, R19.reuse, 0x3, R77 ;  /* 0x0000000313187819 */ /* 0x040fe4000000124d */
[----:B------:R-:W-:Y:S01]  /*9ad0*/  SHF.R.U64 R7, R4, 0x3, R43 ;  /* 0x0000000304077819 */ /* 0x000fe2000000122b */
[----:B------:R2:W-:Y:S01]  /*9ae0*/  ST.E desc[UR44][R92.64], RZ ;  /* 0x000000ff5c007985 */ /* 0x0005e2000c10192c */
[----:B------:R-:W-:Y:S02]  /*9af0*/  LOP3.LUT R46, R6, 0x70, R9, 0x78, !PT ;  /* 0x00000070062e7812 */ /* 0x000fe400078e7809 */
[----:B------:R-:W-:Y:S01]  /*9b00*/  LOP3.LUT R76, R19, 0x70, R24, 0x78, !PT ;  /* 0x00000070134c7812 */ /* 0x000fe200078e7818 */
[----:B------:R2:W-:Y:S01]  /*9b10*/  ST.E desc[UR44][R90.64], RZ ;  /* 0x000000ff5a007985 */ /* 0x0005e2000c10192c */
[----:B------:R-:W-:Y:S02]  /*9b20*/  SHF.R.U64 R6, R5, 0x3, R45 ;  /* 0x0000000305067819 */ /* 0x000fe4000000122d */
[----:B------:R-:W-:Y:S01]  /*9b30*/  LOP3.LUT R42, R4, 0x70, R7, 0x78, !PT ;  /* 0x00000070042a7812 */ /* 0x000fe200078e7807 */
[----:B------:R2:W-:Y:S01]  /*9b40*/  ST.E desc[UR44][R88.64], RZ ;  /* 0x000000ff58007985 */ /* 0x0005e2000c10192c */
[----:B------:R-:W-:-:S02]  /*9b50*/  SHF.R.U64 R19, R16, 0x3, R71 ;  /* 0x0000000310137819 */ /* 0x000fc40000001247 */
[----:B------:R-:W-:Y:S01]  /*9b60*/  IADD3 R7, P2, PT, R12, 0x2b400, RZ ;  /* 0x0002b4000c077810 */ /* 0x000fe20007f5e0ff */
[----:B------:R2:W-:Y:S01]  /*9b70*/  ST.E desc[UR44][R86.64], RZ ;  /* 0x000000ff56007985 */ /* 0x0005e2000c10192c */
[----:B------:R-:W-:-:S03]  /*9b80*/  LOP3.LUT R44, R5, 0x70, R6, 0x78, !PT ;  /* 0x00000070052c7812 */ /* 0x000fc600078e7806 */
[----:B------:R2:W-:Y:S01]  /*9b90*/  ST.E desc[UR44][R84.64], RZ ;  /* 0x000000ff54007985 */ /* 0x0005e2000c10192c */
[----:B------:R-:W-:Y:S01]  /*9ba0*/  LOP3.LUT R70, R16, 0x70, R19, 0x78, !PT ;  /* 0x0000007010467812 */ /* 0x000fe200078e7813 */
[--C-:B------:R-:W-:Y:S01]  /*9bb0*/  IMAD.X R17, RZ, RZ, R13.reuse, P2 ;  /* 0x000000ffff117224 */ /* 0x100fe200010e060d */
[C---:B------:R-:W-:Y:S01]  /*9bc0*/  IADD3 R9, P3, PT, R12.reuse, 0x2b600, RZ ;  /* 0x0002b6000c097810 */ /* 0x040fe20007f7e0ff */
[----:B------:R2:W-:Y:S01]  /*9bd0*/  ST.E desc[UR44][R82.64], RZ ;  /* 0x000000ff52007985 */ /* 0x0005e2000c10192c */
[C---:B------:R-:W-:Y:S02]  /*9be0*/  IADD3 R5, P1, PT, R12.reuse, 0x2be00, RZ ;  /* 0x0002be000c057810 */ /* 0x040fe40007f3e0ff */
[----:B------:R-:W-:Y:S01]  /*9bf0*/  IADD3 R4, P0, PT, R12, 0x2bc00, RZ ;  /* 0x0002bc000c047810 */ /* 0x000fe20007f1e0ff */
[----:B------:R2:W-:Y:S04]  /*9c00*/  ST.E desc[UR44][R80.64], RZ ;  /* 0x000000ff50007985 */ /* 0x0005e8000c10192c */
[----:B------:R2:W-:Y:S01]  /*9c10*/  ST.E desc[UR44][R78.64], RZ ;  /* 0x000000ff4e007985 */ /* 0x0005e2000c10192c */
[----:B------:R-:W-:-:S03]  /*9c20*/  IMAD.X R15, RZ, RZ, R13, P3 ;  /* 0x000000ffff0f7224 */ /* 0x000fc600018e060d */
[----:B------:R2:W-:Y:S01]  /*9c30*/  ST.E desc[UR44][R76.64], RZ ;  /* 0x000000ff4c007985 */ /* 0x0005e2000c10192c */
[----:B------:R-:W-:-:S03]  /*9c40*/  IMAD.X R11, RZ, RZ, R13, P1 ;  /* 0x000000ffff0b7224 */ /* 0x000fc600008e060d */
[----:B------:R2:W-:Y:S01]  /*9c50*/  ST.E desc[UR44][R74.64], RZ ;  /* 0x000000ff4a007985 */ /* 0x0005e2000c10192c */
[----:B------:R-:W-:Y:S01]  /*9c60*/  IMAD.X R13, RZ, RZ, R13, P0 ;  /* 0x000000ffff0d7224 */ /* 0x000fe200000e060d */
[----:B------:R-:W-:Y:S02]  /*9c70*/  SHF.R.U64 R6, R7, 0x3, R17 ;  /* 0x0000000307067819 */ /* 0x000fe40000001211 */
[----:B------:R2:W-:Y:S04]  /*9c80*/  ST.E desc[UR44][R72.64], RZ ;  /* 0x000000ff48007985 */ /* 0x0005e8000c10192c */
[----:B------:R2:W-:Y:S04]  /*9c90*/  ST.E desc[UR44][R70.64], RZ ;  /* 0x000000ff46007985 */ /* 0x0005e8000c10192c */
[----:B------:R2:W-:Y:S01]  /*9ca0*/  ST.E desc[UR44][R68.64], RZ ;  /* 0x000000ff44007985 */ /* 0x0005e2000c10192c */
[----:B------:R-:W-:-:S03]  /*9cb0*/  SHF.R.U64 R8, R9, 0x3, R15 ;  /* 0x0000000309087819 */ /* 0x000fc6000000120f */
[----:B------:R2:W-:Y:S01]  /*9cc0*/  ST.E desc[UR44][R66.64], RZ ;  /* 0x000000ff42007985 */ /* 0x0005e2000c10192c */
[----:B------:R-:W-:-:S03]  /*9cd0*/  LOP3.LUT R16, R7, 0x70, R6, 0x78, !PT ;  /* 0x0000007007107812 */ /* 0x000fc600078e7806 */
[----:B------:R2:W-:Y:S01]  /*9ce0*/  ST.E desc[UR44][R64.64], RZ ;  /* 0x000000ff40007985 */ /* 0x0005e2000c10192c */
[----:B------:R-:W-:-:S03]  /*9cf0*/  SHF.R.U64 R7, R4, 0x3, R13 ;  /* 0x0000000304077819 */ /* 0x000fc6000000120d */
[----:B------:R2:W-:Y:S01]  /*9d00*/  ST.E desc[UR44][R62.64], RZ ;  /* 0x000000ff3e007985 */ /* 0x0005e2000c10192c */
[----:B------:R-:W-:-:S03]  /*9d10*/  SHF.R.U64 R6, R5, 0x3, R11 ;  /* 0x0000000305067819 */ /* 0x000fc6000000120b */
[----:B------:R2:W-:Y:S01]  /*9d20*/  ST.E desc[UR44][R60.64], RZ ;  /* 0x000000ff3c007985 */ /* 0x0005e2000c10192c */
[----:B------:R-:W-:-:S03]  /*9d30*/  LOP3.LUT R14, R9, 0x70, R8, 0x78, !PT ;  /* 0x00000070090e7812 */ /* 0x000fc600078e7808 */
[----:B------:R2:W-:Y:S01]  /*9d40*/  ST.E desc[UR44][R54.64], RZ ;  /* 0x000000ff36007985 */ /* 0x0005e2000c10192c */
[----:B------:R-:W-:-:S03]  /*9d50*/  LOP3.LUT R12, R4, 0x70, R7, 0x78, !PT ;  /* 0x00000070040c7812 */ /* 0x000fc600078e7807 */
[----:B------:R2:W-:Y:S01]  /*9d60*/  ST.E desc[UR44][R52.64], RZ ;  /* 0x000000ff34007985 */ /* 0x0005e2000c10192c */
[----:B------:R-:W-:-:S03]  /*9d70*/  LOP3.LUT R10, R5, 0x70, R6, 0x78, !PT ;  /* 0x00000070050a7812 */ /* 0x000fc600078e7806 */
[----:B------:R2:W-:Y:S04]  /*9d80*/  ST.E desc[UR44][R50.64], RZ ;  /* 0x000000ff32007985 */ /* 0x0005e8000c10192c */
[----:B------:R2:W-:Y:S04]  /*9d90*/  ST.E desc[UR44][R48.64], RZ ;  /* 0x000000ff30007985 */ /* 0x0005e8000c10192c */
[----:B------:R2:W-:Y:S04]  /*9da0*/  ST.E desc[UR44][R46.64], RZ ;  /* 0x000000ff2e007985 */ /* 0x0005e8000c10192c */
[----:B------:R2:W-:Y:S04]  /*9db0*/  ST.E desc[UR44][R44.64], RZ ;  /* 0x000000ff2c007985 */ /* 0x0005e8000c10192c */
[----:B------:R2:W-:Y:S04]  /*9dc0*/  ST.E desc[UR44][R42.64], RZ ;  /* 0x000000ff2a007985 */ /* 0x0005e8000c10192c */
[----:B------:R2:W-:Y:S04]  /*9dd0*/  ST.E desc[UR44][R16.64], RZ ;  /* 0x000000ff10007985 */ /* 0x0005e8000c10192c */
[----:B------:R2:W-:Y:S04]  /*9de0*/  ST.E desc[UR44][R14.64], RZ ;  /* 0x000000ff0e007985 */ /* 0x0005e8000c10192c */
[----:B------:R2:W-:Y:S04]  /*9df0*/  ST.E desc[UR44][R12.64], RZ ;  /* 0x000000ff0c007985 */ /* 0x0005e8000c10192c */
[----:B------:R2:W-:Y:S01]  /*9e00*/  ST.E desc[UR44][R10.64], RZ ;  /* 0x000000ff0a007985 */ /* 0x0005e2000c10192c */
[----:B------:R-:W-:Y:S01]  /*9e10*/  @!PT LDS RZ, [RZ] ;  /* 0x00000000fffff984 */ /* 0x000fe20000000800 */
[----:B------:R-:W-:Y:S01]  /*9e20*/  @!PT LDS RZ, [RZ] ;  /* 0x00000000fffff984 */ /* 0x000fe20000000800 */
[----:B------:R-:W-:Y:S01]  /*9e30*/  @!PT LDS RZ, [RZ] ;  /* 0x00000000fffff984 */ /* 0x000fe20000000800 */
[----:B------:R-:W-:Y:S01]  /*9e40*/  @!PT LDS RZ, [RZ] ;  /* 0x00000000fffff984 */ /* 0x000fe20000000800 */
[----:B------:R1:W-:Y:S06]  /*9e50*/  MEMBAR.ALL.CTA ;  /* 0x0000000000007992 */ /* 0x0003ec0000008000 */
[----:B-1----:R-:W1:Y:S01]  /*9e60*/  FENCE.VIEW.ASYNC.S ;  /* 0x00000000000073c6 */ /* 0x002e620000000000 */
[----:B------:R-:W-:Y:S05]  /*9e70*/  BRA.U UP0, `(.L_x_161) ;  /* 0x0000000100047547 */ /* 0x000fea000b800000 */
[----:B------:R-:W-:Y:S05]  /*9e80*/  BPT.TRAP 0x1 ;  /* 0x000000040000795c */ /* 0x000fea0000300000 */
.L_x_161:
[----:B-----5:R-:W-:Y:S01]  /*9e90*/  SHF.L.U32 R5, R56, 0x1f, RZ ;  /* 0x0000001f38057819 */ /* 0x020fe200000006ff */
[----:B------:R-:W-:Y:S03]  /*9ea0*/  BSSY B0, `(.L_x_162) ;  /* 0x0000003000007945 */ /* 0x000fe60003800000 */
[----:B-1----:R-:W1:Y:S02]  /*9eb0*/  SYNCS.PHASECHK.TRANS64.TRYWAIT P0, [R0+URZ+0x2c0c8], R5 ;  /* 0x02c0c805000075a7 */ /* 0x002e6400080011ff */
[----:B-1----:R-:W-:Y:S05]  /*9ec0*/  @!P0 BRA `(.L_x_163) ;  /* 0x0000013800348947 */ /* 0x002fea0003800000 */
.L_x_451:
[----:B------:R-:W-:Y:S05]  /*9ed0*/  BSYNC B0 ;  /* 0x0000000000007941 */ /* 0x000fea0003800000 */
.L_x_162:
[----:B------:R-:W-:Y:S05]  /*9ee0*/  @!P5 BRA `(.L_x_164) ;  /* 0x0000000000d0d947 */ /* 0x000fea0003800000 */
[----:B-1----:R-:W1:Y:S01]  /*9ef0*/  LDC R5, c[0x0][0x904] ;  /* 0x00024100ff057b82 */ /* 0x002e620000000800 */
[----:B------:R-:W3:Y:S01]  /*9f00*/  LDCU.64 UR4, c[0x0][0x908] ;  /* 0x00012100ff0477ac */ /* 0x000ee20008000a00 */
[----:B------:R-:W-:Y:S01]  /*9f10*/  LOP3.LUT R3, R3, 0x7f, RZ, 0xc0, !PT ;  /* 0x0000007f03037812 */ /* 0x000fe200078ec0ff */
[----:B------:R-:W-:Y:S01]  /*9f20*/  BSSY.RECONVERGENT B0, `(.L_x_164) ;  /* 0x0000030000007945 */ /* 0x000fe20003800200 */
[----:B---3--:R-:W-:Y:S01]  /*9f30*/  IMAD.HI.U32 R4, R57, UR4, RZ ;  /* 0x0000000439047c27 */ /* 0x008fe2000f8e00ff */
[----:B------:R-:W3:Y:S01]  /*9f40*/  LDCU UR4, c[0x0][0x380] ;  /* 0x00007000ff0477ac */ /* 0x000ee20008000800 */
[----:B-1----:R-:W-:-:S03]  /*9f50*/  ISETP.NE.AND P0, PT, R5, 0x1, PT ;  /* 0x000000010500780c */ /* 0x002fc60003f05270 */
[----:B------:R-:W-:-:S04]  /*9f60*/  SHF.R.U32.HI R4, RZ, UR5, R4 ;  /* 0x00000005ff047c19 */ /* 0x000fc80008011604 */
[----:B------:R-:W-:-:S05]  /*9f70*/  SEL R4, R57, R4, !P0 ;  /* 0x0000000439047207 */ /* 0x000fca0004000000 */
[----:B------:R-:W-:-:S04]  /*9f80*/  IMAD.MOV R4, RZ, RZ, -R4 ;  /* 0x000000ffff047224 */ /* 0x000fc800078e0a04 */
[----:B------:R-:W-:-:S04]  /*9f90*/  IMAD R4, R5, R4, R57 ;  /* 0x0000000405047224 */ /* 0x000fc800078e0239 */
[----:B------:R-:W-:-:S04]  /*9fa0*/  IMAD R3, R4, 0x100, R3 ;  /* 0x0000010004037824 */ /* 0x000fc800078e0203 */
[----:B------:R-:W-:-:S05]  /*9fb0*/  VIADD R9, R3, 0x80 ;  /* 0x0000008003097836 */ /* 0x000fca0000000000 */
[----:B---3--:R-:W-:-:S13]  /*9fc0*/  ISETP.GE.AND P0, PT, R9, UR4, PT ;  /* 0x0000000409007c0c */ /* 0x008fda000bf06270 */
[----:B------:R-:W-:Y:S05]  /*9fd0*/  @P0 BRA `(.L_x_165) ;  /* 0x0000000000900947 */ /* 0x000fea0003800000 */
[----:B------:R-:W1:Y:S01]  /*9fe0*/  LDC R7, c[0x0][0x38c] ;  /* 0x0000e300ff077b82 */ /* 0x000e620000000800 */
[----:B------:R-:W3:Y:S01]  /*9ff0*/  LDCU UR6, c[0x0][0x890] ;  /* 0x00011200ff0677ac */ /* 0x000ee20008000800 */
[----:B------:R-:W4:Y:S01]  /*a000*/  LDCU.64 UR4, c[0x0][0x888] ;  /* 0x00011100ff0477ac */ /* 0x000f220008000a00 */
[----:B---3--:R-:W-:Y:S01]  /*a010*/  IMAD R22, R22, UR6, R9 ;  /* 0x0000000616167c24 */ /* 0x008fe2000f8e0209 */
[----:B-1----:R-:W-:-:S04]  /*a020*/  IABS R5, R7 ;  /* 0x0000000700057213 */ /* 0x002fc80000000000 */
[----:B------:R-:W2:Y:S08]  /*a030*/  I2F.RP R8, R5 ;  /* 0x0000000500087306 */ /* 0x000eb00000209400 */
[----:B--2---:R-:W1:Y:S02]  /*a040*/  MUFU.RCP R10, R8 ;  /* 0x00000008000a7308 */ /* 0x004e640000001000 */
[----:B-1----:R-:W-:-:S06]  /*a050*/  IADD3 R10, PT, PT, R10, 0xffffffe, RZ ;  /* 0x0ffffffe0a0a7810 */ /* 0x002fcc0007ffe0ff */
[----:B------:R-:W1:Y:S02]  /*a060*/  F2I.FTZ.U32.TRUNC.NTZ R11, R10 ;  /* 0x0000000a000b7305 */ /* 0x000e64000021f000 */
[----:B-1----:R-:W-:Y:S01]  /*a070*/  IADD3 R3, PT, PT, RZ, -R11, RZ ;  /* 0x8000000bff037210 */ /* 0x002fe20007ffe0ff */
[----:B------:R-:W-:-:S04]  /*a080*/  IMAD.MOV.U32 R10, RZ, RZ, RZ ;  /* 0x000000ffff0a7224 */ /* 0x000fc800078e00ff */
[----:B------:R-:W-:Y:S01]  /*a090*/  IMAD R4, R3, R5, RZ ;  /* 0x0000000503047224 */ /* 0x000fe200078e02ff */
[----:B------:R-:W-:-:S03]  /*a0a0*/  IABS R3, R2 ;  /* 0x0000000200037213 */ /* 0x000fc60000000000 */
[----:B------:R-:W-:Y:S01]  /*a0b0*/  IMAD.HI.U32 R11, R11, R4, R10 ;  /* 0x000000040b0b7227 */ /* 0x000fe200078e000a */
[----:B------:R-:W-:-:S05]  /*a0c0*/  MOV R6, R3 ;  /* 0x0000000300067202 */ /* 0x000fca0000000f00 */
[----:B------:R-:W-:-:S04]  /*a0d0*/  IMAD.HI.U32 R3, R11, R6, RZ ;  /* 0x000000060b037227 */ /* 0x000fc800078e00ff */
[----:B------:R-:W-:-:S04]  /*a0e0*/  IMAD.MOV R4, RZ, RZ, -R3 ;  /* 0x000000ffff047224 */ /* 0x000fc800078e0a03 */
[----:B------:R-:W-:-:S05]  /*a0f0*/  IMAD R4, R5, R4, R6 ;  /* 0x0000000405047224 */ /* 0x000fca00078e0206 */
[----:B------:R-:W-:-:S13]  /*a100*/  ISETP.GT.U32.AND P0, PT, R5, R4, PT ;  /* 0x000000040500720c */ /* 0x000fda0003f04070 */
[-C--:B------:R-:W-:Y:S01]  /*a110*/  @!P0 IADD3 R4, PT, PT, R4, -R5.reuse, RZ ;  /* 0x8000000504048210 */ /* 0x080fe20007ffe0ff */
[----:B------:R-:W-:Y:S01]  /*a120*/  @!P0 VIADD R3, R3, 0x1 ;  /* 0x0000000103038836 */ /* 0x000fe20000000000 */
[----:B------:R-:W-:Y:S02]  /*a130*/  ISETP.NE.AND P0, PT, R7, RZ, PT ;  /* 0x000000ff0700720c */ /* 0x000fe40003f05270 */
[----:B------:R-:W-:Y:S02]  /*a140*/  ISETP.GE.U32.AND P2, PT, R4, R5, PT ;  /* 0x000000050400720c */ /* 0x000fe40003f46070 */
[----:B------:R-:W-:-:S04]  /*a150*/  LOP3.LUT R4, R2, R7, RZ, 0x3c, !PT ;  /* 0x0000000702047212 */ /* 0x000fc800078e3cff */
[----:B------:R-:W-:Y:S02]  /*a160*/  ISETP.GE.AND P1, PT, R4, RZ, PT ;  /* 0x000000ff0400720c */ /* 0x000fe40003f26270 */
[----:B------:R-:W1:Y:S05]  /*a170*/  LDC.64 R4, c[0x0][0x880] ;  /* 0x00022000ff047b82 */ /* 0x000e6a0000000a00 */
[----:B------:R-:W-:-:S06]  /*a180*/  @P2 IADD3 R3, PT, PT, R3, 0x1, RZ ;  /* 0x0000000103032810 */ /* 0x000fcc0007ffe0ff */
[----:B------:R-:W-:Y:S01]  /*a190*/  @!P1 IMAD.MOV R3, RZ, RZ, -R3 ;  /* 0x000000ffff039224 */ /* 0x000fe200078e0a03 */
[----:B------:R-:W-:-:S04]  /*a1a0*/  @!P0 LOP3.LUT R3, RZ, R7, RZ, 0x33, !PT ;  /* 0x00000007ff038212 */ /* 0x000fc800078e33ff */
[C---:B------:R-:W-:Y:S01]  /*a1b0*/  IADD3 R6, PT, PT, -R3.reuse, RZ, RZ ;  /* 0x000000ff03067210 */ /* 0x040fe20007ffe1ff */
[----:B----4-:R-:W-:-:S04]  /*a1c0*/  IMAD R22, R3, UR5, R22 ;  /* 0x0000000503167c24 */ /* 0x010fc8000f8e0216 */
[----:B------:R-:W-:Y:S02]  /*a1d0*/  IMAD R3, R7, R6, R2 ;  /* 0x0000000607037224 */ /* 0x000fe400078e0202 */
[----:B------:R-:W-:Y:S02]  /*a1e0*/  IMAD.MOV.U32 R2, RZ, RZ, -0x800000 ;  /* 0xff800000ff027424 */ /* 0x000fe400078e00ff */
[----:B------:R-:W-:-:S04]  /*a1f0*/  IMAD R3, R3, UR4, R22 ;  /* 0x0000000403037c24 */ /* 0x000fc8000f8e0216 */
[----:B-1----:R-:W-:-:S05]  /*a200*/  IMAD.WIDE R4, R3, 0x4, R4 ;  /* 0x0000000403047825 */ /* 0x002fca00078e0204 */
[----:B------:R1:W-:Y:S02]  /*a210*/  STG.E desc[UR44][R4.64], R2 ;  /* 0x0000000204007986 */ /* 0x0003e4000c10192c */
.L_x_165:
[----:B------:R-:W-:Y:S05]  /*a220*/  BSYNC.RECONVERGENT B0 ;  /* 0x0000000000007941 */ /* 0x000fea0003800200 */
.L_x_164:
[----:B------:R-:W-:Y:S01]  /*a230*/  @!PT LDS RZ, [RZ] ;  /* 0x00000000fffff984 */ /* 0x000fe20000000800 */
[----:B------:R-:W-:Y:S01]  /*a240*/  @!PT LDS RZ, [RZ] ;  /* 0x00000000fffff984 */ /* 0x000fe20000000800 */
[----:B------:R-:W-:Y:S01]  /*a250*/  @!PT LDS RZ, [RZ] ;  /* 0x00000000fffff984 */ /* 0x000fe20000000800 */
[----:B------:R-:W-:Y:S01]  /*a260*/  @!PT LDS RZ, [RZ] ;  /* 0x00000000fffff984 */ /* 0x000fe20000000800 */
[----:B------:R3:W-:Y:S06]  /*a270*/  MEMBAR.ALL.CTA ;  /* 0x0000000000007992 */ /* 0x0007ec0000008000 */
[----:B---3--:R-:W3:Y:S01]  /*a280*/  FENCE.VIEW.ASYNC.S ;  /* 0x00000000000073c6 */ /* 0x008ee20000000000 */
[----:B------:R-:W-:-:S09]  /*a290*/  UISETP.NE.AND UP0, UPT, UR41, URZ, UPT ;  /* 0x000000ff2900728c */ /* 0x000fd2000bf05270 */
[----:B------:R-:W-:Y:S05]  /*a2a0*/  BRA.U UP0, `(.L_x_166) ;  /* 0x0000000100047547 */ /* 0x000fea000b800000 */
[----:B------:R-:W-:Y:S05]  /*a2b0*/  BPT.TRAP 0x1 ;  /* 0x000000040000795c */ /* 0x000fea0000300000 */
.L_x_166:
[----:B---3--:R3:W-:Y:S01]  /*a2c0*/  SYNCS.ARRIVE.TRANS64.A1T0 RZ, [R0+URZ+0x2c0b8], RZ ;  /* 0x02c0b8ff00ff79a7 */ /* 0x0087e200081000ff */
[----:B------:R-:W-:Y:S01]  /*a2d0*/  LOP3.LUT R56, R56, 0x1, RZ, 0x3c, !PT ;  /* 0x0000000138387812 */ /* 0x000fe200078e3cff */
[----:B------:R-:W-:Y:S06]  /*a2e0*/  BRA `(.L_x_92) ;  /* 0x0000006c008c7947 */ /* 0x000fec0003800000 */
.L_x_93:
[----:B------:R-:W-:Y:S01]  /*a2f0*/  LEA R7, R7, 0x100, 0x8 ;  /* 0x0000010007077811 */ /* 0x000fe200078e40ff */
[----:B------:R-:W-:Y:S02]  /*a300*/  UIADD3 UR5, UPT, UPT, UR5, 0x3f, URZ ;  /* 0x0000003f05057890 */ /* 0x000fe4000fffe0ff */
[----:B------:R-:W-:Y:S01]  /*a310*/  UISETP.NE.AND UP0, UPT, UR40, URZ, UPT ;  /* 0x000000ff2800728c */ /* 0x000fe2000bf05270 */
[----:B------:R-:W-:Y:S01]  /*a320*/  SHF.R.S32.HI R0, RZ, 0x1f, R7 ;  /* 0x0000001fff007819 */ /* 0x000fe20000011407 */
[----:B------:R-:W-:-:S03]  /*a330*/  USHF.R.S32.HI UR4, URZ, 0x1f, UR5 ;  /* 0x0000001fff047899 */ /* 0x000fc60008011405 */
[----:B------:R-:W-:Y:S01]  /*a340*/  LEA.HI R0, R0, R7, RZ, 0x6 ;  /* 0x0000000700007211 */ /* 0x000fe200078f30ff */
[----:B------:R-:W-:-:S04]  /*a350*/  ULEA.HI UR4, UR4, UR5, URZ, 0x6 ;  /* 0x0000000504047291 */ /* 0x000fc8000f8f30ff */
[----:B------:R-:W-:Y:S01]  /*a360*/  VIADD R62, R0, 0x3f ;  /* 0x0000003f003e7836 */ /* 0x000fe20000000000 */
[----:B------:R-:W-:-:S04]  /*a370*/  USHF.R.S32.HI UR4, URZ, 0x6, UR4 ;  /* 0x00000006ff047899 */ /* 0x000fc80008011404 */
[----:B------:R-:W-:-:S04]  /*a380*/  SHF.R.S32.HI R62, RZ, 0x6, R62 ;  /* 0x00000006ff3e7819 */ /* 0x000fc8000001143e */
[----:B------:R-:W-:Y:S01]  /*a390*/  VIMNMX R62, PT, PT, R62, UR4, PT ;  /* 0x000000043e3e7c48 */ /* 0x000fe2000bfe0100 */
[----:B------:R-:W-:Y:S06]  /*a3a0*/  BRA.U !UP0, `(.L_x_167) ;  /* 0x0000000108047547 */ /* 0x000fec000b800000 */
[----:B------:R-:W-:Y:S05]  /*a3b0*/  BPT.TRAP 0x1 ;  /* 0x000000040000795c */ /* 0x000fea0000300000 */
.L_x_167:
[----:B------:R-:W1:Y:S01]  /*a3c0*/  S2R R60, SR_CgaCtaId ;  /* 0x00000000003c7919 */ /* 0x000e620000008800 */
[----:B------:R-:W-:Y:S01]  /*a3d0*/  MOV R59, 0x400 ;  /* 0x00000400003b7802 */ /* 0x000fe20000000f00 */
[----:B------:R-:W-:Y:S01]  /*a3e0*/  BSSY B0, `(.L_x_168) ;  /* 0x0000005000007945 */ /* 0x000fe20003800000 */
[----:B------:R-:W-:Y:S02]  /*a3f0*/  SHF.L.U32 R0, R23, 0x1f, RZ ;  /* 0x0000001f17007819 */ /* 0x000fe400000006ff */
[----:B-1----:R-:W-:-:S04]  /*a400*/  LEA R59, R60, R59, 0x18 ;  /* 0x0000003b3c3b7211 */ /* 0x002fc800078ec0ff */
[----:B------:R-:W1:Y:S02]  /*a410*/  SYNCS.PHASECHK.TRANS64.TRYWAIT P0, [R59+URZ+0x2c070], R0 ;  /* 0x02c070003b0075a7 */ /* 0x000e6400080011ff */
[----:B-1----:R-:W-:Y:S05]  /*a420*/  @!P0 BRA `(.L_x_169) ;  /* 0x0000013000f08947 */ /* 0x002fea0003800000 */
.L_x_452:
[----:B------:R-:W-:Y:S05]  /*a430*/  BSYNC B0 ;  /* 0x0000000000007941 */ /* 0x000fea0003800000 */
.L_x_168:
[----:B------:R-:W-:-:S09]  /*a440*/  UISETP.NE.AND UP0, UPT, UR40, URZ, UPT ;  /* 0x000000ff2800728c */ /* 0x000fd2000bf05270 */
[----:B------:R-:W-:Y:S05]  /*a450*/  BRA.U !UP0, `(.L_x_170) ;  /* 0x0000000108047547 */ /* 0x000fea000b800000 */
[----:B------:R-:W-:Y:S05]  /*a460*/  BPT.TRAP 0x1 ;  /* 0x000000040000795c */ /* 0x000fea0000300000 */
.L_x_170:
[----:B------:R-:W-:Y:S01]  /*a470*/  IADD3 R61, PT, PT, R59, 0x2c078, RZ ;  /* 0x0002c0783b3d7810 */ /* 0x000fe20007ffe0ff */
[----:B------:R-:W-:-:S03]  /*a480*/  UISETP.NE.AND UP0, UPT, UR39, URZ, UPT ;  /* 0x000000ff2700728c */ /* 0x000fc6000bf05270 */
[----:B-1----:R-:W-:-:S04]  /*a490*/  PRMT R0, R60, 0x654, R61 ;  /* 0x000006543c007816 */ /* 0x002fc8000000003d */
[----:B------:R1:W-:Y:S02]  /*a4a0*/  SYNCS.ARRIVE.TRANS64.RED.A1T0 RZ, [R0+URZ], RZ ;  /* 0x000000ff00ff79a7 */ /* 0x0003e400081004ff */
[----:B------:R-:W-:Y:S05]  /*a4b0*/  BRA.U !UP0, `(.L_x_171) ;  /* 0x0000000108047547 */ /* 0x000fea000b800000 */
[----:B------:R-:W-:Y:S05]  /*a4c0*/  BPT.TRAP 0x1 ;  /* 0x000000040000795c */ /* 0x000fea0000300000 */
.L_x_171:
[----:B------:R-:W-:Y:S01]  /*a4d0*/  IMAD.U32 R3, RZ, RZ, UR38 ;  /* 0x00000026ff037e24 */ /* 0x000fe2000f8e00ff */
[----:B------:R-:W-:-:S04]  /*a4e0*/  ISETP.GE.AND P0, PT, R62, 0x2, PT ;  /* 0x000000023e00780c */ /* 0x000fc80003f06270 */
[----:B------:R-:W-:-:S04]  /*a4f0*/  SHF.L.U32 R4, R3, 0x1f, RZ ;  /* 0x0000001f03047819 */ /* 0x000fc800000006ff */
[----:B------:R-:W2:Y:S02]  /*a500*/  SYNCS.PHASECHK.TRANS64.TRYWAIT P1, [R59+URZ+0x2c080], R4 ;  /* 0x02c080043b0075a7 */ /* 0x000ea400080211ff */
[----:B--2---:R-:W-:Y:S05]  /*a510*/  @!P1 BRA `(.L_x_172) ;  /* 0x0000013000c89947 */ /* 0x004fea0003800000 */
.L_x_453:
[----:B------:R-:W-:Y:S01]  /*a520*/  LOP3.LUT R3, R23, 0x1, RZ, 0x3c, !PT ;  /* 0x0000000117037812 */ /* 0x000fe200078e3cff */
[----:B------:R-:W-:Y:S06]  /*a530*/  @!P0 BRA `(.L_x_173) ;  /* 0x0000002400c48947 */ /* 0x000fec0003800000 */
.L_x_216:
[----:B------:R-:W-:Y:S05]  /*a540*/  YIELD ;  /* 0x0000000000007946 */ /* 0x000fea0003800000 */
[----:B------:R-:W-:Y:S01]  /*a550*/  UISETP.NE.AND UP0, UPT, UR40, URZ, UPT ;  /* 0x000000ff2800728c */ /* 0x000fe2000bf05270 */
[C---:B------:R-:W-:Y:S01]  /*a560*/  ISETP.GT.U32.AND P0, PT, R62.reuse, 0x2, PT ;  /* 0x000000023e00780c */ /* 0x040fe20003f04070 */
[----:B------:R-:W-:Y:S02]  /*a570*/  IMAD.MOV.U32 R23, RZ, RZ, R3 ;  /* 0x000000ffff177224 */ /* 0x000fe400078e0003 */
[----:B------:R-:W-:Y:S01]  /*a580*/  VIADD R62, R62, 0xffffffff ;  /* 0xffffffff3e3e7836 */ /* 0x000fe20000000000 */
[----:B------:R-:W-:-:S04]  /*a590*/  P2R R63, PR, RZ, 0x1 ;  /* 0x00000001ff3f7803 */ /* 0x000fc80000000000 */
[----:B---34-:R-:W-:Y:S05]  /*a5a0*/  BRA.U !UP0, `(.L_x_174) ;  /* 0x0000000108047547 */ /* 0x018fea000b800000 */
[----:B------:R-:W-:Y:S05]  /*a5b0*/  BPT.TRAP 0x1 ;  /* 0x000000040000795c */ /* 0x000fea0000300000 */
.L_x_174:
[----:B-1----:R-:W-:Y:S01]  /*a5c0*/  SHF.L.U32 R0, R23, 0x1f, RZ ;  /* 0x0000001f17007819 */ /* 0x002fe200000006ff */
[----:B------:R-:W1:Y:S03]  /*a5d0*/  S2R R65, SR_TID.X ;  /* 0x0000000000417919 */ /* 0x000e660000002100 */
[----:B------:R-:W3:Y:S01]  /*a5e0*/  SYNCS.PHASECHK.TRANS64.TRYWAIT P0, [R59+URZ+0x2c070], R0 ;  /* 0x02c070003b0075a7 */ /* 0x000ee200080011ff */
[----:B-1----:R-:W-:-:S05]  /*a5f0*/  IMAD.U32 R64, R65, 0x10000, RZ ;  /* 0x0001000041407824 */ /* 0x002fca00078e00ff */
[----:B------:R-:W-:Y:S01]  /*a600*/  LOP3.LUT R64, R64, 0x600000, RZ, 0xc0, !PT ;  /* 0x0060000040407812 */ /* 0x000fe200078ec0ff */
[----:B---3--:R-:W-:Y:S06]  /*a610*/  @!P0 BRA `(.L_x_175) ;  /* 0x00000130009c8947 */ /* 0x008fec0003800000 */
.L_x_454:
[----:B------:R-:W-:Y:S05]  /*a620*/  WARPSYNC.ALL ;  /* 0x0000000000007948 */ /* 0x000fea0003800000 */
[----:B------:R-:W-:Y:S01]  /*a630*/  R2UR UR4, R64 ;  /* 0x00000000400472ca */ /* 0x000fe200000e0000 */
[----:B------:R-:W-:Y:S01]  /*a640*/  UISETP.NE.AND UP0, UPT, UR41, URZ, UPT ;  /* 0x000000ff2900728c */ /* 0x000fe2000bf05270 */
[----:B------:R-:W-:Y:S01]  /*a650*/  PLOP3.LUT P0, PT, PT, PT, PT, 0x80, 0x8 ;  /* 0x000000000008781c */ /* 0x000fe20003f0f070 */
[----:B------:R-:W-:-:S10]  /*a660*/  IMAD.MOV.U32 R66, RZ, RZ, 0x3f800000 ;  /* 0x3f800000ff427424 */ /* 0x000fd400078e00ff */
[----:B--2---:R-:W2:Y:S02]  /*a670*/  LDTM.x2 R4, tmem[UR4] ;  /* 0x00000004000479ee */ /* 0x004ea400080c0000 */
[----:B--2---:R-:W-:-:S13]  /*a680*/  FSETP.NEU.AND P2, PT, R4, R5, PT ;  /* 0x000000050400720b */ /* 0x004fda0003f4d000 */
[----:B-1----:R-:W1:Y:S01]  /*a690*/  @P2 LDC R0, c[0x0][0x704] ;  /* 0x0001c100ff002b82 */ /* 0x002e620000000800 */
[----:B------:R-:W-:-:S04]  /*a6a0*/  @P2 FADD R5, R4, -R5 ;  /* 0x8000000504052221 */ /* 0x000fc80000000000 */
[----:B-1----:R-:W-:-:S05]  /*a6b0*/  @P2 FMUL R5, R5, R0 ;  /* 0x0000000005052220 */ /* 0x002fca0000400000 */
[----:B------:R-:W-:-:S04]  /*a6c0*/  @P2 FSETP.GEU.AND P1, PT, R5, -126, PT ;  /* 0xc2fc00000500280b */ /* 0x000fc80003f2e000 */
[----:B------:R-:W-:-:S13]  /*a6d0*/  @P2 PLOP3.LUT P0, PT, P1, PT, PT, 0x80, 0x8 ;  /* 0x000000000008281c */ /* 0x000fda0000f0f070 */
[----:B------:R-:W-:-:S04]  /*a6e0*/  @!P0 FMUL R5, R5, 0.5 ;  /* 0x3f00000005058820 */ /* 0x000fc80000400000 */
[----:B------:R-:W1:Y:S02]  /*a6f0*/  @P2 MUFU.EX2 R0, R5 ;  /* 0x0000000500002308 */ /* 0x000e640000000800 */
[----:B-1----:R-:W-:-:S05]  /*a700*/  @!P0 FMUL R0, R0, R0 ;  /* 0x0000000000008220 */ /* 0x002fca0000400000 */
[----:B------:R-:W-:Y:S01]  /*a710*/  @P2 MOV R66, R0 ;  /* 0x0000000000422202 */ /* 0x000fe20000000f00 */
[----:B------:R-:W-:Y:S06]  /*a720*/  BRA.U UP0, `(.L_x_176) ;  /* 0x0000000100047547 */ /* 0x000fec000b800000 */
[----:B------:R-:W-:Y:S05]  /*a730*/  BPT.TRAP 0x1 ;  /* 0x000000040000795c */ /* 0x000fea0000300000 */
.L_x_176:
[----:B------:R-:W-:Y:S01]  /*a740*/  IMAD.U32 R0, RZ, RZ, UR42 ;  /* 0x0000002aff007e24 */ /* 0x000fe2000f8e00ff */
[----:B------:R-:W-:-:S04]  /*a750*/  FSETP.NEU.AND P1, PT, R66, 1, PT ;  /* 0x3f8000004200780b */ /* 0x000fc80003f2d000 */
[----:B------:R-:W-:-:S04]  /*a760*/  SHF.L.U32 R0, R0, 0x1f, RZ ;  /* 0x0000001f00007819 */ /* 0x000fc800000006ff */
[----:B------:R-:W1:Y:S02]  /*a770*/  SYNCS.PHASECHK.TRANS64.TRYWAIT P0, [R59+URZ+0x2c090], R0 ;  /* 0x02c090003b0075a7 */ /* 0x000e6400080011ff */
[----:B-1----:R-:W-:Y:S05]  /*a780*/  @!P0 BRA `(.L_x_177) ;  /* 0x0000013000548947 */ /* 0x002fea0003800000 */
.L_x_455:
[----:B------:R-:W-:-:S13]  /*a790*/  VOTE.ANY P1, P1 ;  /* 0x0000000000ff7806 */ /* 0x000fda0000820100 */
[----:B------:R-:W-:Y:S05]  /*a7a0*/  @!P1 BRA `(.L_x_178) ;  /* 0x0000001000149947 */ /* 0x000fea0003800000 */
[----:B------:R-:W-:Y:S01]  /*a7b0*/  SHF.R.U32.HI R16, RZ, 0x5, R65 ;  /* 0x00000005ff107819 */ /* 0x000fe20000011641 */
[----:B------:R-:W-:Y:S01]  /*a7c0*/  BSSY.RECONVERGENT B6, `(.L_x_179) ;  /* 0x0000018000067945 */ /* 0x000fe20003800200 */
[----:B------:R-:W-:Y:S02]  /*a7d0*/  LOP3.LUT R19, R64, 0x100, RZ, 0xfc, !PT ;  /* 0x0000010040137812 */ /* 0x000fe400078efcff */
[----:B------:R-:W-:Y:S02]  /*a7e0*/  SHF.R.U32.HI R17, RZ, 0x15, R64 ;  /* 0x00000015ff117819 */ /* 0x000fe40000011640 */
[----:B------:R-:W-:Y:S02]  /*a7f0*/  LOP3.LUT R16, R16, 0x3, RZ, 0xc0, !PT ;  /* 0x0000000310107812 */ /* 0x000fe400078ec0ff */
[----:B------:R-:W-:Y:S02]  /*a800*/  R2UR UR4, R19 ;  /* 0x00000000130472ca */ /* 0x000fe400000e0000 */
[----:B------:R-:W-:-:S11]  /*a810*/  ISETP.NE.AND P0, PT, R16, R17, PT ;  /* 0x000000111000720c */ /* 0x000fd60003f05270 */
[----:B------:R-:W2:Y:S02]  /*a820*/  LDTM.x16 R24, tmem[UR4] ;  /* 0x00000004001879ee */ /* 0x000ea40008240000 */
[----:B--2---:R-:W-:Y:S05]  /*a830*/  @!P0 BRA `(.L_x_180) ;  /* 0x0000000000408947 */ /* 0x004fea0003800000 */
[----:B------:R-:W-:Y:S01]  /*a840*/  MOV R14, 0x8 ;  /* 0x00000008000e7802 */ /* 0x000fe20000000f00 */
[----:B------:R-:W2:Y:S01]  /*a850*/  LDCU.64 UR8, c[0x4][0xb0] ;  /* 0x01001600ff0877ac */ /* 0x000ea20008000a00 */
[----:B------:R-:W-:Y:S02]  /*a860*/  HFMA2 R12, -RZ, RZ, 0, 5.9604644775390625e-08 ;  /* 0x00000001ff0c7431 */ /* 0x000fe400000001ff */
[----:B------:R-:W-:Y:S01]  /*a870*/  IMAD.MOV.U32 R8, RZ, RZ, 0x192 ;  /* 0x00000192ff087424 */ /* 0x000fe200078e00ff */
[----:B------:R-:W3:Y:S01]  /*a880*/  LDCU.64 UR6, c[0x4][0xb8] ;  /* 0x01001700ff0677ac */ /* 0x000ee20008000a00 */
[----:B------:R-:W4:Y:S01]  /*a890*/  LDC.64 R14, c[0x4][R14] ;  /* 0x010000000e0e7b82 */ /* 0x000f220000000a00 */
[----:B------:R-:W-:Y:S01]  /*a8a0*/  IMAD.MOV.U32 R13, RZ, RZ, RZ ;  /* 0x000000ffff0d7224 */ /* 0x000fe200078e00ff */
[----:B------:R-:W5:Y:S01]  /*a8b0*/  LDCU.64 UR4, c[0x4][0x30] ;  /* 0x01000600ff0477ac */ /* 0x000f620008000a00 */
[----:B--2---:R-:W-:Y:S01]  /*a8c0*/  IMAD.U32 R4, RZ, RZ, UR8 ;  /* 0x00000008ff047e24 */ /* 0x004fe2000f8e00ff */
[----:B------:R-:W-:Y:S01]  /*a8d0*/  MOV R5, UR9 ;  /* 0x0000000900057c02 */ /* 0x000fe20008000f00 */
[----:B---3--:R-:W-:Y:S01]  /*a8e0*/  IMAD.U32 R6, RZ, RZ, UR6 ;  /* 0x00000006ff067e24 */ /* 0x008fe2000f8e00ff */
[----:B------:R-:W-:Y:S01]  /*a8f0*/  MOV R7, UR7 ;  /* 0x0000000700077c02 */ /* 0x000fe20008000f00 */
[----:B-----5:R-:W-:Y:S01]  /*a900*/  IMAD.U32 R10, RZ, RZ, UR4 ;  /* 0x00000004ff0a7e24 */ /* 0x020fe2000f8e00ff */
[----:B------:R-:W-:-:S02]  /*a910*/  MOV R11, UR5 ;  /* 0x00000005000b7c02 */ /* 0x000fc40008000f00 */
[----:B------:R-:W-:-:S07]  /*a920*/  LEPC R20, `(.L_x_180) ;  /* 0x000000001014794e */ /* 0x000fce0000000000 */
[----:B-1--4-:R-:W-:Y:S05]  /*a930*/  CALL.ABS.NOINC R14 ;  /* 0x000000000e007343 */ /* 0x012fea0003c00000 */
.L_x_180:
[----:B------:R-:W-:Y:S05]  /*a940*/  BSYNC.RECONVERGENT B6 ;  /* 0x0000000000067941 */ /* 0x000fea0003800200 */
.L_x_179:
[----:B------:R-:W-:Y:S01]  /*a950*/  FSETP.NEU.AND P0, PT, R66, 1, PT ;  /* 0x3f8000004200780b */ /* 0x000fe20003f0d000 */
[----:B------:R-:W-:Y:S05]  /*a960*/  WARPSYNC.ALL ;  /* 0x0000000000007948 */ /* 0x000fea0003800000 */
[----:B------:R-:W-:Y:S01]  /*a970*/  LOP3.LUT R18, R64, 0x110, RZ, 0xfc, !PT ;  /* 0x0000011040127812 */ /* 0x000fe200078efcff */
[----:B------:R-:W-:Y:S01]  /*a980*/  BSSY.RECONVERGENT B6, `(.L_x_181) ;  /* 0x000001f000067945 */ /* 0x000fe20003800200 */
[----:B------:R-:W-:Y:S02]  /*a990*/  R2UR UR4, R19 ;  /* 0x00000000130472ca */ /* 0x000fe400000e0000 */
[----:B------:R-:W-:-:S03]  /*a9a0*/  R2UR UR5, R18 ;  /* 0x00000000120572ca */ /* 0x000fc600000e0000 */
[C---:B------:R-:W-:Y:S02]  /*a9b0*/  @P0 FMUL2 R24, R66.reuse.F32, R24.F32x2.HI_LO ;  /* 0x000000184218024a */ /* 0x040fe40000040000 */
[C---:B------:R-:W-:Y:S02]  /*a9c0*/  @P0 FMUL2 R26, R66.reuse.F32, R26.F32x2.HI_LO ;  /* 0x0000001a421a024a */ /* 0x040fe40000040000 */
[C---:B------:R-:W-:Y:S02]  /*a9d0*/  @P0 FMUL2 R28, R66.reuse.F32, R28.F32x2.HI_LO ;  /* 0x0000001c421c024a */ /* 0x040fe40000040000 */
[C---:B------:R-:W-:Y:S02]  /*a9e0*/  @P0 FMUL2 R30, R66.reuse.F32, R30.F32x2.HI_LO ;  /* 0x0000001e421e024a */ /* 0x040fe40000040000 */
[C---:B------:R-:W-:Y:S02]  /*a9f0*/  @P0 FMUL2 R32, R66.reuse.F32, R32.F32x2.HI_LO ;  /* 0x000000204220024a */ /* 0x040fe40000040000 */
[C---:B------:R-:W-:Y:S01]  /*aa00*/  @P0 FMUL2 R34, R66.reuse.F32, R34.F32x2.HI_LO ;  /* 0x000000224222024a */ /* 0x040fe20000040000 */
[----:B------:R-:W2:Y:S01]  /*aa10*/  LDTM.x16 R40, tmem[UR5] ;  /* 0x00000005002879ee */ /* 0x000ea20008240000 */
[----:B------:R-:W-:-:S02]  /*aa20*/  @P0 FMUL2 R36, R66.F32, R36.F32x2.HI_LO ;  /* 0x000000244224024a */ /* 0x000fc40000040000 */
[----:B------:R-:W-:Y:S01]  /*aa30*/  @P0 FMUL2 R38, R66.F32, R38.F32x2.HI_LO ;  /* 0x000000264226024a */ /* 0x000fe20000040000 */
[----:B------:R-:W-:-:S03]  /*aa40*/  ISETP.NE.AND P0, PT, R16, R17, PT ;  /* 0x000000111000720c */ /* 0x000fc60003f05270 */
[----:B------:R3:W-:Y:S10]  /*aa50*/  STTM.x16 tmem[UR4], R24 ;  /* 0x00000018000079ed */ /* 0x0007f40008240004 */
[----:B--2---:R-:W-:Y:S05]  /*aa60*/  @!P0 BRA `(.L_x_182) ;  /* 0x0000000000408947 */ /* 0x004fea0003800000 */
[----:B------:R-:W-:Y:S01]  /*aa70*/  MOV R14, 0x8 ;  /* 0x00000008000e7802 */ /* 0x000fe20000000f00 */
[----:B------:R-:W2:Y:S01]  /*aa80*/  LDCU.64 UR8, c[0x4][0xb0] ;  /* 0x01001600ff0877ac */ /* 0x000ea20008000a00 */
[----:B------:R-:W-:Y:S02]  /*aa90*/  HFMA2 R12, -RZ, RZ, 0, 5.9604644775390625e-08 ;  /* 0x00000001ff0c7431 */ /* 0x000fe400000001ff */
[----:B------:R-:W-:Y:S01]  /*aaa0*/  IMAD.MOV.U32 R8, RZ, RZ, 0x192 ;  /* 0x00000192ff087424 */ /* 0x000fe200078e00ff */
[----:B------:R-:W4:Y:S01]  /*aab0*/  LDCU.64 UR6, c[0x4][0xb8] ;  /* 0x01001700ff0677ac */ /* 0x000f220008000a00 */
[----:B------:R-:W1:Y:S01]  /*aac0*/  LDC.64 R14, c[0x4][R14] ;  /* 0x010000000e0e7b82 */ /* 0x000e620000000a00 */
[----:B------:R-:W-:Y:S01]  /*aad0*/  IMAD.MOV.U32 R13, RZ, RZ, RZ ;  /* 0x000000ffff0d7224 */ /* 0x000fe200078e00ff */
[----:B------:R-:W5:Y:S01]  /*aae0*/  LDCU.64 UR4, c[0x4][0x30] ;  /* 0x01000600ff0477ac */ /* 0x000f620008000a00 */
[----:B--2---:R-:W-:Y:S01]  /*aaf0*/  IMAD.U32 R4, RZ, RZ, UR8 ;  /* 0x00000008ff047e24 */ /* 0x004fe2000f8e00ff */
[----:B------:R-:W-:Y:S01]  /*ab00*/  MOV R5, UR9 ;  /* 0x0000000900057c02 */ /* 0x000fe20008000f00 */
[----:B----4-:R-:W-:Y:S01]  /*ab10*/  IMAD.U32 R6, RZ, RZ, UR6 ;  /* 0x00000006ff067e24 */ /* 0x010fe2000f8e00ff */
[----:B------:R-:W-:Y:S01]  /*ab20*/  MOV R7, UR7 ;  /* 0x0000000700077c02 */ /* 0x000fe20008000f00 */
[----:B-----5:R-:W-:Y:S01]  /*ab30*/  IMAD.U32 R10, RZ, RZ, UR4 ;  /* 0x00000004ff0a7e24 */ /* 0x020fe2000f8e00ff */
[----:B------:R-:W-:-:S02]  /*ab40*/  MOV R11, UR5 ;  /* 0x00000005000b7c02 */ /* 0x000fc40008000f00 */
[----:B------:R-:W-:-:S07]  /*ab50*/  LEPC R20, `(.L_x_182) ;  /* 0x000000001014794e */ /* 0x000fce0000000000 */
[----:B-1-3--:R-:W-:Y:S05]  /*ab60*/  CALL.ABS.NOINC R14 ;  /* 0x000000000e007343 */ /* 0x00afea0003c00000 */
.L_x_182:
[----:B------:R-:W-:Y:S05]  /*ab70*/  BSYNC.RECONVERGENT B6 ;  /* 0x0000000000067941 */ /* 0x000fea0003800200 */
.L_x_181:
        /* <DEDUP_REMOVED lines=12> */
[----:B---3--:R-:W2:Y:S01]  /*ac40*/  LDTM.x16 R24, tmem[UR5] ;  /* 0x00000005001879ee */ /* 0x008ea20008240000 */
        /* <DEDUP_REMOVED lines=21> */
.L_x_184:
[----:B------:R-:W-:Y:S05]  /*ada0*/  BSYNC.RECONVERGENT B6 ;  /* 0x0000000000067941 */ /* 0x000fea0003800200 */
.L_x_183:
        /* <DEDUP_REMOVED lines=34> */
.L_x_186:
[----:B------:R-:W-:Y:S05]  /*afd0*/  BSYNC.RECONVERGENT B6 ;  /* 0x0000000000067941 */ /* 0x000fea0003800200 */
.L_x_185:
        /* <DEDUP_REMOVED lines=34> */
.L_x_188:
[----:B------:R-:W-:Y:S05]  /*b200*/  BSYNC.RECONVERGENT B6 ;  /* 0x0000000000067941 */ /* 0x000fea0003800200 */
.L_x_187:
        /* <DEDUP_REMOVED lines=34> */
.L_x_190:
[----:B------:R-:W-:Y:S05]  /*b430*/  BSYNC.RECONVERGENT B6 ;  /* 0x0000000000067941 */ /* 0x000fea0003800200 */
.L_x_189:
        /* <DEDUP_REMOVED lines=34> */
.L_x_192:
[----:B------:R-:W-:Y:S05]  /*b660*/  BSYNC.RECONVERGENT B6 ;  /* 0x0000000000067941 */ /* 0x000fea0003800200 */
.L_x_191:
[----:B-1----:R-:W-:Y:S01]  /*b670*/  LOP3.LUT R0, R64, 0x170, RZ, 0xfc, !PT ;  /* 0x0000017040007812 */ /* 0x002fe200078efcff */
[----:B------:R-:W-:Y:S05]  /*b680*/  WARPSYNC.ALL ;  /* 0x0000000000007948 */ /* 0x000fea0003800000 */
[----:B------:R-:W-:Y:S02]  /*b690*/  R2UR UR4, R0 ;  /* 0x00000000000472ca */ /* 0x000fe400000e0000 */
[----:B------:R-:W-:Y:S02]  /*b6a0*/  FSETP.NEU.AND P0, PT, R66, 1, PT ;  /* 0x3f8000004200780b */ /* 0x000fe40003f0d000 */
[----:B------:R-:W-:-:S09]  /*b6b0*/  R2UR UR5, R67 ;  /* 0x00000000430572ca */ /* 0x000fd200000e0000 */
[----:B------:R-:W1:Y:S01]  /*b6c0*/  LDTM.x16 R4, tmem[UR4] ;  /* 0x00000004000479ee */ /* 0x000e620008240000 */
[----:B------:R-:W-:Y:S01]  /*b6d0*/  R2UR UR4, R0 ;  /* 0x00000000000472ca */ /* 0x000fe200000e0000 */
[C---:B------:R-:W-:Y:S02]  /*b6e0*/  @P0 FMUL2 R24, R66.reuse.F32, R24.F32x2.HI_LO ;  /* 0x000000184218024a */ /* 0x040fe40000040000 */
[C---:B------:R-:W-:Y:S02]  /*b6f0*/  @P0 FMUL2 R26, R66.reuse.F32, R26.F32x2.HI_LO ;  /* 0x0000001a421a024a */ /* 0x040fe40000040000 */
[C---:B------:R-:W-:Y:S02]  /*b700*/  @P0 FMUL2 R28, R66.reuse.F32, R28.F32x2.HI_LO ;  /* 0x0000001c421c024a */ /* 0x040fe40000040000 */
[C---:B------:R-:W-:Y:S02]  /*b710*/  @P0 FMUL2 R30, R66.reuse.F32, R30.F32x2.HI_LO ;  /* 0x0000001e421e024a */ /* 0x040fe40000040000 */
[----:B------:R-:W-:-:S02]  /*b720*/  @P0 FMUL2 R32, R66.F32, R32.F32x2.HI_LO ;  /* 0x000000204220024a */ /* 0x000fc40000040000 */
[C---:B------:R-:W-:Y:S02]  /*b730*/  @P0 FMUL2 R34, R66.reuse.F32, R34.F32x2.HI_LO ;  /* 0x000000224222024a */ /* 0x040fe40000040000 */
[C---:B------:R-:W-:Y:S02]  /*b740*/  @P0 FMUL2 R36, R66.reuse.F32, R36.F32x2.HI_LO ;  /* 0x000000244224024a */ /* 0x040fe40000040000 */
[----:B------:R-:W-:-:S04]  /*b750*/  @P0 FMUL2 R38, R66.F32, R38.F32x2.HI_LO ;  /* 0x000000264226024a */ /* 0x000fc80000040000 */
[----:B------:R2:W-:Y:S01]  /*b760*/  STTM.x16 tmem[UR5], R24 ;  /* 0x00000018000079ed */ /* 0x0005e20008240005 */
[C---:B-1----:R-:W-:Y:S02]  /*b770*/  @P0 FMUL2 R4, R66.reuse.F32, R4.F32x2.HI_LO ;  /* 0x000000044204024a */ /* 0x042fe40000040000 */
[C---:B------:R-:W-:Y:S02]  /*b780*/  @P0 FMUL2 R6, R66.reuse.F32, R6.F32x2.HI_LO ;  /* 0x000000064206024a */ /* 0x040fe40000040000 */
[C---:B------:R-:W-:Y:S02]  /*b790*/  @P0 FMUL2 R8, R66.reuse.F32, R8.F32x2.HI_LO ;  /* 0x000000084208024a */ /* 0x040fe40000040000 */
[C---:B------:R-:W-:Y:S02]  /*b7a0*/  @P0 FMUL2 R10, R66.reuse.F32, R10.F32x2.HI_LO ;  /* 0x0000000a420a024a */ /* 0x040fe40000040000 */
[C---:B------:R-:W-:Y:S02]  /*b7b0*/  @P0 FMUL2 R12, R66.reuse.F32, R12.F32x2.HI_LO ;  /* 0x0000000c420c024a */ /* 0x040fe40000040000 */
[----:B------:R-:W-:-:S02]  /*b7c0*/  @P0 FMUL2 R14, R66.F32, R14.F32x2.HI_LO ;  /* 0x0000000e420e024a */ /* 0x000fc40000040000 */
[C---:B------:R-:W-:Y:S02]  /*b7d0*/  @P0 FMUL2 R16, R66.reuse.F32, R16.F32x2.HI_LO ;  /* 0x000000104210024a */ /* 0x040fe40000040000 */
[----:B------:R-:W-:-:S04]  /*b7e0*/  @P0 FMUL2 R18, R66.F32, R18.F32x2.HI_LO ;  /* 0x000000124212024a */ /* 0x000fc80000040000 */
[----:B------:R2:W-:Y:S02]  /*b7f0*/  STTM.x16 tmem[UR4], R4 ;  /* 0x00000004000079ed */ /* 0x0005e40008240004 */
.L_x_178:
[----:B------:R-:W-:-:S09]  /*b800*/  UISETP.NE.AND UP0, UPT, UR39, URZ, UPT ;  /* 0x000000ff2700728c */ /* 0x000fd2000bf05270 */
[----:B------:R-:W-:Y:S05]  /*b810*/  BRA.U !UP0, `(.L_x_193) ;  /* 0x0000000108047547 */ /* 0x000fea000b800000 */
[----:B------:R-:W-:Y:S05]  /*b820*/  BPT.TRAP 0x1 ;  /* 0x000000040000795c */ /* 0x000fea0000300000 */
.L_x_193:
[----:B------:R-:W-:Y:S01]  /*b830*/  IADD3 R3, PT, PT, R59, 0x2c088, RZ ;  /* 0x0002c0883b037810 */ /* 0x000fe20007ffe0ff */
[----:B------:R-:W-:Y:S02]  /*b840*/  UISETP.NE.AND UP0, UPT, UR41, URZ, UPT ;  /* 0x000000ff2900728c */ /* 0x000fe4000bf05270 */
[----:B------:R-:W-:Y:S01]  /*b850*/  ULOP3.LUT UR38, UR38, 0x1, URZ, 0x3c, !UPT ;  /* 0x0000000126267892 */ /* 0x000fe2000f8e3cff */
[----:B-1----:R-:W-:-:S04]  /*b860*/  PRMT R0, R60, 0x654, R3 ;  /* 0x000006543c007816 */ /* 0x002fc80000000003 */
[----:B------:R1:W-:Y:S01]  /*b870*/  SYNCS.ARRIVE.TRANS64.RED.A1T0 RZ, [R0+URZ], RZ ;  /* 0x000000ff00ff79a7 */ /* 0x0003e200081004ff */
[----:B------:R-:W4:Y:S01]  /*b880*/  FENCE.VIEW.ASYNC.T ;  /* 0x00000000000073c6 */ /* 0x000f220000000200 */
[----:B------:R-:W-:Y:S05]  /*b890*/  BRA.U UP0, `(.L_x_194) ;  /* 0x0000000100087547 */ /* 0x000fea000b800000 */
[----:B------:R-:W-:Y:S05]  /*b8a0*/  BPT.TRAP 0x1 ;  /* 0x000000040000795c */ /* 0x000fea0000300000 */
[----:B------:R-:W-:Y:S05]  /*b8b0*/  BPT.TRAP 0x1 ;  /* 0x000000040000795c */ /* 0x000fea0000300000 */
.L_x_194:
[----:B------:R-:W-:Y:S01]  /*b8c0*/  IADD3 R3, PT, PT, R59, 0x2c0a0, RZ ;  /* 0x0002c0a03b037810 */ /* 0x000fe20007ffe0ff */
[----:B------:R-:W-:-:S03]  /*b8d0*/  UISETP.NE.AND UP0, UPT, UR39, URZ, UPT ;  /* 0x000000ff2700728c */ /* 0x000fc6000bf05270 */
[----:B-1----:R-:W-:-:S04]  /*b8e0*/  PRMT R0, R60, 0x654, R3 ;  /* 0x000006543c007816 */ /* 0x002fc80000000003 */
[----:B----4-:R1:W-:Y:S02]  /*b8f0*/  SYNCS.ARRIVE.TRANS64.RED.A1T0 RZ, [R0+URZ], RZ ;  /* 0x000000ff00ff79a7 */ /* 0x0103e400081004ff */
[----:B------:R-:W-:Y:S05]  /*b900*/  BRA.U !UP0, `(.L_x_195) ;  /* 0x0000000108047547 */ /* 0x000fea000b800000 */
[----:B------:R-:W-:Y:S05]  /*b910*/  BPT.TRAP 0x1 ;  /* 0x000000040000795c */ /* 0x000fea0000300000 */
.L_x_195:
[----:B-1----:R-:W-:Y:S01]  /*b920*/  IMAD.U32 R0, RZ, RZ, UR38 ;  /* 0x00000026ff007e24 */ /* 0x002fe2000f8e00ff */
[----:B------:R-:W-:-:S04]  /*b930*/  LOP3.LUT R3, R64, 0x80, RZ, 0xfc, !PT ;  /* 0x0000008040037812 */ /* 0x000fc800078efcff */
[----:B------:R-:W-:-:S04]  /*b940*/  SHF.L.U32 R0, R0, 0x1f, RZ ;  /* 0x0000001f00007819 */ /* 0x000fc800000006ff */
[----:B------:R-:W1:Y:S02]  /*b950*/  SYNCS.PHASECHK.TRANS64.TRYWAIT P0, [R59+URZ+0x2c080], R0 ;  /* 0x02c080003b0075a7 */ /* 0x000e6400080011ff */
[----:B-1----:R-:W-:Y:S05]  /*b960*/  @!P0 BRA `(.L_x_196) ;  /* 0x0000011c00f08947 */ /* 0x002fea0003800000 */
.L_x_456:
        /* <DEDUP_REMOVED lines=17> */
.L_x_197:
[----:B------:R-:W-:Y:S01]  /*ba80*/  IMAD.U32 R0, RZ, RZ, UR42 ;  /* 0x0000002aff007e24 */ /* 0x000fe2000f8e00ff */
[----:B------:R-:W-:-:S04]  /*ba90*/  FSETP.NEU.AND P1, PT, R66, 1, PT ;  /* 0x3f8000004200780b */ /* 0x000fc80003f2d000 */
[----:B------:R-:W-:-:S04]  /*baa0*/  SHF.L.U32 R0, R0, 0x1f, RZ ;  /* 0x0000001f00007819 */ /* 0x000fc800000006ff */
[----:B------:R-:W1:Y:S02]  /*bab0*/  SYNCS.PHASECHK.TRANS64.TRYWAIT P0, [R59+URZ+0x2c098], R0 ;  /* 0x02c098003b0075a7 */ /* 0x000e6400080011ff */
[----:B-1----:R-:W-:Y:S05]  /*bac0*/  @!P0 BRA `(.L_x_198) ;  /* 0x0000011c00ac8947 */ /* 0x002fea0003800000 */
.L_x_457:
        /* <DEDUP_REMOVED lines=27> */
.L_x_201:
[----:B------:R-:W-:Y:S05]  /*bc80*/  BSYNC.RECONVERGENT B6 ;  /* 0x0000000000067941 */ /* 0x000fea0003800200 */
.L_x_200:
        /* <DEDUP_REMOVED lines=34> */
.L_x_203:
[----:B------:R-:W-:Y:S05]  /*beb0*/  BSYNC.RECONVERGENT B6 ;  /* 0x0000000000067941 */ /* 0x000fea0003800200 */
.L_x_202:
        /* <DEDUP_REMOVED lines=34> */
.L_x_205:
[----:B------:R-:W-:Y:S05]  /*c0e0*/  BSYNC.RECONVERGENT B6 ;  /* 0x0000000000067941 */ /* 0x000fea0003800200 */
.L_x_204:
        /* <DEDUP_REMOVED lines=34> */
.L_x_207:
[----:B------:R-:W-:Y:S05]  /*c310*/  BSYNC.RECONVERGENT B6 ;  /* 0x0000000000067941 */ /* 0x000fea0003800200 */
.L_x_206:
        /* <DEDUP_REMOVED lines=34> */
.L_x_209:
[----:B------:R-:W-:Y:S05]  /*c540*/  BSYNC.RECONVERGENT B6 ;  /* 0x0000000000067941 */ /* 0x000fea0003800200 */
.L_x_208:
        /* <DEDUP_REMOVED lines=34> */
.L_x_211:
[----:B------:R-:W-:Y:S05]  /*c770*/  BSYNC.RECONVERGENT B6 ;  /* 0x0000000000067941 */ /* 0x000fea0003800200 */
.L_x_210:
        /* <DEDUP_REMOVED lines=34> */
.L_x_213:
[----:B------:R-:W-:Y:S05]  /*c9a0*/  BSYNC.RECONVERGENT B6 ;  /* 0x0000000000067941 */ /* 0x000fea0003800200 */
.L_x_212:
[----:B------:R-:W-:Y:S01]  /*c9b0*/  LOP3.LUT R64, R64, 0x1f0, RZ, 0xfc, !PT ;  /* 0x000001f040407812 */ /* 0x000fe200078efcff */
[----:B------:R-:W-:Y:S05]  /*c9c0*/  WARPSYNC.ALL ;  /* 0x0000000000007948 */ /* 0x000fea0003800000 */
[----:B------:R-:W-:Y:S02]  /*c9d0*/  R2UR UR4, R64 ;  /* 0x00000000400472ca */ /* 0x000fe400000e0000 */
[----:B------:R-:W-:Y:S02]  /*c9e0*/  FSETP.NEU.AND P0, PT, R66, 1, PT ;  /* 0x3f8000004200780b */ /* 0x000fe40003f0d000 */
[----:B------:R-:W-:-:S09]  /*c9f0*/  R2UR UR5, R65 ;  /* 0x00000000410572ca */ /* 0x000fd200000e0000 */
[----:B------:R-:W2:Y:S01]  /*ca00*/  LDTM.x16 R4, tmem[UR4] ;  /* 0x00000004000479ee */ /* 0x000ea20008240000 */
        /* <DEDUP_REMOVED lines=10> */
[C---:B--2---:R-:W-:Y:S02]  /*cab0*/  @P0 FMUL2 R4, R66.reuse.F32, R4.F32x2.HI_LO ;  /* 0x000000044204024a */ /* 0x044fe40000040000 */
        /* <DEDUP_REMOVED lines=8> */
.L_x_199:
[----:B------:R-:W-:-:S09]  /*cb40*/  UISETP.NE.AND UP0, UPT, UR40, URZ, UPT ;  /* 0x000000ff2800728c */ /* 0x000fd2000bf05270 */
[----:B------:R-:W-:Y:S05]  /*cb50*/  BRA.U !UP0, `(.L_x_214) ;  /* 0x0000000108047547 */ /* 0x000fea000b800000 */
[----:B------:R-:W-:Y:S05]  /*cb60*/  BPT.TRAP 0x1 ;  /* 0x000000040000795c */ /* 0x000fea0000300000 */
.L_x_214:
[----:B-1----:R-:W-:Y:S01]  /*cb70*/  PRMT R0, R60, 0x654, R61 ;  /* 0x000006543c007816 */ /* 0x002fe2000000003d */
[----:B------:R-:W-:-:S03]  /*cb80*/  UISETP.NE.AND UP0, UPT, UR41, URZ, UPT ;  /* 0x000000ff2900728c */ /* 0x000fc6000bf05270 */
[----:B------:R1:W-:Y:S01]  /*cb90*/  SYNCS.ARRIVE.TRANS64.RED.A1T0 RZ, [R0+URZ], RZ ;  /* 0x000000ff00ff79a7 */ /* 0x0003e200081004ff */
[----:B------:R-:W2:Y:S05]  /*cba0*/  FENCE.VIEW.ASYNC.T ;  /* 0x00000000000073c6 */ /* 0x000eaa0000000200 */
[----:B------:R-:W-:Y:S05]  /*cbb0*/  BRA.U UP0, `(.L_x_215) ;  /* 0x0000000100087547 */ /* 0x000fea000b800000 */
[----:B------:R-:W-:Y:S05]  /*cbc0*/  BPT.TRAP 0x1 ;  /* 0x000000040000795c */ /* 0x000fea0000300000 */
[----:B------:R-:W-:Y:S05]  /*cbd0*/  BPT.TRAP 0x1 ;  /* 0x000000040000795c */ /* 0x000fea0000300000 */
.L_x_215:
[----:B------:R-:W-:Y:S01]  /*cbe0*/  ISETP.NE.AND P0, PT, R63, RZ, PT ;  /* 0x000000ff3f00720c */ /* 0x000fe20003f05270 */
[----:B------:R-:W-:Y:S01]  /*cbf0*/  VIADD R3, R59, 0x2c0a8 ;  /* 0x0002c0a83b037836 */ /* 0x000fe20000000000 */
[----:B------:R-:W-:-:S04]  /*cc00*/  ULOP3.LUT UR42, UR42, 0x1, URZ, 0x3c, !UPT ;  /* 0x000000012a2a7892 */ /* 0x000fc8000f8e3cff */
[----:B------:R-:W-:-:S04]  /*cc10*/  PRMT R3, R60, 0x654, R3 ;  /* 0x000006543c037816 */ /* 0x000fc80000000003 */
[----:B--2---:R2:W-:Y:S02]  /*cc20*/  SYNCS.ARRIVE.TRANS64.RED.A1T0 RZ, [R3+URZ], RZ ;  /* 0x000000ff03ff79a7 */ /* 0x0045e400081004ff */
[----:B--2---:R-:W-:Y:S01]  /*cc30*/  LOP3.LUT R3, R23, 0x1, RZ, 0x3c, !PT ;  /* 0x0000000117037812 */ /* 0x004fe200078e3cff */
[----:B------:R-:W-:Y:S06]  /*cc40*/  @P0 BRA `(.L_x_216) ;  /* 0xffffffd8003c0947 */ /* 0x000fec000383ffff */
.L_x_173:
[----:B------:R-:W-:-:S09]  /*cc50*/  UISETP.NE.AND UP0, UPT, UR39, URZ, UPT ;  /* 0x000000ff2700728c */ /* 0x000fd2000bf05270 */
[----:B------:R-:W-:Y:S05]  /*cc60*/  BRA.U !UP0, `(.L_x_217) ;  /* 0x0000000108047547 */ /* 0x000fea000b800000 */
[----:B------:R-:W-:Y:S05]  /*cc70*/  BPT.TRAP 0x1 ;  /* 0x000000040000795c */ /* 0x000fea0000300000 */
.L_x_217:
[----:B----4-:R-:W-:Y:S01]  /*cc80*/  IADD3 R31, PT, PT, R59, 0x2c088, RZ ;  /* 0x0002c0883b1f7810 */ /* 0x010fe20007ffe0ff */
[----:B------:R-:W-:-:S03]  /*cc90*/  UISETP.NE.AND UP0, UPT, UR40, URZ, UPT ;  /* 0x000000ff2800728c */ /* 0x000fc6000bf05270 */
[----:B--2---:R-:W-:-:S04]  /*cca0*/  PRMT R4, R60, 0x654, R31 ;  /* 0x000006543c047816 */ /* 0x004fc8000000001f */
[----:B------:R2:W-:Y:S02]  /*ccb0*/  SYNCS.ARRIVE.TRANS64.RED.A1T0 RZ, [R4+URZ], RZ ;  /* 0x000000ff04ff79a7 */ /* 0x0005e400081004ff */
[----:B------:R-:W-:Y:S05]  /*ccc0*/  BRA.U !UP0, `(.L_x_218) ;  /* 0x0000000108047547 */ /* 0x000fea000b800000 */
[----:B------:R-:W-:Y:S05]  /*ccd0*/  BPT.TRAP 0x1 ;  /* 0x000000040000795c */ /* 0x000fea0000300000 */
.L_x_218:
[----:B--2---:R-:W-:Y:S01]  /*cce0*/  SHF.L.U32 R4, R3, 0x1f, RZ ;  /* 0x0000001f03047819 */ /* 0x004fe200000006ff */
[----:B------:R-:W2:Y:S03]  /*ccf0*/  S2R R26, SR_TID.X ;  /* 0x00000000001a7919 */ /* 0x000ea60000002100 */
[----:B------:R-:W4:Y:S01]  /*cd00*/  SYNCS.PHASECHK.TRANS64.TRYWAIT P0, [R59+URZ+0x2c070], R4 ;  /* 0x02c070043b0075a7 */ /* 0x000f2200080011ff */
[----:B--2---:R-:W-:-:S05]  /*cd10*/  IMAD.U32 R28, R26, 0x10000, RZ ;  /* 0x000100001a1c7824 */ /* 0x004fca00078e00ff */
[----:B------:R-:W-:Y:S01]  /*cd20*/  LOP3.LUT R28, R28, 0x600000, RZ, 0xc0, !PT ;  /* 0x006000001c1c7812 */ /* 0x000fe200078ec0ff */
[----:B----4-:R-:W-:Y:S06]  /*cd30*/  @!P0 BRA `(.L_x_219) ;  /* 0x0000010c00248947 */ /* 0x010fec0003800000 */
.L_x_458:
[----:B------:R-:W-:Y:S05]  /*cd40*/  WARPSYNC.ALL ;  /* 0x0000000000007948 */ /* 0x000fea0003800000 */
[----:B------:R-:W-:Y:S01]  /*cd50*/  R2UR UR4, R28 ;  /* 0x000000001c0472ca */ /* 0x000fe200000e0000 */
[----:B------:R-:W-:-:S12]  /*cd60*/  UISETP.NE.AND UP0, UPT, UR40, URZ, UPT ;  /* 0x000000ff2800728c */ /* 0x000fd8000bf05270 */
[----:B------:R-:W4:Y:S02]  /*cd70*/  LDTM.x2 R24, tmem[UR4] ;  /* 0x00000004001879ee */ /* 0x000f2400080c0000 */
[----:B----4-:R-:W-:Y:S05]  /*cd80*/  BRA.U !UP0, `(.L_x_220) ;  /* 0x0000000108047547 */ /* 0x010fea000b800000 */
[----:B------:R-:W-:Y:S05]  /*cd90*/  BPT.TRAP 0x1 ;  /* 0x000000040000795c */ /* 0x000fea0000300000 */
.L_x_220:
[----:B------:R4:W-:Y:S01]  /*cda0*/  SYNCS.ARRIVE.TRANS64.RED.A1T0 RZ, [R0+URZ], RZ ;  /* 0x000000ff00ff79a7 */ /* 0x0009e200081004ff */
[----:B------:R-:W-:-:S09]  /*cdb0*/  UISETP.NE.AND UP0, UPT, UR41, URZ, UPT ;  /* 0x000000ff2900728c */ /* 0x000fd2000bf05270 */
[----:B------:R-:W-:Y:S05]  /*cdc0*/  BRA.U UP0, `(.L_x_221) ;  /* 0x0000000100047547 */ /* 0x000fea000b800000 */
[----:B------:R-:W-:Y:S05]  /*cdd0*/  BPT.TRAP 0x1 ;  /* 0x000000040000795c */ /* 0x000fea0000300000 */
.L_x_221:
[----:B-1--4-:R-:W-:-:S04]  /*cde0*/  MOV R0, UR42 ;  /* 0x0000002a00007c02 */ /* 0x012fc80008000f00 */
[----:B------:R-:W-:-:S04]  /*cdf0*/  SHF.L.U32 R0, R0, 0x1f, RZ ;  /* 0x0000001f00007819 */ /* 0x000fc800000006ff */
[----:B------:R-:W1:Y:S02]  /*ce00*/  SYNCS.PHASECHK.TRANS64.TRYWAIT P0, [R59+URZ+0x2c090], R0 ;  /* 0x02c090003b0075a7 */ /* 0x000e6400080011ff */
[----:B-1----:R-:W-:Y:S05]  /*ce10*/  @!P0 BRA `(.L_x_222) ;  /* 0x0000010c00008947 */ /* 0x002fea0003800000 */
.L_x_459:
[----:B------:R-:W-:-:S09]  /*ce20*/  UISETP.NE.AND UP0, UPT, UR41, URZ, UPT ;  /* 0x000000ff2900728c */ /* 0x000fd2000bf05270 */
[----:B------:R-:W-:Y:S05]  /*ce30*/  BRA.U UP0, `(.L_x_223) ;  /* 0x0000000100047547 */ /* 0x000fea000b800000 */
[----:B------:R-:W-:Y:S05]  /*ce40*/  BPT.TRAP 0x1 ;  /* 0x000000040000795c */ /* 0x000fea0000300000 */
.L_x_223:
[----:B-1----:R-:W-:Y:S01]  /*ce50*/  SHF.L.U32 R0, R56, 0x1f, RZ ;  /* 0x0000001f38007819 */ /* 0x002fe200000006ff */
[----:B------:R1:W4:Y:S01]  /*ce60*/  MUFU.RCP R3, R24 ;  /* 0x0000001800037308 */ /* 0x0003220000001000 */
[----:B------:R-:W-:Y:S02]  /*ce70*/  BSSY B0, `(.L_x_224) ;  /* 0x0000003000007945 */ /* 0x000fe40003800000 */
[----:B------:R-:W5:Y:S02]  /*ce80*/  SYNCS.PHASECHK.TRANS64.TRYWAIT P0, [R59+URZ+0x2c0c0], R0 ;  /* 0x02c0c0003b0075a7 */ /* 0x000f6400080011ff */
[----:B-1--45:R-:W-:Y:S05]  /*ce90*/  @!P0 BRA `(.L_x_225) ;  /* 0x0000010800f48947 */ /* 0x032fea0003800000 */
.L_x_460:
[----:B------:R-:W-:Y:S05]  /*cea0*/  BSYNC B0 ;  /* 0x0000000000007941 */ /* 0x000fea0003800000 */
.L_x_224:
[----:B------:R-:W4:Y:S01]  /*ceb0*/  LDCU UR4, c[0x0][0x708] ;  /* 0x0000e100ff0477ac */ /* 0x000f220008000800 */
[----:B-1----:R-:W-:Y:S01]  /*cec0*/  FFMA R0, -R24, R3, 1 ;  /* 0x3f80000018007423 */ /* 0x002fe20000000103 */
[----:B------:R-:W1:Y:S03]  /*ced0*/  LDC R32, c[0x0][0x708] ;  /* 0x0001c200ff207b82 */ /* 0x000e660000000800 */
[----:B------:R-:W-:Y:S01]  /*cee0*/  FFMA R0, R3, R0, R3 ;  /* 0x0000000003007223 */ /* 0x000fe20000000003 */
[----:B----4-:R-:W-:-:S03]  /*cef0*/  MOV R3, UR4 ;  /* 0x0000000400037c02 */ /* 0x010fc60008000f00 */
[----:B------:R-:W-:Y:S01]  /*cf00*/  FFMA R33, R0, UR4, RZ ;  /* 0x0000000400217c23 */ /* 0x000fe200080000ff */
[----:B------:R-:W4:Y:S03]  /*cf10*/  FCHK P0, R3, R24 ;  /* 0x0000001803007302 */ /* 0x000f260000000000 */
[----:B--2---:R-:W-:-:S04]  /*cf20*/  FFMA R4, -R24, R33, UR4 ;  /* 0x0000000418047e23 */ /* 0x004fc80008000121 */
[----:B------:R-:W-:Y:S01]  /*cf30*/  FFMA R33, R0, R4, R33 ;  /* 0x0000000400217223 */ /* 0x000fe20000000021 */
[----:B----4-:R-:W-:Y:S06]  /*cf40*/  @!P0 BRA `(.L_x_226) ;  /* 0x0000000000088947 */ /* 0x010fec0003800000 */
[----:B------:R-:W-:Y:S02]  /*cf50*/  MOV R4, 0xcf70 ;  /* 0x0000cf7000047802 */ /* 0x000fe40000000f00 */
[----:B-1-3--:R-:W-:Y:S05]  /*cf60*/  CALL.REL.NOINC `($__internal_3_$__cuda_sm3x_div_rn_noftz_f32_slowpath) ;  /* 0x0000011800047944 */ /* 0x00afea0003c00000 */
.L_x_226:
[----:B------:R-:W2:Y:S01]  /*cf70*/  S2R R20, SR_SWINHI ;  /* 0x0000000000147919 */ /* 0x000ea20000002f00 */
[----:B------:R-:W-:Y:S01]  /*cf80*/  LOP3.LUT R0, R28, 0x100, RZ, 0xfc, !PT ;  /* 0x000001001c007812 */ /* 0x000fe200078efcff */
[----:B------:R-:W-:Y:S05]  /*cf90*/  WARPSYNC.ALL ;  /* 0x0000000000007948 */ /* 0x000fea0003800000 */
[----:B------:R-:W-:Y:S01]  /*cfa0*/  R2UR UR4, R0 ;  /* 0x00000000000472ca */ /* 0x000fe200000e0000 */
[C---:B------:R-:W-:Y:S01]  /*cfb0*/  IMAD.SHL.U32 R0, R26.reuse, 0x80, RZ ;  /* 0x000000801a007824 */ /* 0x040fe200078e00ff */
[----:B------:R-:W-:Y:S01]  /*cfc0*/  SHF.R.U32.HI R29, RZ, 0x15, R28 ;  /* 0x00000015ff1d7819 */ /* 0x000fe2000001161c */
[----:B------:R-:W-:-:S03]  /*cfd0*/  IMAD.SHL.U32 R27, R26, 0x40, RZ ;  /* 0x000000401a1b7824 */ /* 0x000fc600078e00ff */
[----:B------:R-:W-:-:S04]  /*cfe0*/  LOP3.LUT R30, R0, 0xc00, RZ, 0xc0, !PT ;  /* 0x00000c00001e7812 */ /* 0x000fc800078ec0ff */
[----:B------:R-:W-:Y:S02]  /*cff0*/  LOP3.LUT R27, R30, 0x1c0, R27, 0xf8, !PT ;  /* 0x000001c01e1b7812 */ /* 0x000fe400078ef81b */
[----:B------:R-:W-:Y:S01]  /*d000*/  SHF.R.U32.HI R30, RZ, 0x5, R26 ;  /* 0x00000005ff1e7819 */ /* 0x000fe2000001161a */
[----:B------:R-:W4:Y:S01]  /*d010*/  LDTM.x16 R4, tmem[UR4] ;  /* 0x00000004000479ee */ /* 0x000f220008240000 */
[----:B------:R-:W-:Y:S02]  /*d020*/  LOP3.LUT R27, R27, 0x3000, R0, 0xf8, !PT ;  /* 0x000030001b1b7812 */ /* 0x000fe400078ef800 */
[----:B------:R-:W-:Y:S02]  /*d030*/  LOP3.LUT R30, R30, 0x3, RZ, 0xc0, !PT ;  /* 0x000000031e1e7812 */ /* 0x000fe400078ec0ff */
[----:B------:R-:W-:Y:S02]  /*d040*/  MOV R36, R59 ;  /* 0x0000003b00247202 */ /* 0x000fe40000000f00 */
[----:B--2---:R-:W-:-:S03]  /*d050*/  MOV R37, R20 ;  /* 0x0000001400257202 */ /* 0x004fc60000000f00 */
[----:B------:R-:W-:-:S03]  /*d060*/  IMAD.WIDE.U32 R36, R27, 0x2, R36 ;  /* 0x000000021b247825 */ /* 0x000fc600078e0024 */
[C---:B------:R-:W-:Y:S02]  /*d070*/  IADD3 R0, P1, PT, R36.reuse, 0x1c000, RZ ;  /* 0x0001c00024007810 */ /* 0x040fe40007f3e0ff */
[----:B------:R-:W-:Y:S01]  /*d080*/  IADD3 R3, P0, PT, R36, 0x1c010, RZ ;  /* 0x0001c01024037810 */ /* 0x000fe20007f1e0ff */
[C---:B----4-:R-:W-:Y:S02]  /*d090*/  FMUL2 R4, R33.reuse.F32, R4.F32x2.HI_LO ;  /* 0x000000042104724a */ /* 0x050fe40000040000 */
[C---:B------:R-:W-:Y:S02]  /*d0a0*/  FMUL2 R6, R33.reuse.F32, R6.F32x2.HI_LO ;  /* 0x000000062106724a */ /* 0x040fe40000040000 */
[--C-:B------:R-:W-:Y:S02]  /*d0b0*/  IMAD.X R39, RZ, RZ, R37.reuse, P1 ;  /* 0x000000ffff277224 */ /* 0x100fe400008e0625 */
[----:B------:R-:W-:Y:S02]  /*d0c0*/  FMUL2 R12, R33.F32, R12.F32x2.HI_LO ;  /* 0x0000000c210c724a */ /* 0x000fe40000040000 */
[----:B------:R-:W-:-:S02]  /*d0d0*/  IMAD.X R37, RZ, RZ, R37, P0 ;  /* 0x000000ffff257224 */ /* 0x000fc400000e0625 */
[----:B------:R-:W-:Y:S01]  /*d0e0*/  FMUL2 R20, R33.F32, R8.F32x2.HI_LO ;  /* 0x000000082114724a */ /* 0x000fe20000040000 */
[----:B------:R-:W-:Y:S01]  /*d0f0*/  F2FP.F16.F32.PACK_AB R8, R5, R4 ;  /* 0x000000040508723e */ /* 0x000fe200000000ff */
[----:B------:R-:W-:Y:S01]  /*d100*/  FMUL2 R34, R33.F32, R10.F32x2.HI_LO ;  /* 0x0000000a2122724a */ /* 0x000fe20000040000 */
[----:B------:R-:W-:Y:S01]  /*d110*/  F2FP.F16.F32.PACK_AB R9, R7, R6 ;  /* 0x000000060709723e */ /* 0x000fe200000000ff */
[C---:B------:R-:W-:Y:S01]  /*d120*/  FMUL2 R14, R33.reuse.F32, R14.F32x2.HI_LO ;  /* 0x0000000e210e724a */ /* 0x040fe20000040000 */
[----:B------:R-:W-:Y:S01]  /*d130*/  SHF.R.U64 R7, R0, 0x3, R39 ;  /* 0x0000000300077819 */ /* 0x000fe20000001227 */
[----:B------:R-:W-:Y:S01]  /*d140*/  FMUL2 R16, R33.F32, R16.F32x2.HI_LO ;  /* 0x000000102110724a */ /* 0x000fe20000040000 */
[----:B------:R-:W-:Y:S01]  /*d150*/  F2FP.F16.F32.PACK_AB R4, R13, R12 ;  /* 0x0000000c0d04723e */ /* 0x000fe200000000ff */
[----:B------:R-:W-:Y:S01]  /*d160*/  FMUL2 R18, R33.F32, R18.F32x2.HI_LO ;  /* 0x000000122112724a */ /* 0x000fe20000040000 */
[----:B------:R-:W-:Y:S02]  /*d170*/  SHF.R.U64 R12, R3, 0x3, R37 ;  /* 0x00000003030c7819 */ /* 0x000fe40000001225 */
[----:B------:R-:W-:-:S02]  /*d180*/  F2FP.F16.F32.PACK_AB R10, R21, R20 ;  /* 0x00000014150a723e */ /* 0x000fc400000000ff */
[----:B------:R-:W-:Y:S02]  /*d190*/  F2FP.F16.F32.PACK_AB R11, R35, R34 ;  /* 0x00000022230b723e */ /* 0x000fe400000000ff */
[----:B------:R-:W-:Y:S02]  /*d1a0*/  LOP3.LUT R38, R0, 0x70, R7, 0x78, !PT ;  /* 0x0000007000267812 */ /* 0x000fe400078e7807 */
[----:B------:R-:W-:Y:S02]  /*d1b0*/  F2FP.F16.F32.PACK_AB R5, R15, R14 ;  /* 0x0000000e0f05723e */ /* 0x000fe400000000ff */
[----:B------:R-:W-:Y:S01]  /*d1c0*/  F2FP.F16.F32.PACK_AB R6, R17, R16 ;  /* 0x000000101106723e */ /* 0x000fe200000000ff */
[----:B------:R2:W-:Y:S01]  /*d1d0*/  ST.E.128 desc[UR44][R38.64], R8 ;  /* 0x0000000826007985 */ /* 0x0005e2000c101d2c */
[----:B------:R-:W-:Y:S02]  /*d1e0*/  LOP3.LUT R36, R3, 0x70, R12, 0x78, !PT ;  /* 0x0000007003247812 */ /* 0x000fe400078e780c */
[----:B------:R-:W-:-:S02]  /*d1f0*/  F2FP.F16.F32.PACK_AB R7, R19, R18 ;  /* 0x000000121307723e */ /* 0x000fc400000000ff */
[----:B------:R-:W-:-:S03]  /*d200*/  ISETP.NE.AND P0, PT, R30, R29, PT ;  /* 0x0000001d1e00720c */ /* 0x000fc60003f05270 */
[----:B------:R2:W-:Y:S10]  /*d210*/  ST.E.128 desc[UR44][R36.64], R4 ;  /* 0x0000000424007985 */ /* 0x0005f4000c101d2c */
[----:B------:R-:W-:Y:S05]  /*d220*/  @!P0 BRA `(.L_x_227) ;  /* 0x0000000000408947 */ /* 0x000fea0003800000 */
[----:B------:R-:W-:Y:S01]  /*d230*/  MOV R14, 0x8 ;  /* 0x00000008000e7802 */ /* 0x000fe20000000f00 */
[----:B------:R-:W4:Y:S01]  /*d240*/  LDCU.64 UR6, c[0x4][0xb0] ;  /* 0x01001600ff0677ac */ /* 0x000f220008000a00 */
[----:B------:R-:W-:Y:S02]  /*d250*/  HFMA2 R12, -RZ, RZ, 0, 5.9604644775390625e-08 ;  /* 0x00000001ff0c7431 */ /* 0x000fe400000001ff */
[----:B--2---:R-:W-:Y:S01]  /*d260*/  IMAD.MOV.U32 R8, RZ, RZ, 0x192 ;  /* 0x00000192ff087424 */ /* 0x004fe200078e00ff */
[----:B------:R-:W2:Y:S01]  /*d270*/  LDCU.64 UR4, c[0x4][0xb8] ;  /* 0x01001700ff0477ac */ /* 0x000ea20008000a00 */
[----:B------:R-:W1:Y:S01]  /*d280*/  LDC.64 R14, c[0x4][R14] ;  /* 0x010000000e0e7b82 */ /* 0x000e620000000a00 */
[----:B------:R-:W-:Y:S01]  /*d290*/  IMAD.MOV.U32 R13, RZ, RZ, RZ ;  /* 0x000000ffff0d7224 */ /* 0x000fe200078e00ff */
[----:B------:R-:W5:Y:S01]  /*d2a0*/  LDCU.64 UR8, c[0x4][0x40] ;  /* 0x01000800ff0877ac */ /* 0x000f620008000a00 */
[----:B----4-:R-:W-:Y:S01]  /*d2b0*/  IMAD.U32 R4, RZ, RZ, UR6 ;  /* 0x00000006ff047e24 */ /* 0x010fe2000f8e00ff */
[----:B------:R-:W-:Y:S01]  /*d2c0*/  MOV R5, UR7 ;  /* 0x0000000700057c02 */ /* 0x000fe20008000f00 */
[----:B--2---:R-:W-:Y:S01]  /*d2d0*/  IMAD.U32 R6, RZ, RZ, UR4 ;  /* 0x00000004ff067e24 */ /* 0x004fe2000f8e00ff */
[----:B------:R-:W-:Y:S01]  /*d2e0*/  MOV R7, UR5 ;  /* 0x0000000500077c02 */ /* 0x000fe20008000f00 */
[----:B-----5:R-:W-:Y:S01]  /*d2f0*/  IMAD.U32 R10, RZ, RZ, UR8 ;  /* 0x00000008ff0a7e24 */ /* 0x020fe2000f8e00ff */
[----:B------:R-:W-:-:S02]  /*d300*/  MOV R11, UR9 ;  /* 0x00000009000b7c02 */ /* 0x000fc40008000f00 */
[----:B------:R-:W-:-:S07]  /*d310*/  LEPC R20, `(.L_x_227) ;  /* 0x000000001014794e */ /* 0x000fce0000000000 */
[----:B-1-3--:R-:W-:Y:S05]  /*d320*/  CALL.ABS.NOINC R14 ;  /* 0x000000000e007343 */ /* 0x00afea0003c00000 */
.L_x_227:
[----:B------:R-:W-:Y:S01]  /*d330*/  LOP3.LUT R0, R28, 0x110, RZ, 0xfc, !PT ;  /* 0x000001101c007812 */ /* 0x000fe200078efcff */
[----:B------:R-:W-:Y:S05]  /*d340*/  WARPSYNC.ALL ;  /* 0x0000000000007948 */ /* 0x000fea0003800000 */
[----:B------:R-:W-:Y:S02]  /*d350*/  R2UR UR4, R0 ;  /* 0x00000000000472ca */ /* 0x000fe400000e0000 */
[----:B------:R-:W4:Y:S11]  /*d360*/  S2R R0, SR_SWINHI ;  /* 0x0000000000007919 */ /* 0x000f360000002f00 */
[----:B--2---:R-:W2:Y:S01]  /*d370*/  LDTM.x16 R4, tmem[UR4] ;  /* 0x00000004000479ee */ /* 0x004ea20008240000 */
[----:B------:R-:W-:-:S02]  /*d380*/  MOV R36, R59 ;  /* 0x0000003b00247202 */ /* 0x000fc40000000f00 */
[----:B----4-:R-:W-:Y:S01]  /*d390*/  MOV R37, R0 ;  /* 0x0000000000257202 */ /* 0x010fe20000000f00 */
[----:B--2---:R-:W-:Y:S02]  /*d3a0*/  FMUL2 R6, R33.F32, R6.F32x2.HI_LO ;  /* 0x000000062106724a */ /* 0x004fe40000040000 */
[----:B------:R-:W-:-:S04]  /*d3b0*/  IMAD.WIDE.U32 R36, R27, 0x2, R36 ;  /* 0x000000021b247825 */ /* 0x000fc800078e0024 */
[C---:B------:R-:W-:Y:S02]  /*d3c0*/  FMUL2 R20, R33.reuse.F32, R8.F32x2.HI_LO ;  /* 0x000000082114724a */ /* 0x040fe40000040000 */
[----:B------:R-:W-:Y:S01]  /*d3d0*/  FMUL2 R4, R33.F32, R4.F32x2.HI_LO ;  /* 0x000000042104724a */ /* 0x000fe20000040000 */
[----:B------:R-:W-:Y:S01]  /*d3e0*/  F2FP.F16.F32.PACK_AB R9, R7, R6 ;  /* 0x000000060709723e */ /* 0x000fe200000000ff */
[C---:B------:R-:W-:Y:S01]  /*d3f0*/  FMUL2 R34, R33.reuse.F32, R10.F32x2.HI_LO ;  /* 0x0000000a2122724a */ /* 0x040fe20000040000 */
[C---:B------:R-:W-:Y:S01]  /*d400*/  IADD3 R0, P1, PT, R36.reuse, 0x1c030, RZ ;  /* 0x0001c03024007810 */ /* 0x040fe20007f3e0ff */
[C---:B------:R-:W-:Y:S01]  /*d410*/  FMUL2 R12, R33.reuse.F32, R12.F32x2.HI_LO ;  /* 0x0000000c210c724a */ /* 0x040fe20000040000 */
[----:B------:R-:W-:Y:S01]  /*d420*/  IADD3 R3, P0, PT, R36, 0x1c020, RZ ;  /* 0x0001c02024037810 */ /* 0x000fe20007f1e0ff */
[----:B------:R-:W-:Y:S01]  /*d430*/  FMUL2 R14, R33.F32, R14.F32x2.HI_LO ;  /* 0x0000000e210e724a */ /* 0x000fe20000040000 */
[----:B------:R-:W-:Y:S01]  /*d440*/  F2FP.F16.F32.PACK_AB R8, R5, R4 ;  /* 0x000000040508723e */ /* 0x000fe200000000ff */
[----:B------:R-:W-:-:S02]  /*d450*/  IMAD.X R39, RZ, RZ, R37, P1 ;  /* 0x000000ffff277224 */ /* 0x000fc400008e0625 */
[C---:B------:R-:W-:Y:S02]  /*d460*/  FMUL2 R16, R33.reuse.F32, R16.F32x2.HI_LO ;  /* 0x000000102110724a */ /* 0x040fe40000040000 */
[----:B------:R-:W-:Y:S02]  /*d470*/  IMAD.X R37, RZ, RZ, R37, P0 ;  /* 0x000000ffff257224 */ /* 0x000fe400000e0625 */
[----:B------:R-:W-:Y:S01]  /*d480*/  FMUL2 R18, R33.F32, R18.F32x2.HI_LO ;  /* 0x000000122112724a */ /* 0x000fe20000040000 */
[----:B------:R-:W-:Y:S02]  /*d490*/  F2FP.F16.F32.PACK_AB R10, R21, R20 ;  /* 0x00000014150a723e */ /* 0x000fe400000000ff */
[----:B------:R-:W-:Y:S02]  /*d4a0*/  SHF.R.U64 R7, R0, 0x3, R39 ;  /* 0x0000000300077819 */ /* 0x000fe40000001227 */
[----:B------:R-:W-:Y:S02]  /*d4b0*/  SHF.R.U64 R6, R3, 0x3, R37 ;  /* 0x0000000303067819 */ /* 0x000fe40000001225 */
[----:B------:R-:W-:-:S02]  /*d4c0*/  F2FP.F16.F32.PACK_AB R11, R35, R34 ;  /* 0x00000022230b723e */ /* 0x000fc400000000ff */
[----:B------:R-:W-:Y:S02]  /*d4d0*/  LOP3.LUT R36, R3, 0x70, R6, 0x78, !PT ;  /* 0x0000007003247812 */ /* 0x000fe400078e7806 */
[----:B------:R-:W-:Y:S02]  /*d4e0*/  LOP3.LUT R38, R0, 0x70, R7, 0x78, !PT ;  /* 0x0000007000267812 */ /* 0x000fe400078e7807 */
[----:B------:R-:W-:Y:S01]  /*d4f0*/  F2FP.F16.F32.PACK_AB R4, R13, R12 ;  /* 0x0000000c0d04723e */ /* 0x000fe200000000ff */
[----:B------:R2:W-:Y:S01]  /*d500*/  ST.E.128 desc[UR44][R36.64], R8 ;  /* 0x0000000824007985 */ /* 0x0005e2000c101d2c */
[----:B------:R-:W-:Y:S02]  /*d510*/  F2FP.F16.F32.PACK_AB R5, R15, R14 ;  /* 0x0000000e0f05723e */ /* 0x000fe400000000ff */
[----:B------:R-:W-:Y:S02]  /*d520*/  F2FP.F16.F32.PACK_AB R6, R17, R16 ;  /* 0x000000101106723e */ /* 0x000fe400000000ff */
        /* <DEDUP_REMOVED lines=20> */
.L_x_228:
        /* <DEDUP_REMOVED lines=52> */
.L_x_229:
        /* <DEDUP_REMOVED lines=52> */
.L_x_230:
        /* <DEDUP_REMOVED lines=52> */
.L_x_231:
        /* <DEDUP_REMOVED lines=52> */
.L_x_232:
        /* <DEDUP_REMOVED lines=52> */
.L_x_233:
[----:B------:R-:W-:Y:S01]  /*e6b0*/  LOP3.LUT R0, R28, 0x170, RZ, 0xfc, !PT ;  /* 0x000001701c007812 */ /* 0x000fe200078efcff */
[----:B------:R-:W-:Y:S05]  /*e6c0*/  WARPSYNC.ALL ;  /* 0x0000000000007948 */ /* 0x000fea0003800000 */
[----:B------:R-:W-:Y:S02]  /*e6d0*/  R2UR UR4, R0 ;  /* 0x00000000000472ca */ /* 0x000fe400000e0000 */
[----:B------:R-:W4:Y:S11]  /*e6e0*/  S2R R0, SR_SWINHI ;  /* 0x0000000000007919 */ /* 0x000f360000002f00 */
[----:B--2---:R-:W2:Y:S01]  /*e6f0*/  LDTM.x16 R4, tmem[UR4] ;  /* 0x00000004000479ee */ /* 0x004ea20008240000 */
[----:B------:R-:W5:Y:S02]  /*e700*/  LDCU.64 UR4, c[0x0][0x880] ;  /* 0x00011000ff0477ac */ /* 0x000f640008000a00 */
[----:B-----5:R-:W-:Y:S01]  /*e710*/  UISETP.NE.U32.AND UP0, UPT, UR4, URZ, UPT ;  /* 0x000000ff0400728c */ /* 0x020fe2000bf05070 */
[----:B------:R-:W-:-:S02]  /*e720*/  MOV R36, R59 ;  /* 0x0000003b00247202 */ /* 0x000fc40000000f00 */
[----:B----4-:R-:W-:Y:S01]  /*e730*/  MOV R37, R0 ;  /* 0x0000000000257202 */ /* 0x010fe20000000f00 */
[----:B------:R-:W-:Y:S01]  /*e740*/  UISETP.NE.AND.EX UP0, UPT, UR5, URZ, UPT, UP0 ;  /* 0x000000ff0500728c */ /* 0x000fe2000bf05300 */
        /* <DEDUP_REMOVED lines=25> */
[----:B------:R-:W-:-:S05]  /*e8e0*/  F2FP.F16.F32.PACK_AB R7, R19, R18 ;  /* 0x000000121307723e */ /* 0x000fca00000000ff */
[----:B------:R2:W-:Y:S01]  /*e8f0*/  ST.E.128 desc[UR44][R38.64], R4 ;  /* 0x0000000426007985 */ /* 0x0005e2000c101d2c */
[----:B------:R-:W-:Y:S01]  /*e900*/  @!PT LDS RZ, [RZ] ;  /* 0x00000000fffff984 */ /* 0x000fe20000000800 */
[----:B------:R-:W-:Y:S01]  /*e910*/  @!PT LDS RZ, [RZ] ;  /* 0x00000000fffff984 */ /* 0x000fe20000000800 */
[----:B------:R-:W-:Y:S01]  /*e920*/  @!PT LDS RZ, [RZ] ;  /* 0x00000000fffff984 */ /* 0x000fe20000000800 */
[----:B------:R-:W-:Y:S01]  /*e930*/  @!PT LDS RZ, [RZ] ;  /* 0x00000000fffff984 */ /* 0x000fe20000000800 */
[----:B------:R4:W-:Y:S06]  /*e940*/  MEMBAR.ALL.CTA ;  /* 0x0000000000007992 */ /* 0x0009ec0000008000 */
[----:B----4-:R-:W4:Y:S01]  /*e950*/  FENCE.VIEW.ASYNC.S ;  /* 0x00000000000073c6 */ /* 0x010f220000000000 */
[----:B------:R-:W-:Y:S05]  /*e960*/  BRA.U !UP0, `(.L_x_234) ;  /* 0x0000000508387547 */ /* 0x000fea000b800000 */
[----:B------:R-:W-:Y:S01]  /*e970*/  FSETP.GEU.AND P0, PT, R24, 1.175494350822287508e-38, PT ;  /* 0x008000001800780b */ /* 0x000fe20003f0e000 */
[----:B--2---:R-:W2:Y:S01]  /*e980*/  LDC R4, c[0x0][0x904] ;  /* 0x00024100ff047b82 */ /* 0x004ea20000000800 */
[----:B------:R-:W-:Y:S01]  /*e990*/  MOV R3, 0x3e055027 ;  /* 0x3e05502700037802 */ /* 0x000fe20000000f00 */
[----:B------:R-:W5:Y:S01]  /*e9a0*/  LDCU.64 UR4, c[0x0][0x908] ;  /* 0x00012100ff0477ac */ /* 0x000f620008000a00 */
[----:B------:R-:W-:Y:S01]  /*e9b0*/  FSEL R8, RZ, -23, P0 ;  /* 0xc1b80000ff087808 */ /* 0x000fe20000000000 */
[----:B------:R-:W-:Y:S01]  /*e9c0*/  BSSY.RECONVERGENT B0, `(.L_x_234) ;  /* 0x0000048000007945 */ /* 0x000fe20003800200 */
[----:B------:R-:W-:-:S07]  /*e9d0*/  LOP3.LUT R7, R26, 0x7f, RZ, 0xc0, !PT ;  /* 0x0000007f1a077812 */ /* 0x000fce00078ec0ff */
[----:B------:R-:W-:-:S05]  /*e9e0*/  @!P0 FMUL R24, R24, 8388608 ;  /* 0x4b00000018188820 */ /* 0x000fca0000400000 */
[C---:B------:R-:W-:Y:S02]  /*e9f0*/  IADD3 R5, PT, PT, R24.reuse, -0x3f2aaaab, RZ ;  /* 0xc0d5555518057810 */ /* 0x040fe40007ffe0ff */
[----:B------:R-:W-:Y:S01]  /*ea00*/  ISETP.GT.U32.AND P1, PT, R24, 0x7f7fffff, PT ;  /* 0x7f7fffff1800780c */ /* 0x000fe20003f24070 */
[----:B-----5:R-:W-:Y:S01]  /*ea10*/  IMAD.HI.U32 R0, R57, UR4, RZ ;  /* 0x0000000439007c27 */ /* 0x020fe2000f8e00ff */
[----:B------:R-:W-:Y:S01]  /*ea20*/  LOP3.LUT R5, R5, 0xff800000, RZ, 0xc0, !PT ;  /* 0xff80000005057812 */ /* 0x000fe200078ec0ff */
[----:B------:R-:W5:Y:S01]  /*ea30*/  LDCU UR4, c[0x0][0x380] ;  /* 0x00007000ff0477ac */ /* 0x000f620008000800 */
[----:B--2---:R-:W-:Y:S02]  /*ea40*/  ISETP.NE.AND P0, PT, R4, 0x1, PT ;  /* 0x000000010400780c */ /* 0x004fe40003f05270 */
[-C--:B------:R-:W-:Y:S02]  /*ea50*/  IADD3 R6, PT, PT, R24, -R5.reuse, RZ ;  /* 0x8000000518067210 */ /* 0x080fe40007ffe0ff */
[----:B------:R-:W-:Y:S01]  /*ea60*/  SHF.R.U32.HI R0, RZ, UR5, R0 ;  /* 0x00000005ff007c19 */ /* 0x000fe20008011600 */
[----:B------:R-:W2:Y:S01]  /*ea70*/  LDCU UR5, c[0x0][0x700] ;  /* 0x0000e000ff0577ac */ /* 0x000ea20008000800 */
[----:B------:R-:W-:Y:S01]  /*ea80*/  I2FP.F32.S32 R5, R5 ;  /* 0x0000000500057245 */ /* 0x000fe20000201400 */
[----:B------:R-:W-:Y:S01]  /*ea90*/  FADD R6, R6, -1 ;  /* 0xbf80000006067421 */ /* 0x000fe20000000000 */
[----:B------:R-:W-:-:S03]  /*eaa0*/  SEL R0, R57, R0, !P0 ;  /* 0x0000000039007207 */ /* 0x000fc60004000000 */
[----:B------:R-:W-:Y:S01]  /*eab0*/  FFMA R3, R6, -R3, 0.14084610342979431152 ;  /* 0x3e1039f606037423 */ /* 0x000fe20000000803 */
[----:B------:R-:W-:Y:S01]  /*eac0*/  IADD3 R0, PT, PT, -R0, RZ, RZ ;  /* 0x000000ff00007210 */ /* 0x000fe20007ffe1ff */
[----:B------:R-:W-:Y:S02]  /*ead0*/  FFMA R5, R5, 1.1920928955078125e-07, R8 ;  /* 0x3400000005057823 */ /* 0x000fe40000000008 */
[----:B------:R-:W-:Y:S02]  /*eae0*/  FFMA R3, R6, R3, -0.12148627638816833496 ;  /* 0xbdf8cdcc06037423 */ /* 0x000fe40000000003 */
[----:B------:R-:W-:Y:S02]  /*eaf0*/  IMAD R0, R4, R0, R57 ;  /* 0x0000000004007224 */ /* 0x000fe400078e0239 */
[----:B------:R-:W-:-:S04]  /*eb00*/  FFMA R3, R6, R3, 0.13980610668659210205 ;  /* 0x3e0f295506037423 */ /* 0x000fc80000000003 */
[----:B------:R-:W-:-:S04]  /*eb10*/  FFMA R3, R6, R3, -0.16684235632419586182 ;  /* 0xbe2ad8b906037423 */ /* 0x000fc80000000003 */
[----:B------:R-:W-:-:S04]  /*eb20*/  FFMA R3, R6, R3, 0.20012299716472625732 ;  /* 0x3e4ced0b06037423 */ /* 0x000fc80000000003 */
[----:B------:R-:W-:-:S04]  /*eb30*/  FFMA R3, R6, R3, -0.24999669194221496582 ;  /* 0xbe7fff2206037423 */ /* 0x000fc80000000003 */
[----:B------:R-:W-:-:S04]  /*eb40*/  FFMA R3, R6, R3, 0.33333182334899902344 ;  /* 0x3eaaaa7806037423 */ /* 0x000fc80000000003 */
[----:B------:R-:W-:-:S04]  /*eb50*/  FFMA R3, R6, R3, -0.5 ;  /* 0xbf00000006037423 */ /* 0x000fc80000000003 */
[----:B------:R-:W-:-:S04]  /*eb60*/  FMUL R3, R6, R3 ;  /* 0x0000000306037220 */ /* 0x000fc80000400000 */
[----:B------:R-:W-:Y:S01]  /*eb70*/  FFMA R6, R6, R3, R6 ;  /* 0x0000000306067223 */ /* 0x000fe20000000006 */
[----:B------:R-:W-:-:S03]  /*eb80*/  MOV R3, 0x7f800000 ;  /* 0x7f80000000037802 */ /* 0x000fc60000000f00 */
[----:B------:R-:W-:Y:S02]  /*eb90*/  FFMA R5, R5, 0.69314718246459960938, R6 ;  /* 0x3f31721805057823 */ /* 0x000fe40000000006 */
[----:B------:R-:W-:Y:S01]  /*eba0*/  @P1 FFMA R5, R24, R3, +INF ;  /* 0x7f80000018051423 */ /* 0x000fe20000000003 */
[----:B------:R-:W-:Y:S02]  /*ebb0*/  LEA R3, R0, R7, 0x8 ;  /* 0x0000000700037211 */ /* 0x000fe400078e40ff */
[----:B------:R-:W-:Y:S02]  /*ebc0*/  FSETP.NEU.AND P1, PT, R24, RZ, PT ;  /* 0x000000ff1800720b */ /* 0x000fe40003f2d000 */
[----:B-----5:R-:W-:Y:S02]  /*ebd0*/  ISETP.GE.AND P0, PT, R3, UR4, PT ;  /* 0x0000000403007c0c */ /* 0x020fe4000bf06270 */
[----:B------:R-:W-:-:S05]  /*ebe0*/  FSEL R0, R5, -INF , P1 ;  /* 0xff80000005007808 */ /* 0x000fca0000800000 */
[----:B--2---:R-:W-:-:S06]  /*ebf0*/  FFMA R25, R25, UR5, R0 ;  /* 0x0000000519197c23 */ /* 0x004fcc0008000000 */
[----:B------:R-:W-:Y:S05]  /*ec00*/  @P0 BRA `(.L_x_235) ;  /* 0x00000000008c0947 */ /* 0x000fea0003800000 */
[----:B------:R-:W2:Y:S01]  /*ec10*/  LDC R7, c[0x0][0x38c] ;  /* 0x0000e300ff077b82 */ /* 0x000ea20000000800 */
[----:B------:R-:W5:Y:S01]  /*ec20*/  LDCU UR6, c[0x0][0x890] ;  /* 0x00011200ff0677ac */ /* 0x000f620008000800 */
[----:B------:R-:W1:Y:S01]  /*ec30*/  LDCU.64 UR4, c[0x0][0x888] ;  /* 0x00011100ff0477ac */ /* 0x000e620008000a00 */
[----:B-----5:R-:W-:Y:S01]  /*ec40*/  IMAD R3, R22, UR6, R3 ;  /* 0x0000000616037c24 */ /* 0x020fe2000f8e0203 */
[----:B--2---:R-:W-:-:S04]  /*ec50*/  IABS R5, R7 ;  /* 0x0000000700057213 */ /* 0x004fc80000000000 */
[----:B------:R-:W2:Y:S08]  /*ec60*/  I2F.RP R10, R5 ;  /* 0x00000005000a7306 */ /* 0x000eb00000209400 */
[----:B--2---:R-:W2:Y:S02]  /*ec70*/  MUFU.RCP R8, R10 ;  /* 0x0000000a00087308 */ /* 0x004ea40000001000 */
[----:B--2---:R-:W-:-:S06]  /*ec80*/  IADD3 R8, PT, PT, R8, 0xffffffe, RZ ;  /* 0x0ffffffe08087810 */ /* 0x004fcc0007ffe0ff */
[----:B------:R2:W5:Y:S02]  /*ec90*/  F2I.FTZ.U32.TRUNC.NTZ R9, R8 ;  /* 0x0000000800097305 */ /* 0x000564000021f000 */
[----:B--2---:R-:W-:Y:S02]  /*eca0*/  HFMA2 R8, -RZ, RZ, 0, 0 ;  /* 0x00000000ff087431 */ /* 0x004fe400000001ff */
[----:B-----5:R-:W-:-:S04]  /*ecb0*/  IMAD.MOV R0, RZ, RZ, -R9 ;  /* 0x000000ffff007224 */ /* 0x020fc800078e0a09 */
[----:B------:R-:W-:Y:S01]  /*ecc0*/  IMAD R4, R0, R5, RZ ;  /* 0x0000000500047224 */ /* 0x000fe200078e02ff */
[----:B------:R-:W-:-:S03]  /*ecd0*/  IABS R0, R2 ;  /* 0x0000000200007213 */ /* 0x000fc60000000000 */
[----:B------:R-:W-:-:S04]  /*ece0*/  IMAD.HI.U32 R9, R9, R4, R8 ;  /* 0x0000000409097227 */ /* 0x000fc800078e0008 */
[----:B------:R-:W-:-:S04]  /*ecf0*/  IMAD.MOV.U32 R6, RZ, RZ, R0 ;  /* 0x000000ffff067224 */ /* 0x000fc800078e0000 */
[----:B------:R-:W-:Y:S02]  /*ed00*/  IMAD.HI.U32 R4, R9, R6, RZ ;  /* 0x0000000609047227 */ /* 0x000fe400078e00ff */
[----:B------:R-:W2:Y:S03]  /*ed10*/  LDC.64 R8, c[0x0][0x880] ;  /* 0x00022000ff087b82 */ /* 0x000ea60000000a00 */
[----:B------:R-:W-:-:S05]  /*ed20*/  IADD3 R0, PT, PT, -R4, RZ, RZ ;  /* 0x000000ff04007210 */ /* 0x000fca0007ffe1ff */
[----:B------:R-:W-:-:S05]  /*ed30*/  IMAD R0, R5, R0, R6 ;  /* 0x0000000005007224 */ /* 0x000fca00078e0206 */
[----:B------:R-:W-:-:S13]  /*ed40*/  ISETP.GT.U32.AND P0, PT, R5, R0, PT ;  /* 0x000000000500720c */ /* 0x000fda0003f04070 */
[----:B------:R-:W-:Y:S01]  /*ed50*/  @!P0 IMAD.IADD R0, R0, 0x1, -R5 ;  /* 0x0000000100008824 */ /* 0x000fe200078e0a05 */
[----:B------:R-:W-:Y:S02]  /*ed60*/  @!P0 IADD3 R4, PT, PT, R4, 0x1, RZ ;  /* 0x0000000104048810 */ /* 0x000fe40007ffe0ff */
[----:B------:R-:W-:Y:S02]  /*ed70*/  ISETP.NE.AND P0, PT, R7, RZ, PT ;  /* 0x000000ff0700720c */ /* 0x000fe40003f05270 */
[----:B------:R-:W-:Y:S02]  /*ed80*/  ISETP.GE.U32.AND P2, PT, R0, R5, PT ;  /* 0x000000050000720c */ /* 0x000fe40003f46070 */
[----:B------:R-:W-:-:S04]  /*ed90*/  LOP3.LUT R0, R2, R7, RZ, 0x3c, !PT ;  /* 0x0000000702007212 */ /* 0x000fc800078e3cff */
[----:B------:R-:W-:-:S07]  /*eda0*/  ISETP.GE.AND P1, PT, R0, RZ, PT ;  /* 0x000000ff0000720c */ /* 0x000fce0003f26270 */
[----:B------:R-:W-:-:S06]  /*edb0*/  @P2 VIADD R4, R4, 0x1 ;  /* 0x0000000104042836 */ /* 0x000fcc0000000000 */
[----:B------:R-:W-:Y:S02]  /*edc0*/  @!P1 IADD3 R4, PT, PT, -R4, RZ, RZ ;  /* 0x000000ff04049210 */ /* 0x000fe40007ffe1ff */
[----:B------:R-:W-:-:S04]  /*edd0*/  @!P0 LOP3.LUT R4, RZ, R7, RZ, 0x33, !PT ;  /* 0x00000007ff048212 */ /* 0x000fc800078e33ff */
[C---:B------:R-:W-:Y:S01]  /*ede0*/  IADD3 R0, PT, PT, -R4.reuse, RZ, RZ ;  /* 0x000000ff04007210 */ /* 0x040fe20007ffe1ff */
[----:B-1----:R-:W-:-:S04]  /*edf0*/  IMAD R3, R4, UR5, R3 ;  /* 0x0000000504037c24 */ /* 0x002fc8000f8e0203 */
[----:B------:R-:W-:-:S04]  /*ee00*/  IMAD R0, R7, R0, R2 ;  /* 0x0000000007007224 */ /* 0x000fc800078e0202 */
[----:B------:R-:W-:-:S04]  /*ee10*/  IMAD R3, R0, UR4, R3 ;  /* 0x0000000400037c24 */ /* 0x000fc8000f8e0203 */
[----:B--2---:R-:W-:-:S05]  /*ee20*/  IMAD.WIDE R8, R3, 0x4, R8 ;  /* 0x0000000403087825 */ /* 0x004fca00078e0208 */
[----:B------:R2:W-:Y:S02]  /*ee30*/  STG.E desc[UR44][R8.64], R25 ;  /* 0x0000001908007986 */ /* 0x0005e4000c10192c */
.L_x_235:
[----:B------:R-:W-:Y:S05]  /*ee40*/  BSYNC.RECONVERGENT B0 ;  /* 0x0000000000007941 */ /* 0x000fea0003800200 */
.L_x_234:
[----:B------:R-:W-:Y:S01]  /*ee50*/  UISETP.NE.AND UP0, UPT, UR41, URZ, UPT ;  /* 0x000000ff2900728c */ /* 0x000fe2000bf05270 */
[----:B------:R-:W-:-:S08]  /*ee60*/  NOP ;  /* 0x0000000000007918 */ /* 0x000fd00000000000 */
[----:B------:R-:W-:Y:S05]  /*ee70*/  BRA.U UP0, `(.L_x_236) ;  /* 0x0000000100087547 */ /* 0x000fea000b800000 */
[----:B------:R-:W-:Y:S05]  /*ee80*/  BPT.TRAP 0x1 ;  /* 0x000000040000795c */ /* 0x000fea0000300000 */
[----:B------:R-:W-:Y:S05]  /*ee90*/  BPT.TRAP 0x1 ;  /* 0x000000040000795c */ /* 0x000fea0000300000 */
.L_x_236:
[----:B------:R-:W-:Y:S01]  /*eea0*/  IADD3 R3, PT, PT, R59, 0x2c0a0, RZ ;  /* 0x0002c0a03b037810 */ /* 0x000fe20007ffe0ff */
[----:B------:R-:W-:-:S03]  /*eeb0*/  UISETP.NE.AND UP0, UPT, UR41, URZ, UPT ;  /* 0x000000ff2900728c */ /* 0x000fc6000bf05270 */
[----:B------:R-:W-:-:S04]  /*eec0*/  PRMT R0, R60, 0x654, R3 ;  /* 0x000006543c007816 */ /* 0x000fc80000000003 */
[----:B----4-:R4:W-:Y:S02]  /*eed0*/  SYNCS.ARRIVE.TRANS64.RED.A1T0 RZ, [R0+URZ], RZ ;  /* 0x000000ff00ff79a7 */ /* 0x0109e400081004ff */
[----:B------:R-:W-:Y:S05]  /*eee0*/  BRA.U UP0, `(.L_x_237) ;  /* 0x0000000100047547 */ /* 0x000fea000b800000 */
[----:B------:R-:W-:Y:S05]  /*eef0*/  BPT.TRAP 0x1 ;  /* 0x000000040000795c */ /* 0x000fea0000300000 */
.L_x_237:
[----:B------:R1:W-:Y:S01]  /*ef00*/  SYNCS.ARRIVE.TRANS64.A1T0 RZ, [R59+URZ+0x2c0b0], RZ ;  /* 0x02c0b0ff3bff79a7 */ /* 0x0003e200081000ff */
[----:B------:R-:W-:-:S09]  /*ef10*/  UISETP.NE.AND UP0, UPT, UR39, URZ, UPT ;  /* 0x000000ff2700728c */ /* 0x000fd2000bf05270 */
[----:B------:R-:W-:Y:S05]  /*ef20*/  BRA.U !UP0, `(.L_x_238) ;  /* 0x0000000108047547 */ /* 0x000fea000b800000 */
[----:B------:R-:W-:Y:S05]  /*ef30*/  BPT.TRAP 0x1 ;  /* 0x000000040000795c */ /* 0x000fea0000300000 */
.L_x_238:
[----:B------:R-:W-:Y:S01]  /*ef40*/  ULOP3.LUT UR4, UR38, 0x1, URZ, 0x3c, !UPT ;  /* 0x0000000126047892 */ /* 0x000fe2000f8e3cff */
[----:B----4-:R-:W-:-:S05]  /*ef50*/  LOP3.LUT R0, R28, 0x80, RZ, 0xfc, !PT ;  /* 0x000000801c007812 */ /* 0x010fca00078efcff */
[----:B--2---:R-:W-:-:S05]  /*ef60*/  IMAD.U32 R4, RZ, RZ, UR4 ;  /* 0x00000004ff047e24 */ /* 0x004fca000f8e00ff */
[----:B------:R-:W-:-:S04]  /*ef70*/  SHF.L.U32 R4, R4, 0x1f, RZ ;  /* 0x0000001f04047819 */ /* 0x000fc800000006ff */
[----:B------:R-:W2:Y:S02]  /*ef80*/  SYNCS.PHASECHK.TRANS64.TRYWAIT P0, [R59+URZ+0x2c080], R4 ;  /* 0x02c080043b0075a7 */ /* 0x000ea400080011ff */
[----:B--2---:R-:W-:Y:S05]  /*ef90*/  @!P0 BRA `(.L_x_239) ;  /* 0x000000e800c88947 */ /* 0x004fea0003800000 */
.L_x_461:
[----:B------:R-:W-:Y:S01]  /*efa0*/  R2UR UR4, R0 ;  /* 0x00000000000472ca */ /* 0x000fe200000e0000 */
[----:B------:R-:W-:-:S12]  /*efb0*/  UISETP.NE.AND UP0, UPT, UR39, URZ, UPT ;  /* 0x000000ff2700728c */ /* 0x000fd8000bf05270 */
[----:B------:R-:W4:Y:S02]  /*efc0*/  LDTM.x2 R24, tmem[UR4] ;  /* 0x00000004001879ee */ /* 0x000f2400080c0000 */
[----:B----4-:R-:W-:Y:S05]  /*efd0*/  BRA.U !UP0, `(.L_x_240) ;  /* 0x0000000108047547 */ /* 0x010fea000b800000 */
[----:B------:R-:W-:Y:S05]  /*efe0*/  BPT.TRAP 0x1 ;  /* 0x000000040000795c */ /* 0x000fea0000300000 */
.L_x_240:
[----:B------:R-:W-:Y:S01]  /*eff0*/  PRMT R31, R60, 0x654, R31 ;  /* 0x000006543c1f7816 */ /* 0x000fe2000000001f */
[----:B------:R-:W-:-:S03]  /*f000*/  UISETP.NE.AND UP0, UPT, UR41, URZ, UPT ;  /* 0x000000ff2900728c */ /* 0x000fc6000bf05270 */
[----:B------:R4:W-:Y:S06]  /*f010*/  SYNCS.ARRIVE.TRANS64.RED.A1T0 RZ, [R31+URZ], RZ ;  /* 0x000000ff1fff79a7 */ /* 0x0009ec00081004ff */
[----:B------:R-:W-:Y:S05]  /*f020*/  BRA.U UP0, `(.L_x_241) ;  /* 0x0000000100047547 */ /* 0x000fea000b800000 */
[----:B------:R-:W-:Y:S05]  /*f030*/  BPT.TRAP 0x1 ;  /* 0x000000040000795c */ /* 0x000fea0000300000 */
.L_x_241:
[----:B------:R-:W-:-:S04]  /*f040*/  MOV R0, UR42 ;  /* 0x0000002a00007c02 */ /* 0x000fc80008000f00 */
[----:B------:R-:W-:-:S04]  /*f050*/  SHF.L.U32 R0, R0, 0x1f, RZ ;  /* 0x0000001f00007819 */ /* 0x000fc800000006ff */
[----:B------:R-:W5:Y:S02]  /*f060*/  SYNCS.PHASECHK.TRANS64.TRYWAIT P0, [R59+URZ+0x2c098], R0 ;  /* 0x02c098003b0075a7 */ /* 0x000f6400080011ff */
[----:B-----5:R-:W-:Y:S05]  /*f070*/  @!P0 BRA `(.L_x_242) ;  /* 0x000000e800a48947 */ /* 0x020fea0003800000 */
.L_x_462:
[----:B------:R-:W-:-:S09]  /*f080*/  UISETP.NE.AND UP0, UPT, UR41, URZ, UPT ;  /* 0x000000ff2900728c */ /* 0x000fd2000bf05270 */
[----:B------:R-:W-:Y:S05]  /*f090*/  BRA.U UP0, `(.L_x_243) ;  /* 0x0000000100047547 */ /* 0x000fea000b800000 */
[----:B------:R-:W-:Y:S05]  /*f0a0*/  BPT.TRAP 0x1 ;  /* 0x000000040000795c */ /* 0x000fea0000300000 */
.L_x_243:
[----:B------:R-:W-:Y:S01]  /*f0b0*/  SHF.L.U32 R0, R56, 0x1f, RZ ;  /* 0x0000001f38007819 */ /* 0x000fe200000006ff */
[----:B------:R1:W1:Y:S01]  /*f0c0*/  MUFU.RCP R3, R24 ;  /* 0x0000001800037308 */ /* 0x0002620000001000 */
[----:B------:R-:W-:Y:S02]  /*f0d0*/  BSSY B0, `(.L_x_244) ;  /* 0x0000003000007945 */ /* 0x000fe40003800000 */
[----:B------:R-:W5:Y:S02]  /*f0e0*/  SYNCS.PHASECHK.TRANS64.TRYWAIT P0, [R59+URZ+0x2c0c8], R0 ;  /* 0x02c0c8003b0075a7 */ /* 0x000f6400080011ff */
[----:B-1---5:R-:W-:Y:S05]  /*f0f0*/  @!P0 BRA `(.L_x_245) ;  /* 0x000000e800988947 */ /* 0x022fea0003800000 */
.L_x_463:
[----:B------:R-:W-:Y:S05]  /*f100*/  BSYNC B0 ;  /* 0x0000000000007941 */ /* 0x000fea0003800000 */
.L_x_244:
[----:B------:R-:W1:Y:S01]  /*f110*/  LDCU UR4, c[0x0][0x708] ;  /* 0x0000e100ff0477ac */ /* 0x000e620008000800 */
[----:B------:R-:W-:-:S04]  /*f120*/  FFMA R0, -R24, R3, 1 ;  /* 0x3f80000018007423 */ /* 0x000fc80000000103 */
[----:B------:R-:W-:Y:S01]  /*f130*/  FFMA R0, R3, R0, R3 ;  /* 0x0000000003007223 */ /* 0x000fe20000000003 */
[----:B-1----:R-:W-:-:S03]  /*f140*/  MOV R3, UR4 ;  /* 0x0000000400037c02 */ /* 0x002fc60008000f00 */
[----:B----4-:R-:W-:Y:S01]  /*f150*/  FFMA R31, R0, UR4, RZ ;  /* 0x00000004001f7c23 */ /* 0x010fe200080000ff */
[----:B------:R-:W1:Y:S03]  /*f160*/  FCHK P0, R3, R24 ;  /* 0x0000001803007302 */ /* 0x000e660000000000 */
[----:B--2---:R-:W-:-:S04]  /*f170*/  FFMA R4, -R24, R31, UR4 ;  /* 0x0000000418047e23 */ /* 0x004fc8000800011f */
[----:B------:R-:W-:Y:S01]  /*f180*/  FFMA R31, R0, R4, R31 ;  /* 0x00000004001f7223 */ /* 0x000fe2000000001f */
[----:B-1----:R-:W-:Y:S06]  /*f190*/  @!P0 BRA `(.L_x_246) ;  /* 0x00000000000c8947 */ /* 0x002fec0003800000 */
[----:B------:R-:W-:Y:S02]  /*f1a0*/  MOV R4, 0xf1c0 ;  /* 0x0000f1c000047802 */ /* 0x000fe40000000f00 */
[----:B---3--:R-:W-:Y:S05]  /*f1b0*/  CALL.REL.NOINC `($__internal_3_$__cuda_sm3x_div_rn_noftz_f32_slowpath) ;  /* 0x000000f400707944 */ /* 0x008fea0003c00000 */
[----:B------:R-:W-:-:S07]  /*f1c0*/  MOV R31, R33 ;  /* 0x00000021001f7202 */ /* 0x000fce0000000f00 */
.L_x_246:
[----:B------:R-:W-:Y:S01]  /*f1d0*/  LOP3.LUT R0, R28, 0x180, RZ, 0xfc, !PT ;  /* 0x000001801c007812 */ /* 0x000fe200078efcff */
[----:B------:R-:W-:Y:S05]  /*f1e0*/  WARPSYNC.ALL ;  /* 0x0000000000007948 */ /* 0x000fea0003800000 */
[----:B------:R-:W-:Y:S02]  /*f1f0*/  R2UR UR4, R0 ;  /* 0x00000000000472ca */ /* 0x000fe400000e0000 */
[----:B------:R-:W1:Y:S11]  /*f200*/  S2R R0, SR_SWINHI ;  /* 0x0000000000007919 */ /* 0x000e760000002f00 */
[----:B------:R-:W2:Y:S01]  /*f210*/  LDTM.x16 R4, tmem[UR4] ;  /* 0x00000004000479ee */ /* 0x000ea20008240000 */
[----:B------:R-:W-:-:S02]  /*f220*/  MOV R34, R59 ;  /* 0x0000003b00227202 */ /* 0x000fc40000000f00 */
[----:B-1----:R-:W-:Y:S01]  /*f230*/  MOV R35, R0 ;  /* 0x0000000000237202 */ /* 0x002fe20000000f00 */
        /* <DEDUP_REMOVED lines=30> */
[----:B------:R-:W2:Y:S01]  /*f420*/  LDCU.64 UR8, c[0x4][0xb0] ;  /* 0x01001600ff0877ac */ /* 0x000ea20008000a00 */
[----:B------:R-:W-:Y:S02]  /*f430*/  HFMA2 R12, -RZ, RZ, 0, 5.9604644775390625e-08 ;  /* 0x00000001ff0c7431 */ /* 0x000fe400000001ff */
[----:B-1----:R-:W-:Y:S01]  /*f440*/  IMAD.MOV.U32 R8, RZ, RZ, 0x192 ;  /* 0x00000192ff087424 */ /* 0x002fe200078e00ff */
[----:B------:R-:W1:Y:S01]  /*f450*/  LDCU.64 UR6, c[0x4][0xb8] ;  /* 0x01001700ff0677ac */ /* 0x000e620008000a00 */
[----:B------:R-:W4:Y:S01]  /*f460*/  LDC.64 R14, c[0x4][R14] ;  /* 0x010000000e0e7b82 */ /* 0x000f220000000a00 */
[----:B------:R-:W-:Y:S01]  /*f470*/  IMAD.MOV.U32 R13, RZ, RZ, RZ ;  /* 0x000000ffff0d7224 */ /* 0x000fe200078e00ff */
[----:B------:R-:W5:Y:S01]  /*f480*/  LDCU.64 UR4, c[0x4][0x40] ;  /* 0x01000800ff0477ac */ /* 0x000f620008000a00 */
[----:B--2---:R-:W-:Y:S01]  /*f490*/  IMAD.U32 R4, RZ, RZ, UR8 ;  /* 0x00000008ff047e24 */ /* 0x004fe2000f8e00ff */
[----:B------:R-:W-:Y:S01]  /*f4a0*/  MOV R5, UR9 ;  /* 0x0000000900057c02 */ /* 0x000fe20008000f00 */
[----:B-1----:R-:W-:Y:S01]  /*f4b0*/  IMAD.U32 R6, RZ, RZ, UR6 ;  /* 0x00000006ff067e24 */ /* 0x002fe2000f8e00ff */
[----:B------:R-:W-:Y:S01]  /*f4c0*/  MOV R7, UR7 ;  /* 0x0000000700077c02 */ /* 0x000fe20008000f00 */
[----:B-----5:R-:W-:Y:S01]  /*f4d0*/  IMAD.U32 R10, RZ, RZ, UR4 ;  /* 0x00000004ff0a7e24 */ /* 0x020fe2000f8e00ff */
[----:B------:R-:W-:-:S02]  /*f4e0*/  MOV R11, UR5 ;  /* 0x00000005000b7c02 */ /* 0x000fc40008000f00 */
[----:B------:R-:W-:-:S07]  /*f4f0*/  LEPC R20, `(.L_x_247) ;  /* 0x000000001014794e */ /* 0x000fce0000000000 */
[----:B---34-:R-:W-:Y:S05]  /*f500*/  CALL.ABS.NOINC R14 ;  /* 0x000000000e007343 */ /* 0x018fea0003c00000 */
.L_x_247:
[----:B------:R-:W-:Y:S01]  /*f510*/  LOP3.LUT R0, R28, 0x190, RZ, 0xfc, !PT ;  /* 0x000001901c007812 */ /* 0x000fe200078efcff */
[----:B------:R-:W-:Y:S05]  /*f520*/  WARPSYNC.ALL ;  /* 0x0000000000007948 */ /* 0x000fea0003800000 */
[----:B------:R-:W-:Y:S02]  /*f530*/  R2UR UR4, R0 ;  /* 0x00000000000472ca */ /* 0x000fe400000e0000 */
[----:B------:R-:W2:Y:S11]  /*f540*/  S2R R0, SR_SWINHI ;  /* 0x0000000000007919 */ /* 0x000eb60000002f00 */
[----:B-1----:R-:W1:Y:S01]  /*f550*/  LDTM.x16 R4, tmem[UR4] ;  /* 0x00000004000479ee */ /* 0x002e620008240000 */
[----:B------:R-:W-:-:S02]  /*f560*/  MOV R34, R59 ;  /* 0x0000003b00227202 */ /* 0x000fc40000000f00 */
[----:B--2---:R-:W-:Y:S01]  /*f570*/  MOV R35, R0 ;  /* 0x0000000000237202 */ /* 0x004fe20000000f00 */
[----:B-1----:R-:W-:Y:S02]  /*f580*/  FMUL2 R6, R31.F32, R6.F32x2.HI_LO ;  /* 0x000000061f06724a */ /* 0x002fe40000040000 */
        /* <DEDUP_REMOVED lines=44> */
.L_x_248:
        /* <DEDUP_REMOVED lines=52> */
.L_x_249:
        /* <DEDUP_REMOVED lines=52> */
.L_x_250:
        /* <DEDUP_REMOVED lines=52> */
.L_x_251:
        /* <DEDUP_REMOVED lines=52> */
.L_x_252:
        /* <DEDUP_REMOVED lines=52> */
.L_x_253:
[----:B------:R-:W2:Y:S01]  /*10890*/  LDCU.64 UR4, c[0x0][0x880] ;  /* 0x00011000ff0477ac */ /* 0x000ea20008000a00 */
[----:B------:R-:W4:Y:S01]  /*108a0*/  S2R R0, SR_SWINHI ;  /* 0x0000000000007919 */ /* 0x000f220000002f00 */
[----:B------:R-:W-:Y:S02]  /*108b0*/  LOP3.LUT R28, R28, 0x1f0, RZ, 0xfc, !PT ;  /* 0x000001f01c1c7812 */ /* 0x000fe400078efcff */
[----:B--2---:R-:W-:-:S04]  /*108c0*/  ISETP.NE.U32.AND P0, PT, RZ, UR4, PT ;  /* 0x00000004ff007c0c */ /* 0x004fc8000bf05070 */
[----:B------:R-:W-:Y:S01]  /*108d0*/  ISETP.NE.AND.EX P0, PT, RZ, UR5, PT, P0 ;  /* 0x00000005ff007c0c */ /* 0x000fe2000bf05300 */
[----:B------:R-:W-:Y:S05]  /*108e0*/  WARPSYNC.ALL ;  /* 0x0000000000007948 */ /* 0x000fea0003800000 */
[----:B------:R-:W-:Y:S02]  /*108f0*/  R2UR UR4, R28 ;  /* 0x000000001c0472ca */ /* 0x000fe400000e0000 */
[----:B-1----:R-:W-:Y:S02]  /*10900*/  MOV R34, R59 ;  /* 0x0000003b00227202 */ /* 0x002fe40000000f00 */
[----:B----4-:R-:W-:-:S03]  /*10910*/  MOV R35, R0 ;  /* 0x0000000000237202 */ /* 0x010fc60000000f00 */
[----:B------:R-:W-:-:S06]  /*10920*/  IMAD.WIDE.U32 R34, R27, 0x2, R34 ;  /* 0x000000021b227825 */ /* 0x000fcc00078e0022 */
[----:B------:R-:W1:Y:S01]  /*10930*/  LDTM.x16 R4, tmem[UR4] ;  /* 0x00000004000479ee */ /* 0x000e620008240000 */
[C---:B------:R-:W-:Y:S02]  /*10940*/  IADD3 R27, P1, PT, R34.reuse, 0x24460, RZ ;  /* 0x00024460221b7810 */ /* 0x040fe40007f3e0ff */
[----:B------:R-:W-:-:S03]  /*10950*/  IADD3 R3, P2, PT, R34, 0x24470, RZ ;  /* 0x0002447022037810 */ /* 0x000fc60007f5e0ff */
[--C-:B------:R-:W-:Y:S02]  /*10960*/  IMAD.X R33, RZ, RZ, R35.reuse, P1 ;  /* 0x000000ffff217224 */ /* 0x100fe400008e0623 */
[----:B------:R-:W-:-:S05]  /*10970*/  IMAD.X R35, RZ, RZ, R35, P2 ;  /* 0x000000ffff237224 */ /* 0x000fca00010e0623 */
[----:B------:R-:W-:-:S04]  /*10980*/  SHF.R.U64 R0, R3, 0x3, R35 ;  /* 0x0000000303007819 */ /* 0x000fc80000001223 */
[----:B------:R-:W-:Y:S01]  /*10990*/  LOP3.LUT R34, R3, 0x70, R0, 0x78, !PT ;  /* 0x0000007003227812 */ /* 0x000fe200078e7800 */
[----:B-1----:R-:W-:Y:S01]  /*109a0*/  FMUL2 R20, R31.F32, R8.F32x2.HI_LO ;  /* 0x000000081f14724a */ /* 0x002fe20000040000 */
[----:B------:R-:W-:Y:S01]  /*109b0*/  SHF.R.U64 R8, R27, 0x3, R33 ;  /* 0x000000031b087819 */ /* 0x000fe20000001221 */
[C---:B------:R-:W-:Y:S02]  /*109c0*/  FMUL2 R4, R31.reuse.F32, R4.F32x2.HI_LO ;  /* 0x000000041f04724a */ /* 0x040fe40000040000 */
[----:B------:R-:W-:Y:S01]  /*109d0*/  FMUL2 R6, R31.F32, R6.F32x2.HI_LO ;  /* 0x000000061f06724a */ /* 0x000fe20000040000 */
[----:B------:R-:W-:Y:S01]  /*109e0*/  LOP3.LUT R32, R27, 0x70, R8, 0x78, !PT ;  /* 0x000000701b207812 */ /* 0x000fe200078e7808 */
[----:B------:R-:W-:Y:S01]  /*109f0*/  FMUL2 R28, R31.F32, R10.F32x2.HI_LO ;  /* 0x0000000a1f1c724a */ /* 0x000fe20000040000 */
[----:B------:R-:W-:Y:S01]  /*10a00*/  F2FP.F16.F32.PACK_AB R8, R5, R4 ;  /* 0x000000040508723e */ /* 0x000fe200000000ff */
[----:B------:R-:W-:Y:S01]  /*10a10*/  FMUL2 R12, R31.F32, R12.F32x2.HI_LO ;  /* 0x0000000c1f0c724a */ /* 0x000fe20000040000 */
[----:B------:R-:W-:Y:S01]  /*10a20*/  F2FP.F16.F32.PACK_AB R9, R7, R6 ;  /* 0x000000060709723e */ /* 0x000fe200000000ff */
[----:B------:R-:W-:Y:S01]  /*10a30*/  FMUL2 R14, R31.F32, R14.F32x2.HI_LO ;  /* 0x0000000e1f0e724a */ /* 0x000fe20000040000 */
[----:B------:R-:W-:Y:S01]  /*10a40*/  F2FP.F16.F32.PACK_AB R10, R21, R20 ;  /* 0x00000014150a723e */ /* 0x000fe200000000ff */
[----:B------:R-:W-:Y:S01]  /*10a50*/  FMUL2 R16, R31.F32, R16.F32x2.HI_LO ;  /* 0x000000101f10724a */ /* 0x000fe20000040000 */
[----:B------:R-:W-:Y:S01]  /*10a60*/  F2FP.F16.F32.PACK_AB R11, R29, R28 ;  /* 0x0000001c1d0b723e */ /* 0x000fe200000000ff */
[----:B------:R-:W-:Y:S01]  /*10a70*/  FMUL2 R18, R31.F32, R18.F32x2.HI_LO ;  /* 0x000000121f12724a */ /* 0x000fe20000040000 */
[----:B------:R-:W-:-:S02]  /*10a80*/  F2FP.F16.F32.PACK_AB R4, R13, R12 ;  /* 0x0000000c0d04723e */ /* 0x000fc400000000ff */
[----:B------:R-:W-:Y:S01]  /*10a90*/  F2FP.F16.F32.PACK_AB R5, R15, R14 ;  /* 0x0000000e0f05723e */ /* 0x000fe200000000ff */
[----:B------:R1:W-:Y:S01]  /*10aa0*/  ST.E.128 desc[UR44][R32.64], R8 ;  /* 0x0000000820007985 */ /* 0x0003e2000c101d2c */
        /* <DEDUP_REMOVED lines=8> */
[----:B--2---:R-:W2:Y:S01]  /*10b30*/  FENCE.VIEW.ASYNC.S ;  /* 0x00000000000073c6 */ /* 0x004ea20000000000 */
[----:B------:R-:W-:Y:S05]  /*10b40*/  @!P0 BRA `(.L_x_254) ;  /* 0x00000004003c8947 */ /* 0x000fea0003800000 */
[C---:B------:R-:W-:Y:S01]  /*10b50*/  FSETP.GEU.AND P1, PT, R24.reuse, 1.175494350822287508e-38, PT ;  /* 0x008000001800780b */ /* 0x040fe20003f2e000 */
[----:B------:R-:W4:Y:S01]  /*10b60*/  LDC R3, c[0x0][0x904] ;  /* 0x00024100ff037b82 */ /* 0x000f220000000800 */
[----:B------:R-:W-:Y:S01]  /*10b70*/  MOV R0, 0x3e055027 ;  /* 0x3e05502700007802 */ /* 0x000fe20000000f00 */
[----:B------:R-:W5:Y:S01]  /*10b80*/  LDCU.64 UR4, c[0x0][0x908] ;  /* 0x00012100ff0477ac */ /* 0x000f620008000a00 */
[----:B-1----:R-:W-:Y:S01]  /*10b90*/  FSEL R7, RZ, -23, P1 ;  /* 0xc1b80000ff077808 */ /* 0x002fe20000800000 */
[----:B------:R-:W-:Y:S08]  /*10ba0*/  BSSY.RECONVERGENT B0, `(.L_x_254) ;  /* 0x0000049000007945 */ /* 0x000ff00003800200 */
[----:B------:R-:W-:-:S05]  /*10bb0*/  @!P1 FMUL R24, R24, 8388608 ;  /* 0x4b00000018189820 */ /* 0x000fca0000400000 */
[C---:B------:R-:W-:Y:S02]  /*10bc0*/  IADD3 R9, PT, PT, R24.reuse, -0x3f2aaaab, RZ ;  /* 0xc0d5555518097810 */ /* 0x040fe40007ffe0ff */
[C---:B------:R-:W-:Y:S02]  /*10bd0*/  FSETP.NEU.AND P1, PT, R24.reuse, RZ, PT ;  /* 0x000000ff1800720b */ /* 0x040fe40003f2d000 */
[----:B------:R-:W-:Y:S02]  /*10be0*/  LOP3.LUT R9, R9, 0xff800000, RZ, 0xc0, !PT ;  /* 0xff80000009097812 */ /* 0x000fe400078ec0ff */
[----:B----4-:R-:W-:Y:S02]  /*10bf0*/  ISETP.NE.AND P0, PT, R3, 0x1, PT ;  /* 0x000000010300780c */ /* 0x010fe40003f05270 */
[-C--:B------:R-:W-:Y:S02]  /*10c00*/  IADD3 R5, PT, PT, R24, -R9.reuse, RZ ;  /* 0x8000000918057210 */ /* 0x080fe40007ffe0ff */
[----:B------:R-:W-:-:S03]  /*10c10*/  I2FP.F32.S32 R6, R9 ;  /* 0x0000000900067245 */ /* 0x000fc60000201400 */
[----:B------:R-:W-:Y:S02]  /*10c20*/  FADD R5, R5, -1 ;  /* 0xbf80000005057421 */ /* 0x000fe40000000000 */
[----:B------:R-:W-:Y:S01]  /*10c30*/  FFMA R6, R6, 1.1920928955078125e-07, R7 ;  /* 0x3400000006067823 */ /* 0x000fe20000000007 */
[----:B------:R-:W-:Y:S01]  /*10c40*/  LOP3.LUT R7, R26, 0x7f, RZ, 0xc0, !PT ;  /* 0x0000007f1a077812 */ /* 0x000fe200078ec0ff */
[----:B------:R-:W-:-:S04]  /*10c50*/  FFMA R0, R5, -R0, 0.14084610342979431152 ;  /* 0x3e1039f605007423 */ /* 0x000fc80000000800 */
[----:B------:R-:W-:Y:S01]  /*10c60*/  FFMA R4, R5, R0, -0.12148627638816833496 ;  /* 0xbdf8cdcc05047423 */ /* 0x000fe20000000000 */
[----:B-----5:R-:W-:Y:S01]  /*10c70*/  IMAD.HI.U32 R0, R57, UR4, RZ ;  /* 0x0000000439007c27 */ /* 0x020fe2000f8e00ff */
[----:B------:R-:W1:Y:S03]  /*10c80*/  LDCU UR4, c[0x0][0x380] ;  /* 0x00007000ff0477ac */ /* 0x000e660008000800 */
[C---:B------:R-:W-:Y:S01]  /*10c90*/  FFMA R4, R5.reuse, R4, 0.13980610668659210205 ;  /* 0x3e0f295505047423 */ /* 0x040fe20000000004 */
[----:B------:R-:W-:Y:S01]  /*10ca0*/  SHF.R.U32.HI R0, RZ, UR5, R0 ;  /* 0x00000005ff007c19 */ /* 0x000fe20008011600 */
[----:B------:R-:W4:Y:S02]  /*10cb0*/  LDCU UR5, c[0x0][0x700] ;  /* 0x0000e000ff0577ac */ /* 0x000f240008000800 */
[----:B------:R-:W-:Y:S01]  /*10cc0*/  FFMA R4, R5, R4, -0.16684235632419586182 ;  /* 0xbe2ad8b905047423 */ /* 0x000fe20000000004 */
[----:B------:R-:W-:-:S03]  /*10cd0*/  SEL R0, R57, R0, !P0 ;  /* 0x0000000039007207 */ /* 0x000fc60004000000 */
[C---:B------:R-:W-:Y:S01]  /*10ce0*/  FFMA R4, R5.reuse, R4, 0.20012299716472625732 ;  /* 0x3e4ced0b05047423 */ /* 0x040fe20000000004 */
[----:B------:R-:W-:Y:S02]  /*10cf0*/  ISETP.GT.U32.AND P0, PT, R24, 0x7f7fffff, PT ;  /* 0x7f7fffff1800780c */ /* 0x000fe40003f04070 */
[----:B------:R-:W-:Y:S01]  /*10d00*/  IADD3 R0, PT, PT, -R0, RZ, RZ ;  /* 0x000000ff00007210 */ /* 0x000fe20007ffe1ff */
[----:B------:R-:W-:-:S04]  /*10d10*/  FFMA R4, R5, R4, -0.24999669194221496582 ;  /* 0xbe7fff2205047423 */ /* 0x000fc80000000004 */
[----:B------:R-:W-:Y:S01]  /*10d20*/  FFMA R4, R5, R4, 0.33333182334899902344 ;  /* 0x3eaaaa7805047423 */ /* 0x000fe20000000004 */
[----:B------:R-:W-:Y:S01]  /*10d30*/  IMAD R0, R3, R0, R57 ;  /* 0x0000000003007224 */ /* 0x000fe200078e0239 */
[----:B------:R-:W-:Y:S02]  /*10d40*/  MOV R3, 0x7f800000 ;  /* 0x7f80000000037802 */ /* 0x000fe40000000f00 */
[C---:B------:R-:W-:Y:S02]  /*10d50*/  FFMA R4, R5.reuse, R4, -0.5 ;  /* 0xbf00000005047423 */ /* 0x040fe40000000004 */
[----:B------:R-:W-:Y:S02]  /*10d60*/  LEA R0, R0, R7, 0x8 ;  /* 0x0000000700007211 */ /* 0x000fe400078e40ff */
[----:B------:R-:W-:-:S04]  /*10d70*/  FMUL R4, R5, R4 ;  /* 0x0000000405047220 */ /* 0x000fc80000400000 */
[----:B------:R-:W-:-:S04]  /*10d80*/  FFMA R5, R5, R4, R5 ;  /* 0x0000000405057223 */ /* 0x000fc80000000005 */
[----:B------:R-:W-:Y:S01]  /*10d90*/  FFMA R5, R6, 0.69314718246459960938, R5 ;  /* 0x3f31721806057823 */ /* 0x000fe20000000005 */
[----:B------:R-:W-:Y:S01]  /*10da0*/  @P0 FFMA R5, R24, R3, +INF ;  /* 0x7f80000018050423 */ /* 0x000fe20000000003 */
[----:B------:R-:W-:-:S04]  /*10db0*/  IADD3 R3, PT, PT, R0, 0x80, RZ ;  /* 0x0000008000037810 */ /* 0x000fc80007ffe0ff */
[----:B-1----:R-:W-:Y:S02]  /*10dc0*/  ISETP.GE.AND P0, PT, R3, UR4, PT ;  /* 0x0000000403007c0c */ /* 0x002fe4000bf06270 */
[----:B------:R-:W-:-:S05]  /*10dd0*/  FSEL R0, R5, -INF , P1 ;  /* 0xff80000005007808 */ /* 0x000fca0000800000 */
[----:B----4-:R-:W-:-:S06]  /*10de0*/  FFMA R25, R25, UR5, R0 ;  /* 0x0000000519197c23 */ /* 0x010fcc0008000000 */
[----:B------:R-:W-:Y:S05]  /*10df0*/  @P0 BRA `(.L_x_255) ;  /* 0x00000000008c0947 */ /* 0x000fea0003800000 */
[----:B------:R-:W1:Y:S01]  /*10e00*/  LDC R7, c[0x0][0x38c] ;  /* 0x0000e300ff077b82 */ /* 0x000e620000000800 */
[----:B------:R-:W4:Y:S01]  /*10e10*/  LDCU UR6, c[0x0][0x890] ;  /* 0x00011200ff0677ac */ /* 0x000f220008000800 */
[----:B------:R-:W5:Y:S01]  /*10e20*/  LDCU.64 UR4, c[0x0][0x888] ;  /* 0x00011100ff0477ac */ /* 0x000f620008000a00 */
[----:B----4-:R-:W-:Y:S01]  /*10e30*/  IMAD R3, R22, UR6, R3 ;  /* 0x0000000616037c24 */ /* 0x010fe2000f8e0203 */
[----:B-1----:R-:W-:-:S04]  /*10e40*/  IABS R5, R7 ;  /* 0x0000000700057213 */ /* 0x002fc80000000000 */
[----:B------:R-:W1:Y:S08]  /*10e50*/  I2F.RP R10, R5 ;  /* 0x00000005000a7306 */ /* 0x000e700000209400 */
[----:B-1----:R-:W1:Y:S02]  /*10e60*/  MUFU.RCP R8, R10 ;  /* 0x0000000a00087308 */ /* 0x002e640000001000 */
[----:B-1----:R-:W-:-:S06]  /*10e70*/  IADD3 R8, PT, PT, R8, 0xffffffe, RZ ;  /* 0x0ffffffe08087810 */ /* 0x002fcc0007ffe0ff */
[----:B------:R1:W4:Y:S02]  /*10e80*/  F2I.FTZ.U32.TRUNC.NTZ R9, R8 ;  /* 0x0000000800097305 */ /* 0x000324000021f000 */
[----:B-1----:R-:W-:Y:S02]  /*10e90*/  HFMA2 R8, -RZ, RZ, 0, 0 ;  /* 0x00000000ff087431 */ /* 0x002fe400000001ff */
[----:B----4-:R-:W-:-:S04]  /*10ea0*/  IMAD.MOV R0, RZ, RZ, -R9 ;  /* 0x000000ffff007224 */ /* 0x010fc800078e0a09 */
[----:B------:R-:W-:Y:S01]  /*10eb0*/  IMAD R4, R0, R5, RZ ;  /* 0x0000000500047224 */ /* 0x000fe200078e02ff */
[----:B------:R-:W-:-:S03]  /*10ec0*/  IABS R0, R2 ;  /* 0x0000000200007213 */ /* 0x000fc60000000000 */
[----:B------:R-:W-:-:S04]  /*10ed0*/  IMAD.HI.U32 R9, R9, R4, R8 ;  /* 0x0000000409097227 */ /* 0x000fc800078e0008 */
[----:B------:R-:W-:-:S04]  /*10ee0*/  IMAD.MOV.U32 R6, RZ, RZ, R0 ;  /* 0x000000ffff067224 */ /* 0x000fc800078e0000 */
[----:B------:R-:W-:Y:S02]  /*10ef0*/  IMAD.HI.U32 R4, R9, R6, RZ ;  /* 0x0000000609047227 */ /* 0x000fe400078e00ff */
[----:B------:R-:W1:Y:S03]  /*10f00*/  LDC.64 R8, c[0x0][0x880] ;  /* 0x00022000ff087b82 */ /* 0x000e660000000a00 */
        /* <DEDUP_REMOVED lines=13> */
[----:B-----5:R-:W-:-:S04]  /*10fe0*/  IMAD R3, R4, UR5, R3 ;  /* 0x0000000504037c24 */ /* 0x020fc8000f8e0203 */
[----:B------:R-:W-:-:S04]  /*10ff0*/  IMAD R0, R7, R0, R2 ;  /* 0x0000000007007224 */ /* 0x000fc800078e0202 */
[----:B------:R-:W-:-:S04]  /*11000*/  IMAD R3, R0, UR4, R3 ;  /* 0x0000000400037c24 */ /* 0x000fc8000f8e0203 */
[----:B-1----:R-:W-:-:S05]  /*11010*/  IMAD.WIDE R8, R3, 0x4, R8 ;  /* 0x0000000403087825 */ /* 0x002fca00078e0208 */
[----:B------:R1:W-:Y:S02]  /*11020*/  STG.E desc[UR44][R8.64], R25 ;  /* 0x0000001908007986 */ /* 0x0003e4000c10192c */
.L_x_255:
[----:B------:R-:W-:Y:S05]  /*11030*/  BSYNC.RECONVERGENT B0 ;  /* 0x0000000000007941 */ /* 0x000fea0003800200 */
.L_x_254:
[----:B------:R-:W-:Y:S01]  /*11040*/  UISETP.NE.AND UP0, UPT, UR41, URZ, UPT ;  /* 0x000000ff2900728c */ /* 0x000fe2000bf05270 */
[----:B------:R-:W-:-:S08]  /*11050*/  NOP ;  /* 0x0000000000007918 */ /* 0x000fd00000000000 */
[----:B------:R-:W-:Y:S05]  /*11060*/  BRA.U UP0, `(.L_x_256) ;  /* 0x0000000100087547 */ /* 0x000fea000b800000 */
[----:B------:R-:W-:Y:S05]  /*11070*/  BPT.TRAP 0x1 ;  /* 0x000000040000795c */ /* 0x000fea0000300000 */
[----:B------:R-:W-:Y:S05]  /*11080*/  BPT.TRAP 0x1 ;  /* 0x000000040000795c */ /* 0x000fea0000300000 */
.L_x_256:
[----:B------:R-:W-:Y:S01]  /*11090*/  IADD3 R3, PT, PT, R59, 0x2c0a8, RZ ;  /* 0x0002c0a83b037810 */ /* 0x000fe20007ffe0ff */
[----:B------:R-:W-:-:S03]  /*110a0*/  UISETP.NE.AND UP0, UPT, UR41, URZ, UPT ;  /* 0x000000ff2900728c */ /* 0x000fc6000bf05270 */
[----:B------:R-:W-:-:S04]  /*110b0*/  PRMT R3, R60, 0x654, R3 ;  /* 0x000006543c037816 */ /* 0x000fc80000000003 */
[----:B--2---:R2:W-:Y:S02]  /*110c0*/  SYNCS.ARRIVE.TRANS64.RED.A1T0 RZ, [R3+URZ], RZ ;  /* 0x000000ff03ff79a7 */ /* 0x0045e400081004ff */
[----:B------:R-:W-:Y:S05]  /*110d0*/  BRA.U UP0, `(.L_x_257) ;  /* 0x0000000100047547 */ /* 0x000fea000b800000 */
[----:B------:R-:W-:Y:S05]  /*110e0*/  BPT.TRAP 0x1 ;  /* 0x000000040000795c */ /* 0x000fea0000300000 */
.L_x_257:
[----:B------:R4:W-:Y:S01]  /*110f0*/  SYNCS.ARRIVE.TRANS64.A1T0 RZ, [R59+URZ+0x2c0b8], RZ ;  /* 0x02c0b8ff3bff79a7 */ /* 0x0009e200081000ff */
[----:B------:R-:W-:Y:S01]  /*11100*/  LOP3.LUT R56, R56, 0x1, RZ, 0x3c, !PT ;  /* 0x0000000138387812 */ /* 0x000fe200078e3cff */
[----:B------:R-:W-:-:S12]  /*11110*/  ULOP3.LUT UR42, UR42, 0x1, URZ, 0x3c, !UPT ;  /* 0x000000012a2a7892 */ /* 0x000fd8000f8e3cff */
.L_x_92:
[----:B------:R-:W-:Y:S05]  /*11120*/  BSYNC B7 ;  /* 0x0000000000077941 */ /* 0x000fea0003800000 */
.L_x_91:
[----:B------:R-:W5:Y:S01]  /*11130*/  LDCU UR5, c[0x0][0x370] ;  /* 0x00006e00ff0577ac */ /* 0x000f620008000800 */
[----:B------:R-:W1:Y:S01]  /*11140*/  LDCU UR4, c[0x0][0x900] ;  /* 0x00012000ff0477ac */ /* 0x000e620008000800 */
[----:B-----5:R-:W-:-:S04]  /*11150*/  IADD3 R57, PT, PT, R57, UR5, RZ ;  /* 0x0000000539397c10 */ /* 0x020fc8000fffe0ff */
[----:B-1----:R-:W-:-:S13]  /*11160*/  ISETP.GE.AND P0, PT, R57, UR4, PT ;  /* 0x0000000439007c0c */ /* 0x002fda000bf06270 */
[----:B------:R-:W-:Y:S05]  /*11170*/  @!P0 BRA `(.L_x_258) ;  /* 0xffffff3400648947 */ /* 0x000fea000383ffff */
[----:B------:R-:W-:Y:S05]  /*11180*/  BSYNC B8 ;  /* 0x0000000000087941 */ /* 0x000fea0003800000 */
.L_x_90:
[----:B------:R-:W-:Y:S05]  /*11190*/  EXIT ;  /* 0x000000000000794d */ /* 0x000fea0003800000 */
.L_x_27:
[----:B------:R-:W-:-:S08]  /*111a0*/  NOP ;  /* 0x0000000000007918 */ /* 0x000fd00000000000 */
[----:B------:R-:W1:Y:S02]  /*111b0*/  USETMAXREG.TRY_ALLOC.CTAPOOL UP0, 0xc0 ;  /* 0x000000c0000079c8 */ /* 0x000e640008000600 */
[----:B-1----:R-:W-:Y:S05]  /*111c0*/  BRA.U !UP0, `(.L_x_27) ;  /* 0xfffffffd08f47547 */ /* 0x002fea000b83ffff */
[----:B------:R-:W1:Y:S08]  /*111d0*/  LDC R0, c[0x0][0x900] ;  /* 0x00024000ff007b82 */ /* 0x000e700000000800 */
[----:B------:R-:W2:Y:S01]  /*111e0*/  S2UR UR37, SR_CgaCtaId ;  /* 0x00000000002579c3 */ /* 0x000ea20000008800 */
[----:B-1----:R-:W-:-:S13]  /*111f0*/  ISETP.LE.AND P0, PT, R0, UR38, PT ;  /* 0x0000002600007c0c */ /* 0x002fda000bf03270 */
[----:B--2---:R-:W-:Y:S05]  /*11200*/  @P0 EXIT ;  /* 0x000000000000094d */ /* 0x004fea0003800000 */
[----:B------:R-:W1:Y:S01]  /*11210*/  S2R R90, SR_TID.X ;  /* 0x00000000005a7919 */ /* 0x000e620000002100 */
[----:B------:R-:W-:Y:S02]  /*11220*/  UISETP.NE.AND UP0, UPT, UR57, URZ, UPT ;  /* 0x000000ff3900728c */ /* 0x000fe4000bf05270 */
[----:B------:R-:W-:Y:S02]  /*11230*/  USHF.L.U32 UR43, UR8, 0x3, URZ ;  /* 0x00000003082b7899 */ /* 0x000fe400080006ff */
[----:B------:R-:W-:Y:S01]  /*11240*/  USEL UR10, URZ, 0x80, UP0 ;  /* 0x00000080ff0a7887 */ /* 0x000fe20008000000 */
[----:B------:R-:W-:Y:S01]  /*11250*/  UMOV UR9, 0x400 ;  /* 0x0000040000097882 */ /* 0x000fe20000000000 */
[----:B------:R-:W-:Y:S02]  /*11260*/  USEL UR49, UR7, UR6, UP0 ;  /* 0x0000000607317287 */ /* 0x000fe40008000000 */
[----:B------:R-:W-:Y:S02]  /*11270*/  ULEA UR9, UR37, UR9, 0x18 ;  /* 0x0000000925097291 */ /* 0x000fe4000f8ec0ff */
[----:B------:R-:W-:Y:S01]  /*11280*/  IMAD.U32 R93, RZ, RZ, UR10 ;  /* 0x0000000aff5d7e24 */ /* 0x000fe2000f8e00ff */
[----:B------:R-:W-:Y:S01]  /*11290*/  ULOP3.LUT UR42, UR43, 0x8, URZ, 0x3c, !UPT ;  /* 0x000000082b2a7892 */ /* 0x000fe2000f8e3cff */
[----:B------:R-:W-:Y:S01]  /*112a0*/  UMOV UR47, 0x20 ;  /* 0x00000020002f7882 */ /* 0x000fe20000000000 */
[----:B------:R-:W-:-:S02]  /*112b0*/  UIADD3 UR48, UPT, UPT, UR9, 0x2c088, URZ ;  /* 0x0002c08809307890 */ /* 0x000fc4000fffe0ff */
[----:B------:R-:W-:Y:S02]  /*112c0*/  UIADD3 UR45, UPT, UPT, UR9, 0x2c060, URZ ;  /* 0x0002c060092d7890 */ /* 0x000fe4000fffe0ff */
[----:B------:R-:W-:Y:S02]  /*112d0*/  UIADD3 UR44, UPT, UPT, UR9, 0x2c080, URZ ;  /* 0x0002c080092c7890 */ /* 0x000fe4000fffe0ff */
[----:B------:R-:W-:Y:S02]  /*112e0*/  UIADD3 UR41, UPT, UPT, UR9, 0x2c068, URZ ;  /* 0x0002c06809297890 */ /* 0x000fe4000fffe0ff */
[----:B------:R-:W-:Y:S01]  /*112f0*/  USEL UR46, UR4, UR5, UP0 ;  /* 0x00000005042e7287 */ /* 0x000fe20008000000 */
[----:B------:R-:W2:Y:S01]  /*11300*/  LDCU UR50, c[0x0][0x370] ;  /* 0x00006e00ff3277ac */ /* 0x000ea20008000800 */
[----:B------:R-:W-:Y:S01]  /*11310*/  UMOV UR56, URZ ;  /* 0x000000ff00387c82 */ /* 0x000fe20008000000 */
[----:B------:R-:W-:Y:S01]  /*11320*/  ULOP3.LUT UR49, UR49, 0x1, URZ, 0xc0, !UPT ;  /* 0x0000000131317892 */ /* 0x000fe2000f8ec0ff */
[----:B-1----:R-:W-:Y:S01]  /*11330*/  IMAD.U32 R91, R90, 0x10000, RZ ;  /* 0x000100005a5b7824 */ /* 0x002fe200078e00ff */
[--C-:B------:R-:W-:Y:S01]  /*11340*/  LOP3.LUT R93, R93, 0x7f, R90.reuse, 0xf8, !PT ;  /* 0x0000007f5d5d7812 */ /* 0x100fe200078ef85a */
[----:B------:R-:W-:Y:S01]  /*11350*/  USEL UR47, UR47, 0xa0, UP0 ;  /* 0x000000a02f2f7887 */ /* 0x000fe20008000000 */
[----:B------:R-:W-:Y:S01]  /*11360*/  SHF.R.U32.HI R90, RZ, 0x5, R90 ;  /* 0x00000005ff5a7819 */ /* 0x000fe2000001165a */
[----:B------:R-:W-:Y:S01]  /*11370*/  UIADD3 UR43, UPT, UPT, UR43, 0x2c0d0, UR9 ;  /* 0x0002c0d02b2b7890 */ /* 0x000fe2000fffe009 */
[----:B------:R-:W-:Y:S01]  /*11380*/  LOP3.LUT R91, R91, 0x600000, RZ, 0xc0, !PT ;  /* 0x006000005b5b7812 */ /* 0x000fe200078ec0ff */
[----:B------:R-:W-:Y:S01]  /*11390*/  UIADD3 UR42, UPT, UPT, UR42, 0x2c0d0, UR9 ;  /* 0x0002c0d02a2a7890 */ /* 0x000fe2000fffe009 */
[----:B------:R-:W-:Y:S01]  /*113a0*/  LOP3.LUT R89, R90, 0x3, RZ, 0xc0, !PT ;  /* 0x000000035a597812 */ /* 0x000fe200078ec0ff */
[----:B------:R-:W-:Y:S01]  /*113b0*/  @UP0 UIADD3 UR48, UPT, UPT, UR9, 0x2c078, URZ ;  /* 0x0002c07809300890 */ /* 0x000fe2000fffe0ff */
[----:B------:R-:W-:Y:S01]  /*113c0*/  LOP3.LUT R94, R91, UR10, RZ, 0xfc, !PT ;  /* 0x0000000a5b5e7c12 */ /* 0x000fe2000f8efcff */
[----:B------:R-:W-:Y:S01]  /*113d0*/  @UP0 UIADD3 UR45, UPT, UPT, UR9, 0x2c050, URZ ;  /* 0x0002c050092d0890 */ /* 0x000fe2000fffe0ff */
[----:B------:R-:W-:Y:S01]  /*113e0*/  SHF.R.U32.HI R88, RZ, 0x15, R91 ;  /* 0x00000015ff587819 */ /* 0x000fe2000001165b */
[----:B------:R-:W-:Y:S01]  /*113f0*/  @UP0 UIADD3 UR44, UPT, UPT, UR9, 0x2c070, URZ ;  /* 0x0002c070092c0890 */ /* 0x000fe2000fffe0ff */
[----:B------:R-:W-:Y:S01]  /*11400*/  LOP3.LUT R92, R94, 0x20, RZ, 0xfc, !PT ;  /* 0x000000205e5c7812 */ /* 0x000fe200078efcff */
[----:B------:R-:W-:Y:S01]  /*11410*/  @UP0 UIADD3 UR41, UPT, UPT, UR9, 0x2c058, URZ ;  /* 0x0002c05809290890 */ /* 0x000fe2000fffe0ff */
[----:B------:R-:W-:Y:S01]  /*11420*/  UMOV UR55, 0x1 ;  /* 0x0000000100377882 */ /* 0x000fe20000000000 */
[----:B------:R-:W-:Y:S01]  /*11430*/  UMOV UR54, 0x1 ;  /* 0x0000000100367882 */ /* 0x000fe20000000000 */
[----:B--2---:R-:W-:-:S09]  /*11440*/  UMOV UR53, URZ ;  /* 0x000000ff00357c82 */ /* 0x004fd20008000000 */
.L_x_304:
[----:B-1----:R-:W1:Y:S01]  /*11450*/  LDCU.64 UR6, c[0x0][0x908] ;  /* 0x00012100ff0677ac */ /* 0x002e620008000a00 */
[----:B------:R-:W2:Y:S01]  /*11460*/  LDCU UR8, c[0x0][0x904] ;  /* 0x00012080ff0877ac */ /* 0x000ea20008000800 */
[----:B---3--:R-:W3:Y:S01]  /*11470*/  LDCU.64 UR4, c[0x0][0x380] ;  /* 0x00007000ff0477ac */ /* 0x008ee20008000a00 */
[----:B-1----:R-:W-:Y:S02]  /*11480*/  UIMAD.WIDE.U32 UR10, UR38, UR6, URZ ;  /* 0x00000006260a72a5 */ /* 0x002fe4000f8e00ff */
[----:B--2---:R-:W-:Y:S02]  /*11490*/  UISETP.NE.AND UP0, UPT, UR8, 0x1, UPT ;  /* 0x000000010800788c */ /* 0x004fe4000bf05270 */
[----:B------:R-:W-:-:S04]  /*114a0*/  USHF.R.U32.HI UR6, URZ, UR7, UR11 ;  /* 0x00000007ff067299 */ /* 0x000fc8000801160b */
[----:B------:R-:W-:Y:S02]  /*114b0*/  USEL UR6, UR38, UR6, !UP0 ;  /* 0x0000000626067287 */ /* 0x000fe4000c000000 */
[----:B---3--:R-:W-:Y:S02]  /*114c0*/  UISETP.NE.AND UP0, UPT, UR5, URZ, UPT ;  /* 0x000000ff0500728c */ /* 0x008fe4000bf05270 */
[----:B------:R-:W-:-:S04]  /*114d0*/  UIADD3 UR6, UPT, UPT, -UR6, URZ, URZ ;  /* 0x000000ff06067290 */ /* 0x000fc8000fffe1ff */
[----:B------:R-:W-:-:S04]  /*114e0*/  UIMAD UR6, UR8, UR6, UR38 ;  /* 0x00000006080672a4 */ /* 0x000fc8000f8e0226 */
[----:B------:R-:W-:-:S04]  /*114f0*/  USHF.L.U32 UR39, UR6, 0x8, URZ ;  /* 0x0000000806277899 */ /* 0x000fc800080006ff */
[----:B------:R-:W-:-:S09]  /*11500*/  UISETP.GE.OR UP0, UPT, UR39, UR4, !UP0 ;  /* 0x000000042700728c */ /* 0x000fd2000c706670 */
[----:B------:R-:W-:Y:S05]  /*11510*/  BRA.U UP0, `(.L_x_259) ;  /* 0x0000005d00f07547 */ /* 0x000fea000b800000 */
[----:B------:R-:W-:Y:S02]  /*11520*/  UIADD3 UR4, UPT, UPT, UR39, 0x100, URZ ;  /* 0x0000010027047890 */ /* 0x000fe4000fffe0ff */
        /* <DEDUP_REMOVED lines=9> */
[----:B------:R-:W-:-:S04]  /*115c0*/  USEL UR60, UR7, UR5, UP0 ;  /* 0x00000005073c7287 */ /* 0x000fc80008000000 */
[----:B------:R-:W-:-:S04]  /*115d0*/  UISETP.LT.AND UP0, UPT, UR60, 0x4, UPT ;  /* 0x000000043c00788c */ /* 0x000fc8000bf01270 */
[----:B------:R-:W-:Y:S02]  /*115e0*/  USEL UR52, UR60, 0x4, UP0 ;  /* 0x000000043c347887 */ /* 0x000fe40008000000 */
[----:B------:R-:W-:Y:S02]  /*115f0*/  UISETP.NE.AND UP0, UPT, UR49, URZ, UPT ;  /* 0x000000ff3100728c */ /* 0x000fe4000bf05270 */
[----:B------:R-:W-:-:S07]  /*11600*/  UIADD3 UR4, UPT, UPT, UR60, -UR52, URZ ;  /* 0x800000343c047290 */ /* 0x000fce000fffe0ff */
[----:B------:R-:W-:Y:S05]  /*11610*/  BRA.U UP0, `(.L_x_260) ;  /* 0x0000000100047547 */ /* 0x000fea000b800000 */
[----:B------:R-:W-:Y:S05]  /*11620*/  BPT.TRAP 0x1 ;  /* 0x000000040000795c */ /* 0x000fea0000300000 */
.L_x_260:
[----:B------:R-:W-:-:S04]  /*11630*/  UISETP.NE.AND UP0, UPT, UR57, URZ, UPT ;  /* 0x000000ff3900728c */ /* 0x000fc8000bf05270 */
[----:B------:R-:W-:-:S06]  /*11640*/  USEL UR5, UR54, UR55, UP0 ;  /* 0x0000003736057287 */ /* 0x000fcc0008000000 */
[----:B------:R-:W-:-:S04]  /*11650*/  MOV R3, UR5 ;  /* 0x0000000500037c02 */ /* 0x000fc80008000f00 */
[----:B------:R-:W-:-:S04]  /*11660*/  SHF.L.U32 R3, R3, 0x1f, RZ ;  /* 0x0000001f03037819 */ /* 0x000fc800000006ff */
[----:B------:R-:W1:Y:S02]  /*11670*/  SYNCS.PHASECHK.TRANS64.TRYWAIT P0, [UR48], R3 ;  /* 0x00000003ff0075a7 */ /* 0x000e640008001130 */
[----:B-1----:R-:W-:Y:S05]  /*11680*/  @!P0 BRA `(.L_x_261) ;  /* 0x000000c400488947 */ /* 0x002fea0003800000 */
.L_x_465:
[----:B------:R-:W-:Y:S01]  /*11690*/  UISETP.GE.AND UP0, UPT, UR4, 0x1, UPT ;  /* 0x000000010400788c */ /* 0x000fe2000bf06270 */
[----:B------:R-:W-:Y:S01]  /*116a0*/  HFMA2 R16, -RZ, RZ, 0, 0 ;  /* 0x00000000ff107431 */ /* 0x000fe200000001ff */
[----:B------:R-:W-:Y:S01]  /*116b0*/  MOV R17, 0xff800000 ;  /* 0xff80000000117802 */ /* 0x000fe20000000f00 */
[----:B------:R-:W-:-:S06]  /*116c0*/  UMOV UR51, URZ ;  /* 0x000000ff00337c82 */ /* 0x000fcc0008000000 */
[----:B------:R-:W-:Y:S05]  /*116d0*/  BRA.U !UP0, `(.L_x_262) ;  /* 0x0000002508047547 */ /* 0x000fea000b800000 */
[----:B------:R-:W-:Y:S01]  /*116e0*/  ULOP3.LUT UR61, URZ, UR52, URZ, 0x33, !UPT ;  /* 0x00000034ff3d7292 */ /* 0x000fe2000f8e33ff */
[----:B------:R-:W-:Y:S01]  /*116f0*/  MOV R16, RZ ;  /* 0x000000ff00107202 */ /* 0x000fe20000000f00 */
[----:B------:R-:W2:Y:S01]  /*11700*/  LDCU UR36, c[0x0][0x704] ;  /* 0x0000e080ff2477ac */ /* 0x000ea20008000800 */
[----:B------:R-:W-:Y:S01]  /*11710*/  MOV R18, 0xff800000 ;  /* 0xff80000000127802 */ /* 0x000fe20000000f00 */
[----:B------:R-:W-:Y:S02]  /*11720*/  USHF.L.U32 UR51, UR4, 0x6, URZ ;  /* 0x0000000604337899 */ /* 0x000fe400080006ff */
[----:B------:R-:W-:-:S04]  /*11730*/  UIADD3 UR61, UPT, UPT, UR60, UR61, URZ ;  /* 0x0000003d3c3d7290 */ /* 0x000fc8000fffe0ff */
.L_x_280:
[----:B-12---:R-:W-:Y:S01]  /*11740*/  IADD3 R0, PT, PT, R91, UR47, RZ ;  /* 0x0000002f5b007c10 */ /* 0x006fe2000fffe0ff */
[----:B------:R-:W-:-:S04]  /*11750*/  UISETP.NE.AND UP0, UPT, UR57, URZ, UPT ;  /* 0x000000ff3900728c */ /* 0x000fc8000bf05270 */
[----:B------:R-:W-:Y:S01]  /*11760*/  USEL UR58, UR53, UR56, UP0 ;  /* 0x00000038353a7287 */ /* 0x000fe20008000000 */
[----:B------:R-:W1:Y:S01]  /*11770*/  SHFL.IDX PT, R0, R0, RZ, 0x1f ;  /* 0x00001fff00007589 */ /* 0x000e6200000e0000 */
[----:B------:R-:W-:Y:S01]  /*11780*/  UISETP.GT.U32.AND UP0, UPT, UR46, 0x1, UPT ;  /* 0x000000012e00788c */ /* 0x000fe2000bf04070 */
[----:B-1----:R-:W-:-:S08]  /*11790*/  R2UR UR59, R0 ;  /* 0x00000000003b72ca */ /* 0x002fd000000e0000 */
[----:B---3--:R-:W-:Y:S07]  /*117a0*/  BRA.U UP0, `(.L_x_263) ;  /* 0x0000000100047547 */ /* 0x008fee000b800000 */
[----:B--2---:R-:W-:Y:S05]  /*117b0*/  BPT.TRAP 0x1 ;  /* 0x000000040000795c */ /* 0x004fea0000300000 */
.L_x_263:
[----:B------:R-:W-:Y:S01]  /*117c0*/  IMAD.U32 R3, RZ, RZ, UR58 ;  /* 0x0000003aff037e24 */ /* 0x000fe2000f8e00ff */
[----:B------:R-:W-:-:S04]  /*117d0*/  ISETP.NE.AND P0, PT, R89, R88, PT ;  /* 0x000000585900720c */ /* 0x000fc80003f05270 */
[----:B------:R-:W-:-:S04]  /*117e0*/  SHF.L.U32 R3, R3, 0x1f, RZ ;  /* 0x0000001f03037819 */ /* 0x000fc800000006ff */
[----:B------:R-:W1:Y:S02]  /*117f0*/  SYNCS.PHASECHK.TRANS64.TRYWAIT P1, [UR45], R3 ;  /* 0x00000003ff0075a7 */ /* 0x000e64000802112d */
[----:B-1----:R-:W-:Y:S05]  /*11800*/  @!P1 BRA `(.L_x_264) ;  /* 0x000000c400009947 */ /* 0x002fea0003800000 */
.L_x_467:
[----:B------:R-:W-:Y:S05]  /*11810*/  @!P0 BRA `(.L_x_265) ;  /* 0x0000000000408947 */ /* 0x000fea0003800000 */
[----:B------:R-:W-:Y:S01]  /*11820*/  MOV R14, 0x8 ;  /* 0x00000008000e7802 */ /* 0x000fe20000000f00 */
[----:B------:R-:W3:Y:S01]  /*11830*/  LDCU.64 UR6, c[0x4][0xb0] ;  /* 0x01001600ff0677ac */ /* 0x000ee20008000a00 */
[----:B------:R-:W-:Y:S02]  /*11840*/  HFMA2 R12, -RZ, RZ, 0, 5.9604644775390625e-08 ;  /* 0x00000001ff0c7431 */ /* 0x000fe400000001ff */
[----:B------:R-:W-:Y:S01]  /*11850*/  IMAD.MOV.U32 R8, RZ, RZ, 0x192 ;  /* 0x00000192ff087424 */ /* 0x000fe200078e00ff */
[----:B------:R-:W4:Y:S01]  /*11860*/  LDCU.64 UR4, c[0x4][0xb8] ;  /* 0x01001700ff0477ac */ /* 0x000f220008000a00 */
[----:B------:R-:W1:Y:S01]  /*11870*/  LDC.64 R14, c[0x4][R14] ;  /* 0x010000000e0e7b82 */ /* 0x000e620000000a00 */
[----:B------:R-:W-:Y:S01]  /*11880*/  IMAD.MOV.U32 R13, RZ, RZ, RZ ;  /* 0x000000ffff0d7224 */ /* 0x000fe200078e00ff */
[----:B------:R-:W5:Y:S01]  /*11890*/  LDCU.64 UR8, c[0x4][0x10] ;  /* 0x01000200ff0877ac */ /* 0x000f620008000a00 */
[----:B---3--:R-:W-:Y:S01]  /*118a0*/  IMAD.U32 R4, RZ, RZ, UR6 ;  /* 0x00000006ff047e24 */ /* 0x008fe2000f8e00ff */
[----:B------:R-:W-:Y:S01]  /*118b0*/  MOV R5, UR7 ;  /* 0x0000000700057c02 */ /* 0x000fe20008000f00 */
[----:B----4-:R-:W-:Y:S01]  /*118c0*/  IMAD.U32 R6, RZ, RZ, UR4 ;  /* 0x00000004ff067e24 */ /* 0x010fe2000f8e00ff */
[----:B------:R-:W-:Y:S01]  /*118d0*/  MOV R7, UR5 ;  /* 0x0000000500077c02 */ /* 0x000fe20008000f00 */
[----:B-----5:R-:W-:Y:S01]  /*118e0*/  IMAD.U32 R10, RZ, RZ, UR8 ;  /* 0x00000008ff0a7e24 */ /* 0x020fe2000f8e00ff */
[----:B------:R-:W-:-:S02]  /*118f0*/  MOV R11, UR9 ;  /* 0x00000009000b7c02 */ /* 0x000fc40008000f00 */
[----:B------:R-:W-:-:S07]  /*11900*/  LEPC R20, `(.L_x_265) ;  /* 0x000000001014794e */ /* 0x000fce0000000000 */
[----:B-12---:R-:W-:Y:S05]  /*11910*/  CALL.ABS.NOINC R14 ;  /* 0x000000000e007343 */ /* 0x006fea0003c00000 */
.L_x_265:
[----:B------:R-:W-:Y:S05]  /*11920*/  WARPSYNC.ALL ;  /* 0x0000000000007948 */ /* 0x000fea0003800000 */
[----:B------:R-:W-:Y:S02]  /*11930*/  R2UR UR4, R94 ;  /* 0x000000005e0472ca */ /* 0x000fe400000e0000 */
[----:B------:R-:W-:-:S11]  /*11940*/  ISETP.NE.AND P0, PT, R89, R88, PT ;  /* 0x000000585900720c */ /* 0x000fd60003f05270 */
[----:B------:R-:W3:Y:S02]  /*11950*/  LDTM.x32 R56, tmem[UR4] ;  /* 0x00000004003879ee */ /* 0x000ee400082c0000 */
[----:B---3--:R-:W-:Y:S05]  /*11960*/  @!P0 BRA `(.L_x_266) ;  /* 0x0000000000408947 */ /* 0x008fea0003800000 */
        /* <DEDUP_REMOVED lines=16> */
.L_x_266:
[----:B------:R-:W-:Y:S05]  /*11a70*/  WARPSYNC.ALL ;  /* 0x0000000000007948 */ /* 0x000fea0003800000 */
[----:B------:R-:W-:Y:S02]  /*11a80*/  R2UR UR4, R92 ;  /* 0x000000005c0472ca */ /* 0x000fe400000e0000 */
[C---:B-1----:R-:W-:Y:S02]  /*11a90*/  FMNMX3 R3, R18.reuse, R56, R60, !PT ;  /* 0x0000003812037276 */ /* 0x042fe4000780003c */
[C---:B------:R-:W-:Y:S02]  /*11aa0*/  FMNMX3 R0, R18.reuse, R57, R61, !PT ;  /* 0x0000003912007276 */ /* 0x040fe4000780003d */
[----:B------:R-:W-:-:S02]  /*11ab0*/  FMNMX3 R5, R18, R58, R62, !PT ;  /* 0x0000003a12057276 */ /* 0x000fc4000780003e */
[----:B------:R-:W-:Y:S02]  /*11ac0*/  FMNMX3 R3, R3, R64, R68, !PT ;  /* 0x0000004003037276 */ /* 0x000fe40007800044 */
[----:B------:R-:W-:Y:S02]  /*11ad0*/  FMNMX3 R0, R0, R65, R69, !PT ;  /* 0x0000004100007276 */ /* 0x000fe40007800045 */
[----:B------:R-:W-:Y:S01]  /*11ae0*/  FMNMX3 R6, R18, R59, R63, !PT ;  /* 0x0000003b12067276 */ /* 0x000fe2000780003f */
[----:B------:R-:W1:Y:S01]  /*11af0*/  LDTM.x32 R24, tmem[UR4] ;  /* 0x00000004001879ee */ /* 0x000e6200082c0000 */
[----:B------:R-:W-:Y:S02]  /*11b00*/  FMNMX3 R5, R5, R66, R70, !PT ;  /* 0x0000004205057276 */ /* 0x000fe40007800046 */
[----:B------:R-:W-:Y:S02]  /*11b10*/  FMNMX3 R3, R3, R72, R76, !PT ;  /* 0x0000004803037276 */ /* 0x000fe4000780004c */
[----:B------:R-:W-:-:S02]  /*11b20*/  FMNMX3 R0, R0, R73, R77, !PT ;  /* 0x0000004900007276 */ /* 0x000fc4000780004d */
[----:B------:R-:W-:Y:S02]  /*11b30*/  FMNMX3 R6, R6, R67, R71, !PT ;  /* 0x0000004306067276 */ /* 0x000fe40007800047 */
[----:B------:R-:W-:Y:S02]  /*11b40*/  FMNMX3 R5, R5, R74, R78, !PT ;  /* 0x0000004a05057276 */ /* 0x000fe4000780004e */
[----:B------:R-:W-:Y:S02]  /*11b50*/  FMNMX3 R3, R3, R80, R84, !PT ;  /* 0x0000005003037276 */ /* 0x000fe40007800054 */
[----:B------:R-:W-:Y:S02]  /*11b60*/  FMNMX3 R0, R0, R81, R85, !PT ;  /* 0x0000005100007276 */ /* 0x000fe40007800055 */
[----:B------:R-:W-:Y:S02]  /*11b70*/  FMNMX3 R6, R6, R75, R79, !PT ;  /* 0x0000004b06067276 */ /* 0x000fe4000780004f */
[----:B------:R-:W-:-:S02]  /*11b80*/  FMNMX3 R5, R5, R82, R86, !PT ;  /* 0x0000005205057276 */ /* 0x000fc40007800056 */
[----:B------:R-:W-:Y:S02]  /*11b90*/  FMNMX3 R6, R6, R83, R87, !PT ;  /* 0x0000005306067276 */ /* 0x000fe40007800057 */
[----:B------:R-:W-:Y:S02]  /*11ba0*/  ISETP.NE.AND P0, PT, R89, R88, PT ;  /* 0x000000585900720c */ /* 0x000fe40003f05270 */
[----:B-1----:R-:W-:Y:S02]  /*11bb0*/  FMNMX3 R3, R3, R24, R28, !PT ;  /* 0x0000001803037276 */ /* 0x002fe4000780001c */
        /* <DEDUP_REMOVED lines=15> */
[----:B------:R-:W-:-:S04]  /*11cb0*/  FMNMX3 R0, R4, R3, R0, !PT ;  /* 0x0000000304007276 */ /* 0x000fc80007800000 */
[----:B------:R-:W-:-:S04]  /*11cc0*/  FMNMX R17, R17, R0, !PT ;  /* 0x0000000011117209 */ /* 0x000fc80007800000 */
[----:B------:R-:W-:-:S04]  /*11cd0*/  FSETP.NEU.AND P1, PT, R17, -INF , PT ;  /* 0xff8000001100780b */ /* 0x000fc80003f2d000 */
[----:B------:R-:W-:Y:S01]  /*11ce0*/  FSEL R19, R17, RZ, P1 ;  /* 0x000000ff11137208 */ /* 0x000fe20000800000 */
[----:B------:R-:W-:Y:S08]  /*11cf0*/  @!P0 BRA `(.L_x_267) ;  /* 0x0000000000408947 */ /* 0x000ff00003800000 */
[----:B------:R-:W-:Y:S01]  /*11d00*/  MOV R14, 0x8 ;  /* 0x00000008000e7802 */ /* 0x000fe20000000f00 */
[----:B------:R-:W1:Y:S01]  /*11d10*/  LDCU.64 UR6, c[0x4][0xb0] ;  /* 0x01001600ff0677ac */ /* 0x000e620008000a00 */
[----:B------:R-:W-:Y:S02]  /*11d20*/  HFMA2 R12, -RZ, RZ, 0, 5.9604644775390625e-08 ;  /* 0x00000001ff0c7431 */ /* 0x000fe400000001ff */
[----:B------:R-:W-:Y:S01]  /*11d30*/  IMAD.MOV.U32 R8, RZ, RZ, 0x1be ;  /* 0x000001beff087424 */ /* 0x000fe200078e00ff */
[----:B------:R-:W3:Y:S01]  /*11d40*/  LDCU.64 UR4, c[0x4][0xb8] ;  /* 0x01001700ff0477ac */ /* 0x000ee20008000a00 */
[----:B------:R-:W4:Y:S01]  /*11d50*/  LDC.64 R14, c[0x4][R14] ;  /* 0x010000000e0e7b82 */ /* 0x000f220000000a00 */
[----:B------:R-:W-:Y:S01]  /*11d60*/  IMAD.MOV.U32 R13, RZ, RZ, RZ ;  /* 0x000000ffff0d7224 */ /* 0x000fe200078e00ff */
[----:B------:R-:W5:Y:S01]  /*11d70*/  LDCU.64 UR8, c[0x4][0x18] ;  /* 0x01000300ff0877ac */ /* 0x000f620008000a00 */
[----:B-1----:R-:W-:Y:S01]  /*11d80*/  IMAD.U32 R4, RZ, RZ, UR6 ;  /* 0x00000006ff047e24 */ /* 0x002fe2000f8e00ff */
[----:B------:R-:W-:Y:S01]  /*11d90*/  MOV R5, UR7 ;  /* 0x0000000700057c02 */ /* 0x000fe20008000f00 */
[----:B---3--:R-:W-:Y:S01]  /*11da0*/  IMAD.U32 R6, RZ, RZ, UR4 ;  /* 0x00000004ff067e24 */ /* 0x008fe2000f8e00ff */
[----:B------:R-:W-:Y:S01]  /*11db0*/  MOV R7, UR5 ;  /* 0x0000000500077c02 */ /* 0x000fe20008000f00 */
[----:B-----5:R-:W-:Y:S01]  /*11dc0*/  IMAD.U32 R10, RZ, RZ, UR8 ;  /* 0x00000008ff0a7e24 */ /* 0x020fe2000f8e00ff */
[----:B------:R-:W-:-:S02]  /*11dd0*/  MOV R11, UR9 ;  /* 0x00000009000b7c02 */ /* 0x000fc40008000f00 */
[----:B------:R-:W-:-:S07]  /*11de0*/  LEPC R20, `(.L_x_267) ;  /* 0x000000001014794e */ /* 0x000fce0000000000 */
[----:B--2-4-:R-:W-:Y:S05]  /*11df0*/  CALL.ABS.NOINC R14 ;  /* 0x000000000e007343 */ /* 0x014fea0003c00000 */
.L_x_267:
[----:B------:R-:W-:Y:S05]  /*11e00*/  WARPSYNC.ALL ;  /* 0x0000000000007948 */ /* 0x000fea0003800000 */
[----:B------:R-:W-:Y:S02]  /*11e10*/  R2UR UR4, R94 ;  /* 0x000000005e0472ca */ /* 0x000fe400000e0000 */
[----:B------:R-:W-:-:S11]  /*11e20*/  ISETP.NE.AND P0, PT, RZ, UR49, PT ;  /* 0x00000031ff007c0c */ /* 0x000fd6000bf05270 */
[----:B------:R1:W-:Y:S02]  /*11e30*/  STTM.x2 tmem[UR4], R18 ;  /* 0x00000012000079ed */ /* 0x0003e400080c0004 */
[----:B------:R-:W-:Y:S05]  /*11e40*/  @P0 BRA `(.L_x_268) ;  /* 0x0000000000040947 */ /* 0x000fea0003800000 */
[----:B--2---:R-:W-:Y:S05]  /*11e50*/  BPT.TRAP 0x1 ;  /* 0x000000040000795c */ /* 0x004fea0000300000 */
.L_x_268:
[----:B------:R-:W-:Y:S01]  /*11e60*/  SHF.L.U32 R3, R2, 0x1f, RZ ;  /* 0x0000001f02037819 */ /* 0x000fe200000006ff */
[----:B------:R-:W-:Y:S01]  /*11e70*/  SYNCS.ARRIVE.TRANS64.A1T0 RZ, [UR44], RZ ;  /* 0x000000ffffff79a7 */ /* 0x000fe2000810002c */
[----:B--2---:R-:W-:Y:S01]  /*11e80*/  FMUL R0, R19, -UR36 ;  /* 0x8000002413007c20 */ /* 0x004fe20008400000 */
[----:B------:R-:W-:-:S03]  /*11e90*/  UISETP.NE.AND UP0, UPT, UR57, URZ, UPT ;  /* 0x000000ff3900728c */ /* 0x000fc6000bf05270 */
[--C-:B------:R-:W-:Y:S01]  /*11ea0*/  FFMA2 R22, R56.F32x2.HI_LO, UR36.F32, R0.reuse.F32 ;  /* 0x0000002438167c49 */ /* 0x100fe20009200000 */
[----:B------:R-:W-:Y:S01]  /*11eb0*/  USEL UR40, UR54, UR55, UP0 ;  /* 0x0000003736287287 */ /* 0x000fe20008000000 */
[--C-:B------:R-:W-:Y:S01]  /*11ec0*/  FFMA2 R56, R58.F32x2.HI_LO, UR36.F32, R0.reuse.F32 ;  /* 0x000000243a387c49 */ /* 0x100fe20009200000 */
[----:B------:R-:W2:Y:S01]  /*11ed0*/  SYNCS.PHASECHK.TRANS64.TRYWAIT P2, [UR43], R3 ;  /* 0x00000003ff0075a7 */ /* 0x000ea2000804112b */
[--C-:B------:R-:W-:Y:S01]  /*11ee0*/  FFMA2 R58, R60.F32x2.HI_LO, UR36.F32, R0.reuse.F32 ;  /* 0x000000243c3a7c49 */ /* 0x100fe20009200000 */
[----:B------:R-:W-:Y:S01]  /*11ef0*/  FSETP.GEU.AND P1, PT, R22, -126, PT ;  /* 0xc2fc00001600780b */ /* 0x000fe20003f2e000 */
[----:B------:R-:W-:Y:S01]  /*11f00*/  ULOP3.LUT UR40, UR40, 0x1, URZ, 0x3c, !UPT ;  /* 0x0000000128287892 */ /* 0x000fe2000f8e3cff */
[----:B------:R-:W-:Y:S01]  /*11f10*/  FSETP.GEU.AND P0, PT, R23, -126, PT ;  /* 0xc2fc00001700780b */ /* 0x000fe20003f0e000 */
[----:B------:R-:W-:Y:S01]  /*11f20*/  FFMA2 R60, R62.F32x2.HI_LO, UR36.F32, R0.F32 ;  /* 0x000000243e3c7c49 */ /* 0x000fe20009200000 */
[----:B------:R-:W-:Y:S02]  /*11f30*/  FSETP.GEU.AND P6, PT, R56, -126, PT ;  /* 0xc2fc00003800780b */ /* 0x000fe40003fce000 */
[----:B------:R-:W-:-:S02]  /*11f40*/  FSETP.GEU.AND P5, PT, R57, -126, PT ;  /* 0xc2fc00003900780b */ /* 0x000fc40003fae000 */
[----:B------:R-:W-:Y:S02]  /*11f50*/  FSETP.GEU.AND P4, PT, R58, -126, PT ;  /* 0xc2fc00003a00780b */ /* 0x000fe40003f8e000 */
[----:B------:R-:W-:-:S03]  /*11f60*/  FSETP.GEU.AND P3, PT, R59, -126, PT ;  /* 0xc2fc00003b00780b */ /* 0x000fc60003f6e000 */
[----:B------:R-:W-:Y:S02]  /*11f70*/  @!P1 FMUL R22, R22, 0.5 ;  /* 0x3f00000016169820 */ /* 0x000fe40000400000 */
[----:B------:R-:W-:Y:S02]  /*11f80*/  @!P0 FMUL R23, R23, 0.5 ;  /* 0x3f00000017178820 */ /* 0x000fe40000400000 */
[----:B------:R-:W-:Y:S02]  /*11f90*/  @!P6 FMUL R56, R56, 0.5 ;  /* 0x3f0000003838e820 */ /* 0x000fe40000400000 */
[----:B------:R-:W-:Y:S01]  /*11fa0*/  @!P5 FMUL R57, R57, 0.5 ;  /* 0x3f0000003939d820 */ /* 0x000fe20000400000 */
[----:B------:R-:W3:Y:S08]  /*11fb0*/  MUFU.EX2 R22, R22 ;  /* 0x0000001600167308 */ /* 0x000ef00000000800 */
[----:B------:R-:W4:Y:S08]  /*11fc0*/  MUFU.EX2 R23, R23 ;  /* 0x0000001700177308 */ /* 0x000f300000000800 */
[----:B------:R-:W1:Y:S08]  /*11fd0*/  MUFU.EX2 R56, R56 ;  /* 0x0000003800387308 */ /* 0x000e700000000800 */
[----:B------:R-:W1:Y:S02]  /*11fe0*/  MUFU.EX2 R57, R57 ;  /* 0x0000003900397308 */ /* 0x000e640000000800 */
[----:B-1234-:R-:W-:Y:S05]  /*11ff0*/  @!P2 BRA `(.L_x_269) ;  /* 0x000000bc001ca947 */ /* 0x01efea0003800000 */
.L_x_469:
[----:B------:R-:W-:Y:S01]  /*12000*/  @!P1 FMUL R22, R22, R22 ;  /* 0x0000001616169220 */ /* 0x000fe20000400000 */
[----:B------:R-:W-:Y:S01]  /*12010*/  FSETP.GEU.AND P2, PT, R60, -126, PT ;  /* 0xc2fc00003c00780b */ /* 0x000fe20003f4e000 */
[----:B------:R-:W-:Y:S01]  /*12020*/  @!P4 FMUL R58, R58, 0.5 ;  /* 0x3f0000003a3ac820 */ /* 0x000fe20000400000 */
[----:B------:R-:W-:Y:S01]  /*12030*/  FSETP.GEU.AND P1, PT, R61, -126, PT ;  /* 0xc2fc00003d00780b */ /* 0x000fe20003f2e000 */
[----:B------:R-:W-:Y:S01]  /*12040*/  @!P3 FMUL R59, R59, 0.5 ;  /* 0x3f0000003b3bb820 */ /* 0x000fe20000400000 */
[--C-:B------:R-:W-:Y:S01]  /*12050*/  FFMA2 R62, R64.F32x2.HI_LO, UR36.F32, R0.reuse.F32 ;  /* 0x00000024403e7c49 */ /* 0x100fe20009200000 */
[----:B------:R-:W-:Y:S01]  /*12060*/  USHF.R.U32.HI UR4, URZ, 0x15, UR59 ;  /* 0x00000015ff047899 */ /* 0x000fe2000801163b */
[----:B------:R-:W-:Y:S01]  /*12070*/  @!P0 FMUL R23, R23, R23 ;  /* 0x0000001717178220 */ /* 0x000fe20000400000 */
[----:B------:R-:W2:Y:S01]  /*12080*/  MUFU.EX2 R58, R58 ;  /* 0x0000003a003a7308 */ /* 0x000ea20000000800 */
[--C-:B------:R-:W-:Y:S01]  /*12090*/  FFMA2 R64, R66.F32x2.HI_LO, UR36.F32, R0.reuse.F32 ;  /* 0x0000002442407c49 */ /* 0x100fe20009200000 */
[----:B------:R-:W-:Y:S01]  /*120a0*/  FSETP.GEU.AND P0, PT, R62, -126, PT ;  /* 0xc2fc00003e00780b */ /* 0x000fe20003f0e000 */
[--C-:B------:R-:W-:Y:S01]  /*120b0*/  FFMA2 R66, R68.F32x2.HI_LO, UR36.F32, R0.reuse.F32 ;  /* 0x0000002444427c49 */ /* 0x100fe20009200000 */
[----:B-1----:R-:W-:Y:S01]  /*120c0*/  MOV R3, UR4 ;  /* 0x0000000400037c02 */ /* 0x002fe20008000f00 */
[--C-:B------:R-:W-:Y:S01]  /*120d0*/  FFMA2 R68, R70.F32x2.HI_LO, UR36.F32, R0.reuse.F32 ;  /* 0x0000002446447c49 */ /* 0x100fe20009200000 */
[----:B------:R-:W-:Y:S01]  /*120e0*/  UISETP.NE.AND UP0, UPT, UR57, URZ, UPT ;  /* 0x000000ff3900728c */ /* 0x000fe2000bf05270 */
[----:B------:R-:W-:Y:S01]  /*120f0*/  @!P2 FMUL R60, R60, 0.5 ;  /* 0x3f0000003c3ca820 */ /* 0x000fe20000400000 */
[----:B------:R-:W-:Y:S01]  /*12100*/  @!P1 FMUL R61, R61, 0.5 ;  /* 0x3f0000003d3d9820 */ /* 0x000fe20000400000 */
[----:B------:R-:W1:Y:S01]  /*12110*/  MUFU.EX2 R59, R59 ;  /* 0x0000003b003b7308 */ /* 0x000e620000000800 */
[----:B------:R-:W-:Y:S01]  /*12120*/  @!P6 FMUL R56, R56, R56 ;  /* 0x000000383838e220 */ /* 0x000fe20000400000 */
[----:B------:R-:W-:Y:S01]  /*12130*/  @!P5 FMUL R57, R57, R57 ;  /* 0x000000393939d220 */ /* 0x000fe20000400000 */
[----:B------:R-:W-:Y:S01]  /*12140*/  FSETP.GEU.AND P6, PT, R63, -126, PT ;  /* 0xc2fc00003f00780b */ /* 0x000fe20003fce000 */
[--C-:B------:R-:W-:Y:S01]  /*12150*/  FFMA2 R70, R72.F32x2.HI_LO, UR36.F32, R0.reuse.F32 ;  /* 0x0000002448467c49 */ /* 0x100fe20009200000 */
[----:B------:R-:W-:Y:S01]  /*12160*/  FSETP.GEU.AND P5, PT, R64, -126, PT ;  /* 0xc2fc00004000780b */ /* 0x000fe20003fae000 */
[----:B------:R-:W-:Y:S01]  /*12170*/  @!P0 FMUL R62, R62, 0.5 ;  /* 0x3f0000003e3e8820 */ /* 0x000fe20000400000 */
[--C-:B------:R-:W-:Y:S01]  /*12180*/  FFMA2 R72, R74.F32x2.HI_LO, UR36.F32, R0.reuse.F32 ;  /* 0x000000244a487c49 */ /* 0x100fe20009200000 */
[----:B------:R-:W3:Y:S01]  /*12190*/  MUFU.EX2 R60, R60 ;  /* 0x0000003c003c7308 */ /* 0x000ee20000000800 */
[----:B--2---:R-:W-:Y:S01]  /*121a0*/  @!P4 FMUL R58, R58, R58 ;  /* 0x0000003a3a3ac220 */ /* 0x004fe20000400000 */
[----:B------:R-:W-:Y:S01]  /*121b0*/  FSETP.GEU.AND P4, PT, R65, -126, PT ;  /* 0xc2fc00004100780b */ /* 0x000fe20003f8e000 */
[--C-:B------:R-:W-:Y:S01]  /*121c0*/  FFMA2 R74, R76.F32x2.HI_LO, UR36.F32, R0.reuse.F32 ;  /* 0x000000244c4a7c49 */ /* 0x100fe20009200000 */
[----:B------:R-:W-:Y:S01]  /*121d0*/  USEL UR54, UR40, UR54, UP0 ;  /* 0x0000003628367287 */ /* 0x000fe20008000000 */
[--C-:B------:R-:W-:Y:S01]  /*121e0*/  FFMA2 R76, R78.F32x2.HI_LO, UR36.F32, R0.reuse.F32 ;  /* 0x000000244e4c7c49 */ /* 0x100fe20009200000 */
[----:B------:R-:W-:Y:S01]  /*121f0*/  USEL UR55, UR55, UR40, UP0 ;  /* 0x0000002837377287 */ /* 0x000fe20008000000 */
[--C-:B------:R-:W-:Y:S01]  /*12200*/  FFMA2 R78, R80.F32x2.HI_LO, UR36.F32, R0.reuse.F32 ;  /* 0x00000024504e7c49 */ /* 0x100fe20009200000 */
[----:B------:R-:W2:Y:S01]  /*12210*/  MUFU.EX2 R61, R61 ;  /* 0x0000003d003d7308 */ /* 0x000ea20000000800 */
[----:B-1----:R-:W-:Y:S01]  /*12220*/  @!P3 FMUL R59, R59, R59 ;  /* 0x0000003b3b3bb220 */ /* 0x002fe20000400000 */
[----:B------:R-:W-:Y:S01]  /*12230*/  FSETP.GEU.AND P3, PT, R66, -126, PT ;  /* 0xc2fc00004200780b */ /* 0x000fe20003f6e000 */
[----:B------:R-:W-:Y:S01]  /*12240*/  @!P6 FMUL R63, R63, 0.5 ;  /* 0x3f0000003f3fe820 */ /* 0x000fe20000400000 */
[----:B------:R-:W-:Y:S01]  /*12250*/  @!P5 FMUL R64, R64, 0.5 ;  /* 0x3f0000004040d820 */ /* 0x000fe20000400000 */
[--C-:B------:R-:W-:Y:S01]  /*12260*/  FFMA2 R80, R82.F32x2.HI_LO, UR36.F32, R0.reuse.F32 ;  /* 0x0000002452507c49 */ /* 0x100fe20009200000 */
[----:B------:R-:W-:Y:S01]  /*12270*/  SYNCS.ARRIVE.TRANS64.A1T0 RZ, [UR42], RZ ;  /* 0x000000ffffff79a7 */ /* 0x000fe2000810002a */
[----:B------:R-:W-:Y:S01]  /*12280*/  @!P4 FMUL R65, R65, 0.5 ;  /* 0x3f0000004141c820 */ /* 0x000fe20000400000 */
[----:B------:R-:W1:Y:S01]  /*12290*/  MUFU.EX2 R62, R62 ;  /* 0x0000003e003e7308 */ /* 0x000e620000000800 */
[----:B---3--:R-:W-:Y:S01]  /*122a0*/  @!P2 FMUL R60, R60, R60 ;  /* 0x0000003c3c3ca220 */ /* 0x008fe20000400000 */
[----:B------:R-:W-:Y:S01]  /*122b0*/  FSETP.GEU.AND P2, PT, R67, -126, PT ;  /* 0xc2fc00004300780b */ /* 0x000fe20003f4e000 */
[--C-:B------:R-:W-:Y:S01]  /*122c0*/  FFMA2 R82, R84.F32x2.HI_LO, UR36.F32, R0.reuse.F32 ;  /* 0x0000002454527c49 */ /* 0x100fe20009200000 */
[----:B------:R-:W-:Y:S01]  /*122d0*/  LOP3.LUT R2, R2, 0x1, RZ, 0x3c, !PT ;  /* 0x0000000102027812 */ /* 0x000fe200078e3cff */
[----:B------:R-:W-:-:S02]  /*122e0*/  FFMA2 R84, R86.F32x2.HI_LO, UR36.F32, R0.F32 ;  /* 0x0000002456547c49 */ /* 0x000fc40009200000 */
[----:B------:R-:W-:Y:S01]  /*122f0*/  @!P3 FMUL R66, R66, 0.5 ;  /* 0x3f0000004242b820 */ /* 0x000fe20000400000 */
[----:B------:R-:W3:Y:S01]  /*12300*/  MUFU.EX2 R63, R63 ;  /* 0x0000003f003f7308 */ /* 0x000ee20000000800 */
[----:B--2---:R-:W-:Y:S01]  /*12310*/  @!P1 FMUL R61, R61, R61 ;  /* 0x0000003d3d3d9220 */ /* 0x004fe20000400000 */
[----:B------:R-:W-:Y:S01]  /*12320*/  FSETP.GEU.AND P1, PT, R68, -126, PT ;  /* 0xc2fc00004400780b */ /* 0x000fe20003f2e000 */
[--C-:B------:R-:W-:Y:S02]  /*12330*/  FFMA2 R24, R24.F32x2.HI_LO, UR36.F32, R0.reuse.F32 ;  /* 0x0000002418187c49 */ /* 0x100fe40009200000 */
[--C-:B------:R-:W-:Y:S02]  /*12340*/  FFMA2 R26, R26.F32x2.HI_LO, UR36.F32, R0.reuse.F32 ;  /* 0x000000241a1a7c49 */ /* 0x100fe40009200000 */
[----:B------:R-:W-:Y:S01]  /*12350*/  @!P2 FMUL R67, R67, 0.5 ;  /* 0x3f0000004343a820 */ /* 0x000fe20000400000 */
[----:B------:R-:W2:Y:S01]  /*12360*/  MUFU.EX2 R64, R64 ;  /* 0x0000004000407308 */ /* 0x000ea20000000800 */
[----:B-1----:R-:W-:Y:S01]  /*12370*/  @!P0 FMUL R62, R62, R62 ;  /* 0x0000003e3e3e8220 */ /* 0x002fe20000400000 */
[----:B------:R-:W-:Y:S01]  /*12380*/  FSETP.GEU.AND P0, PT, R69, -126, PT ;  /* 0xc2fc00004500780b */ /* 0x000fe20003f0e000 */
[----:B------:R-:W-:-:S02]  /*12390*/  FFMA2 R28, R28.F32x2.HI_LO, UR36.F32, R0.F32 ;  /* 0x000000241c1c7c49 */ /* 0x000fc40009200000 */
[--C-:B------:R-:W-:Y:S02]  /*123a0*/  FFMA2 R30, R30.F32x2.HI_LO, UR36.F32, R0.reuse.F32 ;  /* 0x000000241e1e7c49 */ /* 0x100fe40009200000 */
[----:B------:R-:W-:Y:S01]  /*123b0*/  @!P1 FMUL R68, R68, 0.5 ;  /* 0x3f00000044449820 */ /* 0x000fe20000400000 */
[----:B------:R-:W1:Y:S01]  /*123c0*/  MUFU.EX2 R65, R65 ;  /* 0x0000004100417308 */ /* 0x000e620000000800 */
[----:B---3--:R-:W-:Y:S01]  /*123d0*/  @!P6 FMUL R63, R63, R63 ;  /* 0x0000003f3f3fe220 */ /* 0x008fe20000400000 */
[----:B------:R-:W-:Y:S01]  /*123e0*/  FSETP.GEU.AND P6, PT, R70, -126, PT ;  /* 0xc2fc00004600780b */ /* 0x000fe20003fce000 */
[--C-:B------:R-:W-:Y:S02]  /*123f0*/  FFMA2 R32, R32.F32x2.HI_LO, UR36.F32, R0.reuse.F32 ;  /* 0x0000002420207c49 */ /* 0x100fe40009200000 */
[--C-:B------:R-:W-:Y:S02]  /*12400*/  FFMA2 R34, R34.F32x2.HI_LO, UR36.F32, R0.reuse.F32 ;  /* 0x0000002422227c49 */ /* 0x100fe40009200000 */
[----:B------:R-:W-:Y:S01]  /*12410*/  @!P0 FMUL R69, R69, 0.5 ;  /* 0x3f00000045458820 */ /* 0x000fe20000400000 */
[----:B------:R-:W3:Y:S01]  /*12420*/  MUFU.EX2 R66, R66 ;  /* 0x0000004200427308 */ /* 0x000ee20000000800 */
[----:B--2---:R-:W-:Y:S01]  /*12430*/  @!P5 FMUL R64, R64, R64 ;  /* 0x000000404040d220 */ /* 0x004fe20000400000 */
[----:B------:R-:W-:Y:S01]  /*12440*/  FSETP.GEU.AND P5, PT, R71, -126, PT ;  /* 0xc2fc00004700780b */ /* 0x000fe20003fae000 */
[----:B------:R-:W-:-:S02]  /*12450*/  FFMA2 R36, R36.F32x2.HI_LO, UR36.F32, R0.F32 ;  /* 0x0000002424247c49 */ /* 0x000fc40009200000 */
[--C-:B------:R-:W-:Y:S02]  /*12460*/  FFMA2 R38, R38.F32x2.HI_LO, UR36.F32, R0.reuse.F32 ;  /* 0x0000002426267c49 */ /* 0x100fe40009200000 */
[----:B------:R-:W-:Y:S01]  /*12470*/  @!P6 FMUL R70, R70, 0.5 ;  /* 0x3f0000004646e820 */ /* 0x000fe20000400000 */
[----:B------:R-:W2:Y:S01]  /*12480*/  MUFU.EX2 R67, R67 ;  /* 0x0000004300437308 */ /* 0x000ea20000000800 */
[----:B-1----:R-:W-:Y:S01]  /*12490*/  @!P4 FMUL R65, R65, R65 ;  /* 0x000000414141c220 */ /* 0x002fe20000400000 */
[----:B------:R-:W-:Y:S01]  /*124a0*/  FSETP.GEU.AND P4, PT, R72, -126, PT ;  /* 0xc2fc00004800780b */ /* 0x000fe20003f8e000 */
[--C-:B------:R-:W-:Y:S02]  /*124b0*/  FFMA2 R40, R40.F32x2.HI_LO, UR36.F32, R0.reuse.F32 ;  /* 0x0000002428287c49 */ /* 0x100fe40009200000 */
[--C-:B------:R-:W-:Y:S02]  /*124c0*/  FFMA2 R42, R42.F32x2.HI_LO, UR36.F32, R0.reuse.F32 ;  /* 0x000000242a2a7c49 */ /* 0x100fe40009200000 */
[----:B------:R-:W-:Y:S01]  /*124d0*/  @!P5 FMUL R71, R71, 0.5 ;  /* 0x3f0000004747d820 */ /* 0x000fe20000400000 */
[----:B------:R-:W1:Y:S01]  /*124e0*/  MUFU.EX2 R68, R68 ;  /* 0x0000004400447308 */ /* 0x000e620000000800 */
[----:B---3--:R-:W-:Y:S01]  /*124f0*/  @!P3 FMUL R66, R66, R66 ;  /* 0x000000424242b220 */ /* 0x008fe20000400000 */
[----:B------:R-:W-:Y:S01]  /*12500*/  FSETP.GEU.AND P3, PT, R73, -126, PT ;  /* 0xc2fc00004900780b */ /* 0x000fe20003f6e000 */
[----:B------:R-:W-:-:S02]  /*12510*/  FFMA2 R44, R44.F32x2.HI_LO, UR36.F32, R0.F32 ;  /* 0x000000242c2c7c49 */ /* 0x000fc40009200000 */
[--C-:B------:R-:W-:Y:S02]  /*12520*/  FFMA2 R46, R46.F32x2.HI_LO, UR36.F32, R0.reuse.F32 ;  /* 0x000000242e2e7c49 */ /* 0x100fe40009200000 */
        /* <DEDUP_REMOVED lines=11> */
[----:B------:R-:W-:Y:S02]  /*125e0*/  FFMA2 R54, R54.F32x2.HI_LO, UR36.F32, R0.F32 ;  /* 0x0000002436367c49 */ /* 0x000fe40009200000 */
[----:B------:R-:W-:Y:S01]  /*125f0*/  @!P2 FMUL R74, R74, 0.5 ;  /* 0x3f0000004a4aa820 */ /* 0x000fe20000400000 */
[----:B------:R-:W1:Y:S01]  /*12600*/  MUFU.EX2 R71, R71 ;  /* 0x0000004700477308 */ /* 0x000e620000000800 */
[----:B---3--:R-:W-:Y:S01]  /*12610*/  @!P0 FMUL R69, R69, R69 ;  /* 0x0000004545458220 */ /* 0x008fe20000400000 */
[----:B------:R-:W-:-:S05]  /*12620*/  FSETP.GEU.AND P0, PT, R76, -126, PT ;  /* 0xc2fc00004c00780b */ /* 0x000fca0003f0e000 */
[----:B------:R-:W-:Y:S01]  /*12630*/  @!P1 FMUL R75, R75, 0.5 ;  /* 0x3f0000004b4b9820 */ /* 0x000fe20000400000 */
[----:B------:R-:W3:Y:S01]  /*12640*/  MUFU.EX2 R72, R72 ;  /* 0x0000004800487308 */ /* 0x000ee20000000800 */
[----:B--2---:R-:W-:Y:S01]  /*12650*/  @!P6 FMUL R70, R70, R70 ;  /* 0x000000464646e220 */ /* 0x004fe20000400000 */
[----:B------:R-:W-:-:S05]  /*12660*/  FSETP.GEU.AND P6, PT, R77, -126, PT ;  /* 0xc2fc00004d00780b */ /* 0x000fca0003fce000 */
[----:B------:R-:W-:Y:S01]  /*12670*/  @!P0 FMUL R76, R76, 0.5 ;  /* 0x3f0000004c4c8820 */ /* 0x000fe20000400000 */
[----:B------:R-:W2:Y:S01]  /*12680*/  MUFU.EX2 R73, R73 ;  /* 0x0000004900497308 */ /* 0x000ea20000000800 */
[----:B-1----:R-:W-:Y:S01]  /*12690*/  @!P5 FMUL R71, R71, R71 ;  /* 0x000000474747d220 */ /* 0x002fe20000400000 */
[----:B------:R-:W-:-:S05]  /*126a0*/  FSETP.GEU.AND P5, PT, R78, -126, PT ;  /* 0xc2fc00004e00780b */ /* 0x000fca0003fae000 */
        /* <DEDUP_REMOVED lines=59> */
[----:B------:R-:W-:Y:S02]  /*12a60*/  FSETP.GEU.AND P4, PT, R31, -126, PT ;  /* 0xc2fc00001f00780b */ /* 0x000fe40003f8e000 */
[----:B------:R-:W-:-:S03]  /*12a70*/  F2FP.F16.F32.PACK_AB R24, R23, R22 ;  /* 0x000000161718723e */ /* 0x000fc600000000ff */
[----:B------:R-:W-:Y:S01]  /*12a80*/  @!P5 FMUL R30, R30, 0.5 ;  /* 0x3f0000001e1ed820 */ /* 0x000fe20000400000 */
[----:B------:R-:W1:Y:S01]  /*12a90*/  MUFU.EX2 R97, R27 ;  /* 0x0000001b00617308 */ /* 0x000e620000000800 */
[----:B---3--:R-:W-:Y:S01]  /*12aa0*/  @!P3 FMUL R87, R87, R87 ;  /* 0x000000575757b220 */ /* 0x008fe20000400000 */
[----:B------:R-:W-:Y:S02]  /*12ab0*/  FSETP.GEU.AND P3, PT, R32, -126, PT ;  /* 0xc2fc00002000780b */ /* 0x000fe40003f6e000 */
[----:B------:R-:W-:-:S03]  /*12ac0*/  F2FP.F16.F32.PACK_AB R25, R57, R56 ;  /* 0x000000383919723e */ /* 0x000fc600000000ff */
[----:B------:R-:W-:Y:S01]  /*12ad0*/  @!P4 FMUL R31, R31, 0.5 ;  /* 0x3f0000001f1fc820 */ /* 0x000fe20000400000 */
[----:B------:R-:W3:Y:S01]  /*12ae0*/  MUFU.EX2 R98, R28 ;  /* 0x0000001c00627308 */ /* 0x000ee20000000800 */
[----:B--2---:R-:W-:Y:S01]  /*12af0*/  @!P2 FMUL R96, R96, R96 ;  /* 0x000000606060a220 */ /* 0x004fe20000400000 */
[----:B------:R-:W-:Y:S02]  /*12b00*/  FSETP.GEU.AND P2, PT, R33, -126, PT ;  /* 0xc2fc00002100780b */ /* 0x000fe40003f4e000 */
[----:B------:R-:W-:-:S03]  /*12b10*/  F2FP.F16.F32.PACK_AB R26, R59, R58 ;  /* 0x0000003a3b1a723e */ /* 0x000fc600000000ff */
        /* <DEDUP_REMOVED lines=113> */
[----:B------:R-:W-:Y:S02]  /*13230*/  LOP3.LUT P0, RZ, R3, 0x3, R90, 0x48, !PT ;  /* 0x0000000303ff7812 */ /* 0x000fe4000780485a */
[----:B------:R-:W-:-:S03]  /*13240*/  F2FP.F16.F32.PACK_AB R49, R113, R112 ;  /* 0x000000707131723e */ /* 0x000fc600000000ff */
[----:B------:R-:W-:Y:S01]  /*13250*/  @!P1 FMUL R55, R55, 0.5 ;  /* 0x3f00000037379820 */ /* 0x000fe20000400000 */
[----:B------:R-:W3:Y:S01]  /*13260*/  MUFU.EX2 R124, R52 ;  /* 0x00000034007c7308 */ /* 0x000ee20000000800 */
[----:B--2---:R-:W-:Y:S01]  /*13270*/  @!P6 FMUL R120, R120, R120 ;  /* 0x000000787878e220 */ /* 0x004fe20000400000 */
[----:B------:R-:W-:-:S06]  /*13280*/  F2FP.F16.F32.PACK_AB R50, R115, R114 ;  /* 0x000000727332723e */ /* 0x000fcc00000000ff */
[----:B------:R-:W2:Y:S01]  /*13290*/  MUFU.EX2 R125, R53 ;  /* 0x00000035007d7308 */ /* 0x000ea20000000800 */
[----:B-1----:R-:W-:Y:S01]  /*132a0*/  @!P5 FMUL R121, R121, R121 ;  /* 0x000000797979d220 */ /* 0x002fe20000400000 */
[----:B------:R-:W-:-:S06]  /*132b0*/  F2FP.F16.F32.PACK_AB R51, R117, R116 ;  /* 0x000000747533723e */ /* 0x000fcc00000000ff */
[----:B------:R-:W1:Y:S01]  /*132c0*/  MUFU.EX2 R122, R54 ;  /* 0x00000036007a7308 */ /* 0x000e620000000800 */
[----:B---3--:R-:W-:Y:S01]  /*132d0*/  @!P4 FMUL R124, R124, R124 ;  /* 0x0000007c7c7cc220 */ /* 0x008fe20000400000 */
[----:B------:R-:W-:-:S06]  /*132e0*/  F2FP.F16.F32.PACK_AB R52, R119, R118 ;  /* 0x000000767734723e */ /* 0x000fcc00000000ff */
[----:B------:R-:W3:Y:S01]  /*132f0*/  MUFU.EX2 R123, R55 ;  /* 0x00000037007b7308 */ /* 0x000ee20000000800 */
[----:B--2---:R-:W-:Y:S01]  /*13300*/  @!P3 FMUL R125, R125, R125 ;  /* 0x0000007d7d7db220 */ /* 0x004fe20000400000 */
[----:B------:R-:W-:Y:S01]  /*13310*/  F2FP.F16.F32.PACK_AB R53, R121, R120 ;  /* 0x000000787935723e */ /* 0x000fe200000000ff */
[----:B-1----:R-:W-:-:S03]  /*13320*/  @!P2 FMUL R122, R122, R122 ;  /* 0x0000007a7a7aa220 */ /* 0x002fc60000400000 */
[----:B------:R-:W-:Y:S01]  /*13330*/  F2FP.F16.F32.PACK_AB R54, R125, R124 ;  /* 0x0000007c7d36723e */ /* 0x000fe200000000ff */
[----:B---3--:R-:W-:-:S05]  /*13340*/  @!P1 FMUL R123, R123, R123 ;  /* 0x0000007b7b7b9220 */ /* 0x008fca0000400000 */
[----:B------:R-:W-:Y:S01]  /*13350*/  F2FP.F16.F32.PACK_AB R55, R123, R122 ;  /* 0x0000007a7b37723e */ /* 0x000fe200000000ff */
[----:B------:R-:W-:Y:S06]  /*13360*/  @!P0 BRA `(.L_x_270) ;  /* 0x0000000000408947 */ /* 0x000fec0003800000 */
[----:B------:R-:W-:Y:S01]  /*13370*/  MOV R14, 0x8 ;  /* 0x00000008000e7802 */ /* 0x000fe20000000f00 */
[----:B------:R-:W1:Y:S01]  /*13380*/  LDCU.64 UR6, c[0x4][0xb0] ;  /* 0x01001600ff0677ac */ /* 0x000e620008000a00 */
[----:B------:R-:W-:Y:S02]  /*13390*/  HFMA2 R12, -RZ, RZ, 0, 5.9604644775390625e-08 ;  /* 0x00000001ff0c7431 */ /* 0x000fe400000001ff */
[----:B------:R-:W-:Y:S01]  /*133a0*/  IMAD.MOV.U32 R8, RZ, RZ, 0x1be ;  /* 0x000001beff087424 */ /* 0x000fe200078e00ff */
[----:B------:R-:W2:Y:S01]  /*133b0*/  LDCU.64 UR4, c[0x4][0xb8] ;  /* 0x01001700ff0477ac */ /* 0x000ea20008000a00 */
[----:B------:R-:W3:Y:S01]  /*133c0*/  LDC.64 R14, c[0x4][R14] ;  /* 0x010000000e0e7b82 */ /* 0x000ee20000000a00 */
[----:B------:R-:W-:Y:S01]  /*133d0*/  IMAD.MOV.U32 R13, RZ, RZ, RZ ;  /* 0x000000ffff0d7224 */ /* 0x000fe200078e00ff */
[----:B------:R-:W4:Y:S01]  /*133e0*/  LDCU.64 UR8, c[0x4][0x20] ;  /* 0x01000400ff0877ac */ /* 0x000f220008000a00 */
[----:B-1----:R-:W-:Y:S01]  /*133f0*/  IMAD.U32 R4, RZ, RZ, UR6 ;  /* 0x00000006ff047e24 */ /* 0x002fe2000f8e00ff */
[----:B------:R-:W-:Y:S01]  /*13400*/  MOV R5, UR7 ;  /* 0x0000000700057c02 */ /* 0x000fe20008000f00 */
[----:B--2---:R-:W-:Y:S01]  /*13410*/  IMAD.U32 R6, RZ, RZ, UR4 ;  /* 0x00000004ff067e24 */ /* 0x004fe2000f8e00ff */
[----:B------:R-:W-:Y:S01]  /*13420*/  MOV R7, UR5 ;  /* 0x0000000500077c02 */ /* 0x000fe20008000f00 */
[----:B----4-:R-:W-:Y:S01]  /*13430*/  IMAD.U32 R10, RZ, RZ, UR8 ;  /* 0x00000008ff0a7e24 */ /* 0x010fe2000f8e00ff */
[----:B------:R-:W-:-:S02]  /*13440*/  MOV R11, UR9 ;  /* 0x00000009000b7c02 */ /* 0x000fc40008000f00 */
[----:B------:R-:W-:-:S07]  /*13450*/  LEPC R20, `(.L_x_270) ;  /* 0x000000001014794e */ /* 0x000fce0000000000 */
[----:B---3--:R-:W-:Y:S05]  /*13460*/  CALL.ABS.NOINC R14 ;  /* 0x000000000e007343 */ /* 0x008fea0003c00000 */
.L_x_270:
[----:B------:R-:W-:Y:S01]  /*13470*/  MOV R0, UR46 ;  /* 0x0000002e00007c02 */ /* 0x000fe20008000f00 */
[----:B------:R-:W-:Y:S05]  /*13480*/  WARPSYNC.ALL ;  /* 0x0000000000007948 */ /* 0x000fea0003800000 */
[----:B------:R-:W-:Y:S01]  /*13490*/  ISETP.GT.U32.AND P0, PT, R0, 0x1, PT ;  /* 0x000000010000780c */ /* 0x000fe20003f04070 */
[----:B------:R1:W-:Y:S01]  /*134a0*/  STTM.x32 tmem[UR59], R24 ;  /* 0x00000018000079ed */ /* 0x0003e200082c003b */
[----:B------:R-:W2:Y:S11]  /*134b0*/  FENCE.VIEW.ASYNC.T ;  /* 0x00000000000073c6 */ /* 0x000eb60000000200 */
[----:B------:R-:W-:Y:S05]  /*134c0*/  @P0 BRA `(.L_x_271) ;  /* 0x0000000000080947 */ /* 0x000fea0003800000 */
[----:B------:R-:W-:Y:S05]  /*134d0*/  BPT.TRAP 0x1 ;  /* 0x000000040000795c */ /* 0x000fea0000300000 */
[----:B------:R-:W-:Y:S05]  /*134e0*/  BPT.TRAP 0x1 ;  /* 0x000000040000795c */ /* 0x000fea0000300000 */
.L_x_271:
[----:B------:R-:W-:Y:S02]  /*134f0*/  UPRMT UR4, UR37, 0x654, UR41 ;  /* 0x0000065425047896 */ /* 0x000fe40008000029 */
[----:B------:R-:W-:Y:S02]  /*13500*/  UISETP.NE.AND UP0, UPT, UR57, URZ, UPT ;  /* 0x000000ff3900728c */ /* 0x000fe4000bf05270 */
[----:B------:R-:W-:-:S04]  /*13510*/  ULOP3.LUT UR58, UR58, 0x1, URZ, 0x3c, !UPT ;  /* 0x000000013a3a7892 */ /* 0x000fc8000f8e3cff */
[----:B------:R-:W-:Y:S01]  /*13520*/  USEL UR53, UR58, UR53, UP0 ;  /* 0x000000353a357287 */ /* 0x000fe20008000000 */
[----:B--2---:R-:W-:Y:S01]  /*13530*/  SYNCS.ARRIVE.TRANS64.RED.A1T0 RZ, [UR4], RZ ;  /* 0x000000ffffff79a7 */ /* 0x004fe20008100404 */
[----:B------:R-:W-:Y:S02]  /*13540*/  USEL UR56, UR56, UR58, UP0 ;  /* 0x0000003a38387287 */ /* 0x000fe40008000000 */
[----:B------:R-:W-:-:S09]  /*13550*/  UISETP.NE.AND UP0, UPT, UR49, URZ, UPT ;  /* 0x000000ff3100728c */ /* 0x000fd2000bf05270 */
[----:B------:R-:W-:Y:S05]  /*13560*/  BRA.U UP0, `(.L_x_272) ;  /* 0x0000000100047547 */ /* 0x000fea000b800000 */
[----:B------:R-:W-:Y:S05]  /*13570*/  BPT.TRAP 0x1 ;  /* 0x000000040000795c */ /* 0x000fea0000300000 */
.L_x_272:
[----:B------:R-:W-:Y:S01]  /*13580*/  MOV R0, UR40 ;  /* 0x0000002800007c02 */ /* 0x000fe20008000f00 */
[----:B------:R-:W-:Y:S01]  /*13590*/  FADD2 R56, R56.F32x2.HI_LO, RZ.F32 ;  /* 0x000000ff3838724b */ /* 0x000fe20000200000 */
[----:B------:R-:W-:Y:S01]  /*135a0*/  FSETP.NEU.AND P1, PT, R18, R19, PT ;  /* 0x000000131200720b */ /* 0x000fe20003f2d000 */
[----:B------:R-:W-:Y:S01]  /*135b0*/  FADD2 R58, R58.F32x2.HI_LO, RZ.F32 ;  /* 0x000000ff3a3a724b */ /* 0x000fe20000200000 */
[----:B------:R-:W-:Y:S01]  /*135c0*/  SHF.L.U32 R0, R0, 0x1f, RZ ;  /* 0x0000001f00007819 */ /* 0x000fe200000006ff */
[----:B------:R-:W-:Y:S02]  /*135d0*/  FADD2 R56, R56.F32x2.HI_LO, R64.F32x2.HI_LO ;  /* 0x000000403838724b */ /* 0x000fe40000000000 */
[----:B------:R-:W-:Y:S01]  /*135e0*/  FADD2 R60, R60.F32x2.HI_LO, RZ.F32 ;  /* 0x000000ff3c3c724b */ /* 0x000fe20000200000 */
[----:B------:R-:W2:Y:S01]  /*135f0*/  SYNCS.PHASECHK.TRANS64.TRYWAIT P2, [UR48], R0 ;  /* 0x00000000ff0075a7 */ /* 0x000ea20008041130 */
[----:B------:R-:W-:Y:S02]  /*13600*/  FADD2 R58, R58.F32x2.HI_LO, R66.F32x2.HI_LO ;  /* 0x000000423a3a724b */ /* 0x000fe40000000000 */
[----:B------:R-:W-:-:S02]  /*13610*/  FADD2 R60, R60.F32x2.HI_LO, R68.F32x2.HI_LO ;  /* 0x000000443c3c724b */ /* 0x000fc40000000000 */
[----:B------:R-:W-:Y:S02]  /*13620*/  FADD2 R56, R56.F32x2.HI_LO, R72.F32x2.HI_LO ;  /* 0x000000483838724b */ /* 0x000fe40000000000 */
[----:B------:R-:W-:Y:S01]  /*13630*/  FADD2 R58, R58.F32x2.HI_LO, R74.F32x2.HI_LO ;  /* 0x0000004a3a3a724b */ /* 0x000fe20000000000 */
[----:B--2---:R-:W-:Y:S06]  /*13640*/  @!P2 BRA `(.L_x_273) ;  /* 0x000000a400a0a947 */ /* 0x004fec0003800000 */
.L_x_471:
[----:B------:R-:W-:Y:S01]  /*13650*/  BSSY.RECONVERGENT B0, `(.L_x_274) ;  /* 0x000000a000007945 */ /* 0x000fe20003800200 */
[----:B--2---:R-:W-:-:S03]  /*13660*/  MOV R3, 0x3f000000 ;  /* 0x3f00000000037802 */ /* 0x004fc60000000f00 */
[----:B------:R-:W-:Y:S05]  /*13670*/  @!P1 BRA `(.L_x_275) ;  /* 0x00000000001c9947 */ /* 0x000fea0003800000 */
[----:B------:R-:W-:-:S04]  /*13680*/  FADD R0, -R19, R18 ;  /* 0x0000001213007221 */ /* 0x000fc80000000100 */
[----:B------:R-:W-:-:S05]  /*13690*/  FMUL R0, R0, UR36 ;  /* 0x0000002400007c20 */ /* 0x000fca0008400000 */
[----:B------:R-:W-:-:S13]  /*136a0*/  FSETP.GEU.AND P1, PT, R0, -126, PT ;  /* 0xc2fc00000000780b */ /* 0x000fda0003f2e000 */
[----:B------:R-:W-:-:S04]  /*136b0*/  @!P1 FMUL R0, R0, 0.5 ;  /* 0x3f00000000009820 */ /* 0x000fc80000400000 */
[----:B------:R-:W2:Y:S02]  /*136c0*/  MUFU.EX2 R3, R0 ;  /* 0x0000000000037308 */ /* 0x000ea40000000800 */
[----:B--2---:R-:W-:-:S04]  /*136d0*/  @!P1 FMUL R3, R3, R3 ;  /* 0x0000000303039220 */ /* 0x004fc80000400000 */
[----:B------:R-:W-:Y:S02]  /*136e0*/  FMUL R3, R3, 0.5 ;  /* 0x3f00000003037820 */ /* 0x000fe40000400000 */
.L_x_275:
[----:B------:R-:W-:Y:S05]  /*136f0*/  BSYNC.RECONVERGENT B0 ;  /* 0x0000000000007941 */ /* 0x000fea0003800200 */
.L_x_274:
[----:B------:R-:W-:Y:S01]  /*13700*/  FMUL R16, R3, R16 ;  /* 0x0000001003107220 */ /* 0x000fe20000400000 */
[----:B------:R-:W-:Y:S01]  /*13710*/  FADD2 R60, R60.F32x2.HI_LO, R76.F32x2.HI_LO ;  /* 0x0000004c3c3c724b */ /* 0x000fe20000000000 */
[----:B------:R-:W-:Y:S01]  /*13720*/  ULOP3.LUT UP0, URZ, UR61, UR60, URZ, 0xfc, !UPT ;  /* 0x0000003c3dff7292 */ /* 0x000fe2000f80fcff */
[----:B------:R-:W-:Y:S02]  /*13730*/  FADD2 R56, R56.F32x2.HI_LO, R80.F32x2.HI_LO ;  /* 0x000000503838724b */ /* 0x000fe40000000000 */
[----:B------:R-:W-:Y:S02]  /*13740*/  FADD2 R22, R16.F32, R22.F32x2.HI_LO ;  /* 0x000000161016724b */ /* 0x000fe40000040000 */
[----:B------:R-:W-:Y:S02]  /*13750*/  FADD2 R58, R58.F32x2.HI_LO, R82.F32x2.HI_LO ;  /* 0x000000523a3a724b */ /* 0x000fe40000000000 */
[----:B------:R-:W-:Y:S02]  /*13760*/  FADD2 R22, R22.F32x2.HI_LO, R62.F32x2.HI_LO ;  /* 0x0000003e1616724b */ /* 0x000fe40000000000 */
[----:B------:R-:W-:-:S02]  /*13770*/  FADD2 R60, R60.F32x2.HI_LO, R84.F32x2.HI_LO ;  /* 0x000000543c3c724b */ /* 0x000fc40000000000 */
[----:B------:R-:W-:Y:S02]  /*13780*/  FADD2 R22, R22.F32x2.HI_LO, R70.F32x2.HI_LO ;  /* 0x000000461616724b */ /* 0x000fe40000000000 */
[----:B------:R-:W-:Y:S02]  /*13790*/  FADD2 R56, R56.F32x2.HI_LO, R96.F32x2.HI_LO ;  /* 0x000000603838724b */ /* 0x000fe40000000000 */
[----:B------:R-:W-:Y:S02]  /*137a0*/  FADD2 R22, R22.F32x2.HI_LO, R78.F32x2.HI_LO ;  /* 0x0000004e1616724b */ /* 0x000fe40000000000 */
        /* <DEDUP_REMOVED lines=16> */
[----:B------:R-:W-:-:S04]  /*138b0*/  FADD2 R22, R22.F32x2.HI_LO, R56.F32x2.HI_LO ;  /* 0x000000381616724b */ /* 0x000fc80000000000 */
[----:B------:R-:W-:-:S04]  /*138c0*/  FADD2 R22, R22.F32x2.HI_LO, R58.F32x2.HI_LO ;  /* 0x0000003a1616724b */ /* 0x000fc80000000000 */
[----:B------:R-:W-:Y:S01]  /*138d0*/  FADD R16, R22, R23 ;  /* 0x0000001716107221 */ /* 0x000fe20000000000 */
[----:B------:R-:W-:Y:S06]  /*138e0*/  BRA.U UP0, `(.L_x_276) ;  /* 0x00000001006c7547 */ /* 0x000fec000b800000 */
[----:B------:R-:W-:Y:S05]  /*138f0*/  @P0 BRA `(.L_x_277) ;  /* 0x0000000000040947 */ /* 0x000fea0003800000 */
[----:B------:R-:W-:Y:S05]  /*13900*/  BPT.TRAP 0x1 ;  /* 0x000000040000795c */ /* 0x000fea0000300000 */
.L_x_277:
[----:B------:R-:W-:Y:S01]  /*13910*/  IMAD.U32 R3, RZ, RZ, UR58 ;  /* 0x0000003aff037e24 */ /* 0x000fe2000f8e00ff */
[----:B------:R-:W-:-:S04]  /*13920*/  ISETP.NE.AND P0, PT, R89, R88, PT ;  /* 0x000000585900720c */ /* 0x000fc80003f05270 */
[----:B------:R-:W-:-:S04]  /*13930*/  SHF.L.U32 R3, R3, 0x1f, RZ ;  /* 0x0000001f03037819 */ /* 0x000fc800000006ff */
[----:B------:R-:W2:Y:S02]  /*13940*/  SYNCS.PHASECHK.TRANS64.TRYWAIT P1, [UR45], R3 ;  /* 0x00000003ff0075a7 */ /* 0x000ea4000802112d */
[----:B--2---:R-:W-:Y:S05]  /*13950*/  @!P1 BRA `(.L_x_278) ;  /* 0x000000a000f49947 */ /* 0x004fea0003800000 */
.L_x_473:
        /* <DEDUP_REMOVED lines=17> */
.L_x_279:
[----:B------:R-:W-:Y:S05]  /*13a70*/  WARPSYNC.ALL ;  /* 0x0000000000007948 */ /* 0x000fea0003800000 */
[----:B------:R-:W-:-:S13]  /*13a80*/  R2UR UR4, R94 ;  /* 0x000000005e0472ca */ /* 0x000fda00000e0000 */
[----:B------:R3:W-:Y:S02]  /*13a90*/  STTM.x2 tmem[UR4], R16 ;  /* 0x00000010000079ed */ /* 0x0007e400080c0004 */
.L_x_276:
[----:B------:R-:W-:Y:S01]  /*13aa0*/  UIADD3 UR4, UPT, UPT, UR61, 0x1, URZ ;  /* 0x000000013d047890 */ /* 0x000fe2000fffe0ff */
[----:B------:R-:W-:Y:S01]  /*13ab0*/  MOV R18, R17 ;  /* 0x0000001100127202 */ /* 0x000fe20000000f00 */
[----:B------:R-:W-:Y:S02]  /*13ac0*/  UIADD3 UR61, UPT, UPT, UR61, -0x1, URZ ;  /* 0xffffffff3d3d7890 */ /* 0x000fe4000fffe0ff */
[----:B------:R-:W-:-:S09]  /*13ad0*/  UISETP.GT.U32.AND UP0, UPT, UR4, 0x1, UPT ;  /* 0x000000010400788c */ /* 0x000fd2000bf04070 */
[----:B------:R-:W-:Y:S05]  /*13ae0*/  BRA.U UP0, `(.L_x_280) ;  /* 0xffffffdd00147547 */ /* 0x000fea000b83ffff */
.L_x_262:
[----:B------:R-:W-:-:S09]  /*13af0*/  UISETP.GE.AND UP0, UPT, UR60, 0x1, UPT ;  /* 0x000000013c00788c */ /* 0x000fd2000bf06270 */
[----:B------:R-:W-:Y:S05]  /*13b00*/  BRA.U !UP0, `(.L_x_281) ;  /* 0x00000039080c7547 */ /* 0x000fea000b800000 */
[----:B------:R-:W-:Y:S01]  /*13b10*/  IADD3 R95, PT, PT, R93, UR39, RZ ;  /* 0x000000275d5f7c10 */ /* 0x000fe2000fffe0ff */
[----:B------:R-:W4:Y:S06]  /*13b20*/  LDCU UR36, c[0x0][0x704] ;  /* 0x0000e080ff2477ac */ /* 0x000f2c0008000800 */
.L_x_299:
[----:B-12---:R-:W-:Y:S01]  /*13b30*/  IADD3 R0, PT, PT, R91, UR47, RZ ;  /* 0x0000002f5b007c10 */ /* 0x006fe2000fffe0ff */
[----:B------:R-:W-:-:S04]  /*13b40*/  UISETP.NE.AND UP0, UPT, UR57, URZ, UPT ;  /* 0x000000ff3900728c */ /* 0x000fc8000bf05270 */
[----:B------:R-:W-:Y:S01]  /*13b50*/  USEL UR39, UR53, UR56, UP0 ;  /* 0x0000003835277287 */ /* 0x000fe20008000000 */
[----:B------:R-:W1:Y:S01]  /*13b60*/  SHFL.IDX PT, R0, R0, RZ, 0x1f ;  /* 0x00001fff00007589 */ /* 0x000e6200000e0000 */
[----:B------:R-:W-:Y:S01]  /*13b70*/  UISETP.GT.U32.AND UP0, UPT, UR46, 0x1, UPT ;  /* 0x000000012e00788c */ /* 0x000fe2000bf04070 */
[----:B-1----:R-:W-:-:S08]  /*13b80*/  R2UR UR40, R0 ;  /* 0x00000000002872ca */ /* 0x002fd000000e0000 */
[----:B---3--:R-:W-:Y:S07]  /*13b90*/  BRA.U UP0, `(.L_x_282) ;  /* 0x0000000100047547 */ /* 0x008fee000b800000 */
[----:B----4-:R-:W-:Y:S05]  /*13ba0*/  BPT.TRAP 0x1 ;  /* 0x000000040000795c */ /* 0x010fea0000300000 */
.L_x_282:
[----:B------:R-:W-:Y:S01]  /*13bb0*/  IMAD.U32 R3, RZ, RZ, UR39 ;  /* 0x00000027ff037e24 */ /* 0x000fe2000f8e00ff */
[----:B------:R-:W-:-:S04]  /*13bc0*/  ISETP.NE.AND P0, PT, R89, R88, PT ;  /* 0x000000585900720c */ /* 0x000fc80003f05270 */
[----:B------:R-:W-:-:S04]  /*13bd0*/  SHF.L.U32 R3, R3, 0x1f, RZ ;  /* 0x0000001f03037819 */ /* 0x000fc800000006ff */
[----:B------:R-:W1:Y:S02]  /*13be0*/  SYNCS.PHASECHK.TRANS64.TRYWAIT P1, [UR45], R3 ;  /* 0x00000003ff0075a7 */ /* 0x000e64000802112d */
[----:B-1----:R-:W-:Y:S05]  /*13bf0*/  @!P1 BRA `(.L_x_283) ;  /* 0x000000a000649947 */ /* 0x002fea0003800000 */
.L_x_475:
[----:B------:R-:W-:Y:S05]  /*13c00*/  @!P0 BRA `(.L_x_284) ;  /* 0x0000000000408947 */ /* 0x000fea0003800000 */
[----:B------:R-:W-:Y:S01]  /*13c10*/  MOV R14, 0x8 ;  /* 0x00000008000e7802 */ /* 0x000fe20000000f00 */
[----:B------:R-:W2:Y:S01]  /*13c20*/  LDCU.64 UR8, c[0x4][0xb0] ;  /* 0x01001600ff0877ac */ /* 0x000ea20008000a00 */
[----:B------:R-:W-:Y:S02]  /*13c30*/  HFMA2 R12, -RZ, RZ, 0, 5.9604644775390625e-08 ;  /* 0x00000001ff0c7431 */ /* 0x000fe400000001ff */
[----:B------:R-:W-:Y:S01]  /*13c40*/  IMAD.MOV.U32 R8, RZ, RZ, 0x192 ;  /* 0x00000192ff087424 */ /* 0x000fe200078e00ff */
[----:B------:R-:W5:Y:S01]  /*13c50*/  LDCU.64 UR6, c[0x4][0xb8] ;  /* 0x01001700ff0677ac */ /* 0x000f620008000a00 */
[----:B------:R-:W1:Y:S01]  /*13c60*/  LDC.64 R14, c[0x4][R14] ;  /* 0x010000000e0e7b82 */ /* 0x000e620000000a00 */
[----:B------:R-:W-:Y:S01]  /*13c70*/  IMAD.MOV.U32 R13, RZ, RZ, RZ ;  /* 0x000000ffff0d7224 */ /* 0x000fe200078e00ff */
[----:B------:R-:W3:Y:S01]  /*13c80*/  LDCU.64 UR4, c[0x4][0x10] ;  /* 0x01000200ff0477ac */ /* 0x000ee20008000a00 */
[----:B--2---:R-:W-:Y:S01]  /*13c90*/  IMAD.U32 R4, RZ, RZ, UR8 ;  /* 0x00000008ff047e24 */ /* 0x004fe2000f8e00ff */
[----:B------:R-:W-:Y:S01]  /*13ca0*/  MOV R5, UR9 ;  /* 0x0000000900057c02 */ /* 0x000fe20008000f00 */
[----:B-----5:R-:W-:Y:S01]  /*13cb0*/  IMAD.U32 R6, RZ, RZ, UR6 ;  /* 0x00000006ff067e24 */ /* 0x020fe2000f8e00ff */
[----:B------:R-:W-:Y:S01]  /*13cc0*/  MOV R7, UR7 ;  /* 0x0000000700077c02 */ /* 0x000fe20008000f00 */
[----:B---3--:R-:W-:Y:S01]  /*13cd0*/  IMAD.U32 R10, RZ, RZ, UR4 ;  /* 0x00000004ff0a7e24 */ /* 0x008fe2000f8e00ff */
[----:B------:R-:W-:-:S02]  /*13ce0*/  MOV R11, UR5 ;  /* 0x00000005000b7c02 */ /* 0x000fc40008000f00 */
[----:B------:R-:W-:-:S07]  /*13cf0*/  LEPC R20, `(.L_x_284) ;  /* 0x000000001014794e */ /* 0x000fce0000000000 */
[----:B-1--4-:R-:W-:Y:S05]  /*13d00*/  CALL.ABS.NOINC R14 ;  /* 0x000000000e007343 */ /* 0x012fea0003c00000 */
.L_x_284:
[----:B------:R-:W-:Y:S05]  /*13d10*/  WARPSYNC.ALL ;  /* 0x0000000000007948 */ /* 0x000fea0003800000 */
[----:B------:R-:W-:Y:S02]  /*13d20*/  R2UR UR4, R94 ;  /* 0x000000005e0472ca */ /* 0x000fe400000e0000 */
[----:B------:R-:W-:-:S11]  /*13d30*/  ISETP.NE.AND P0, PT, R89, R88, PT ;  /* 0x000000585900720c */ /* 0x000fd60003f05270 */
[----:B------:R-:W2:Y:S02]  /*13d40*/  LDTM.x32 R24, tmem[UR4] ;  /* 0x00000004001879ee */ /* 0x000ea400082c0000 */
[----:B--2---:R-:W-:Y:S05]  /*13d50*/  @!P0 BRA `(.L_x_285) ;  /* 0x0000000000408947 */ /* 0x004fea0003800000 */
        /* <DEDUP_REMOVED lines=16> */
.L_x_285:
[----:B-1----:R-:W1:Y:S01]  /*13e60*/  LDC R0, c[0x0][0x384] ;  /* 0x0000e100ff007b82 */ /* 0x002e620000000800 */
[----:B------:R-:W-:Y:S05]  /*13e70*/  WARPSYNC.ALL ;  /* 0x0000000000007948 */ /* 0x000fea0003800000 */
[----:B------:R-:W-:Y:S01]  /*13e80*/  UIADD3 UR11, UPT, UPT, UR51, 0x2, URZ ;  /* 0x00000002330b7890 */ /* 0x000fe2000fffe0ff */
[----:B----4-:R-:W-:Y:S01]  /*13e90*/  MOV.SPILL R3, UR36 ;  /* 0x0000002400037c02 */ /* 0x010fe20009000f00 */
[----:B------:R-:W-:Y:S01]  /*13ea0*/  UIADD3 UR9, UPT, UPT, UR51, 0x4, URZ ;  /* 0x0000000433097890 */ /* 0x000fe2000fffe0ff */
[----:B------:R-:W-:Y:S01]  /*13eb0*/  R2UR UR4, R92 ;  /* 0x000000005c0472ca */ /* 0x000fe200000e0000 */
[----:B------:R-:W-:-:S02]  /*13ec0*/  UIADD3 UR7, UPT, UPT, UR51, 0x6, URZ ;  /* 0x0000000633077890 */ /* 0x000fc4000fffe0ff */
[C---:B------:R-:W-:Y:S01]  /*13ed0*/  ISETP.GE.AND P1, PT, R95.reuse, UR11, PT ;  /* 0x0000000b5f007c0c */ /* 0x040fe2000bf26270 */
[----:B------:R-:W-:Y:S01]  /*13ee0*/  UIADD3 UR36, UPT, UPT, UR51, 0x9, URZ ;  /* 0x0000000933247890 */ /* 0x000fe2000fffe0ff */
[----:B------:R-:W-:Y:S01]  /*13ef0*/  ISETP.GE.AND P0, PT, R95, UR9, PT ;  /* 0x000000095f007c0c */ /* 0x000fe2000bf06270 */
[----:B------:R-:W-:Y:S02]  /*13f00*/  UIADD3 UR5, UPT, UPT, UR51, 0x8, URZ ;  /* 0x0000000833057890 */ /* 0x000fe4000fffe0ff */
[----:B------:R-:W-:Y:S02]  /*13f10*/  UIADD3 UR6, UPT, UPT, UR51, 0x7, URZ ;  /* 0x0000000733067890 */ /* 0x000fe4000fffe0ff */
[----:B------:R-:W-:Y:S02]  /*13f20*/  UIADD3 UR75, UPT, UPT, UR51, 0xc, URZ ;  /* 0x0000000c334b7890 */ /* 0x000fe4000fffe0ff */
[----:B------:R-:W-:Y:S01]  /*13f30*/  UIADD3 UR76, UPT, UPT, UR51, 0xb, URZ ;  /* 0x0000000b334c7890 */ /* 0x000fe2000fffe0ff */
[----:B------:R-:W2:Y:S01]  /*13f40*/  LDTM.x32 R56, tmem[UR4] ;  /* 0x00000004003879ee */ /* 0x000ea200082c0000 */
[----:B------:R-:W-:Y:S01]  /*13f50*/  UIADD3 UR77, UPT, UPT, UR51, 0xa, URZ ;  /* 0x0000000a334d7890 */ /* 0x000fe2000fffe0ff */
[C---:B-1----:R-:W-:Y:S01]  /*13f60*/  ISETP.LE.AND P3, PT, R0.reuse, UR11, PT ;  /* 0x0000000b00007c0c */ /* 0x042fe2000bf63270 */
[----:B------:R-:W-:Y:S01]  /*13f70*/  UIADD3 UR72, UPT, UPT, UR51, 0xf, URZ ;  /* 0x0000000f33487890 */ /* 0x000fe2000fffe0ff */
[----:B------:R-:W-:Y:S01]  /*13f80*/  ISETP.LE.AND P2, PT, R0, UR9, PT ;  /* 0x0000000900007c0c */ /* 0x000fe2000bf43270 */
[----:B------:R-:W-:Y:S01]  /*13f90*/  UIADD3 UR73, UPT, UPT, UR51, 0xe, URZ ;  /* 0x0000000e33497890 */ /* 0x000fe2000fffe0ff */
[----:B------:R-:W-:Y:S01]  /*13fa0*/  FSEL R18, R26, -INF , !P3 ;  /* 0xff8000001a127808 */ /* 0x000fe20005800000 */
[----:B------:R-:W-:Y:S01]  /*13fb0*/  UIADD3 UR74, UPT, UPT, UR51, 0xd, URZ ;  /* 0x0000000d334a7890 */ /* 0x000fe2000fffe0ff */
[----:B------:R-:W-:Y:S01]  /*13fc0*/  FSEL R28, R28, -INF , !P2 ;  /* 0xff8000001c1c7808 */ /* 0x000fe20005000000 */
[----:B------:R-:W-:Y:S01]  /*13fd0*/  UIADD3 UR69, UPT, UPT, UR51, 0x12, URZ ;  /* 0x0000001233457890 */ /* 0x000fe2000fffe0ff */
[----:B------:R-:W-:Y:S01]  /*13fe0*/  FSEL R18, R18, -INF , P1 ;  /* 0xff80000012127808 */ /* 0x000fe20000800000 */
[----:B------:R-:W-:Y:S01]  /*13ff0*/  UIADD3 UR70, UPT, UPT, UR51, 0x11, URZ ;  /* 0x0000001133467890 */ /* 0x000fe2000fffe0ff */
[----:B------:R-:W-:Y:S01]  /*14000*/  ISETP.LE.AND P1, PT, R0, UR7, PT ;  /* 0x0000000700007c0c */ /* 0x000fe2000bf23270 */
[----:B------:R-:W-:Y:S01]  /*14010*/  UIADD3 UR71, UPT, UPT, UR51, 0x10, URZ ;  /* 0x0000001033477890 */ /* 0x000fe2000fffe0ff */
[----:B------:R-:W-:Y:S01]  /*14020*/  FSEL R96, R28, -INF , P0 ;  /* 0xff8000001c607808 */ /* 0x000fe20000000000 */
[----:B------:R-:W-:Y:S01]  /*14030*/  UIADD3 UR66, UPT, UPT, UR51, 0x15, URZ ;  /* 0x0000001533427890 */ /* 0x000fe2000fffe0ff */
[----:B------:R-:W-:Y:S01]  /*14040*/  FSEL R106, R30, -INF , !P1 ;  /* 0xff8000001e6a7808 */ /* 0x000fe20004800000 */
[----:B------:R-:W-:Y:S01]  /*14050*/  UIADD3 UR67, UPT, UPT, UR51, 0x14, URZ ;  /* 0x0000001433437890 */ /* 0x000fe2000fffe0ff */
[C---:B------:R-:W-:Y:S01]  /*14060*/  ISETP.LE.AND P1, PT, R0.reuse, UR36, PT ;  /* 0x0000002400007c0c */ /* 0x040fe2000bf23270 */
[----:B------:R-:W-:Y:S01]  /*14070*/  UIADD3 UR68, UPT, UPT, UR51, 0x13, URZ ;  /* 0x0000001333447890 */ /* 0x000fe2000fffe0ff */
[C---:B------:R-:W-:Y:S01]  /*14080*/  ISETP.LE.AND P0, PT, R0.reuse, UR5, PT ;  /* 0x0000000500007c0c */ /* 0x040fe2000bf03270 */
[----:B------:R-:W-:Y:S01]  /*14090*/  UIADD3 UR63, UPT, UPT, UR51, 0x18, URZ ;  /* 0x00000018333f7890 */ /* 0x000fe2000fffe0ff */
[----:B------:R-:W-:Y:S01]  /*140a0*/  FSEL R103, R33, -INF , !P1 ;  /* 0xff80000021677808 */ /* 0x000fe20004800000 */
[----:B------:R-:W-:Y:S01]  /*140b0*/  UIADD3 UR64, UPT, UPT, UR51, 0x17, URZ ;  /* 0x0000001733407890 */ /* 0x000fe2000fffe0ff */
[C---:B------:R-:W-:Y:S01]  /*140c0*/  ISETP.LE.AND P2, PT, R0.reuse, UR6, PT ;  /* 0x0000000600007c0c */ /* 0x040fe2000bf43270 */
[----:B------:R-:W-:Y:S01]  /*140d0*/  UIADD3 UR65, UPT, UPT, UR51, 0x16, URZ ;  /* 0x0000001633417890 */ /* 0x000fe2000fffe0ff */
[----:B------:R-:W-:Y:S01]  /*140e0*/  ISETP.LE.AND P1, PT, R0, UR75, PT ;  /* 0x0000004b00007c0c */ /* 0x000fe2000bf23270 */
[----:B------:R-:W-:Y:S01]  /*140f0*/  UIADD3 UR60, UPT, UPT, UR51, 0x1b, URZ ;  /* 0x0000001b333c7890 */ /* 0x000fe2000fffe0ff */
[----:B------:R-:W-:Y:S01]  /*14100*/  FSEL R104, R32, -INF , !P0 ;  /* 0xff80000020687808 */ /* 0x000fe20004000000 */
[----:B------:R-:W-:Y:S01]  /*14110*/  UIADD3 UR61, UPT, UPT, UR51, 0x1a, URZ ;  /* 0x0000001a333d7890 */ /* 0x000fe2000fffe0ff */
[----:B------:R-:W-:Y:S01]  /*14120*/  FSEL R105, R31, -INF , !P2 ;  /* 0xff8000001f697808 */ /* 0x000fe20005000000 */
[----:B------:R-:W-:Y:S01]  /*14130*/  UIADD3 UR62, UPT, UPT, UR51, 0x19, URZ ;  /* 0x00000019333e7890 */ /* 0x000fe2000fffe0ff */
[----:B------:R-:W-:Y:S01]  /*14140*/  ISETP.LE.AND P0, PT, R0, UR76, PT ;  /* 0x0000004c00007c0c */ /* 0x000fe2000bf03270 */
        /* <DEDUP_REMOVED lines=61> */
[----:B------:R-:W-:-:S02]  /*14520*/  FSEL R6, R51, -INF , !P1 ;  /* 0xff80000033067808 */ /* 0x000fc40004800000 */
[C---:B------:R-:W-:Y:S02]  /*14530*/  ISETP.LE.AND P2, PT, R0.reuse, UR62, PT ;  /* 0x0000003e00007c0c */ /* 0x040fe4000bf43270 */
[----:B------:R-:W-:Y:S02]  /*14540*/  ISETP.LE.AND P1, PT, R0, UR35, PT ;  /* 0x0000002300007c0c */ /* 0x000fe4000bf23270 */
[----:B------:R-:W-:Y:S02]  /*14550*/  FSEL R7, R50, -INF , !P0 ;  /* 0xff80000032077808 */ /* 0x000fe40004000000 */
[----:B------:R-:W-:Y:S02]  /*14560*/  FSEL R8, R49, -INF , !P2 ;  /* 0xff80000031087808 */ /* 0x000fe40005000000 */
[----:B------:R-:W-:Y:S02]  /*14570*/  ISETP.LE.AND P0, PT, R0, UR58, PT ;  /* 0x0000003a00007c0c */ /* 0x000fe4000bf03270 */
[----:B------:R-:W-:-:S02]  /*14580*/  FSEL R54, R54, -INF , !P1 ;  /* 0xff80000036367808 */ /* 0x000fc40004800000 */
[C---:B------:R-:W-:Y:S02]  /*14590*/  ISETP.LE.AND P2, PT, R0.reuse, UR59, PT ;  /* 0x0000003b00007c0c */ /* 0x040fe4000bf43270 */
[----:B------:R-:W-:Y:S02]  /*145a0*/  ISETP.LE.AND P1, PT, R0, UR32, PT ;  /* 0x0000002000007c0c */ /* 0x000fe4000bf23270 */
[----:B------:R-:W-:Y:S02]  /*145b0*/  FSEL R4, R53, -INF , !P0 ;  /* 0xff80000035047808 */ /* 0x000fe40004000000 */
[----:B------:R-:W-:Y:S02]  /*145c0*/  FSEL R5, R52, -INF , !P2 ;  /* 0xff80000034057808 */ /* 0x000fe40005000000 */
[----:B--2---:R-:W-:Y:S02]  /*145d0*/  FSEL R53, R57, -INF , !P1 ;  /* 0xff80000039357808 */ /* 0x004fe40004800000 */
[----:B------:R-:W-:-:S02]  /*145e0*/  ISETP.LE.AND P2, PT, R0, UR34, PT ;  /* 0x0000002200007c0c */ /* 0x000fc4000bf43270 */
[C---:B------:R-:W-:Y:S02]  /*145f0*/  ISETP.LE.AND P1, PT, R0.reuse, UR29, PT ;  /* 0x0000001d00007c0c */ /* 0x040fe4000bf23270 */
[----:B------:R-:W-:Y:S02]  /*14600*/  ISETP.LE.AND P0, PT, R0, UR33, PT ;  /* 0x0000002100007c0c */ /* 0x000fe4000bf03270 */
[----:B------:R-:W-:Y:S02]  /*14610*/  FSEL R55, R55, -INF , !P2 ;  /* 0xff80000037377808 */ /* 0x000fe40005000000 */
[----:B------:R-:W-:Y:S02]  /*14620*/  FSEL R48, R60, -INF , !P1 ;  /* 0xff8000003c307808 */ /* 0x000fe40004800000 */
[C---:B------:R-:W-:Y:S02]  /*14630*/  ISETP.LE.AND P2, PT, R0.reuse, UR31, PT ;  /* 0x0000001f00007c0c */ /* 0x040fe4000bf43270 */
[----:B------:R-:W-:-:S02]  /*14640*/  ISETP.LE.AND P1, PT, R0, UR26, PT ;  /* 0x0000001a00007c0c */ /* 0x000fc4000bf23270 */
[----:B------:R-:W-:Y:S02]  /*14650*/  FSEL R52, R56, -INF , !P0 ;  /* 0xff80000038347808 */ /* 0x000fe40004000000 */
        /* <DEDUP_REMOVED lines=18> */
[C---:B------:R-:W-:Y:S02]  /*14780*/  ISETP.LE.AND P5, PT, R0.reuse, UR10, PT ;  /* 0x0000000a00007c0c */ /* 0x040fe4000bfa3270 */
[----:B------:R-:W-:Y:S02]  /*14790*/  ISETP.LE.AND P0, PT, R0, UR21, PT ;  /* 0x0000001500007c0c */ /* 0x000fe4000bf03270 */
[----:B------:R-:W-:Y:S02]  /*147a0*/  FSEL R43, R67, -INF , !P2 ;  /* 0xff800000432b7808 */ /* 0x000fe40005000000 */
[----:B------:R-:W-:Y:S02]  /*147b0*/  FSEL R36, R72, -INF , !P1 ;  /* 0xff80000048247808 */ /* 0x000fe40004800000 */
[----:B------:R-:W-:-:S02]  /*147c0*/  ISETP.LE.AND P2, PT, R0, UR19, PT ;  /* 0x0000001300007c0c */ /* 0x000fc4000bf43270 */
[C---:B------:R-:W-:Y:S02]  /*147d0*/  ISETP.LE.AND P1, PT, R0.reuse, UR14, PT ;  /* 0x0000000e00007c0c */ /* 0x040fe4000bf23270 */
[C---:B------:R-:W-:Y:S01]  /*147e0*/  ISETP.GE.AND P4, PT, R95.reuse, UR10, PT ;  /* 0x0000000a5f007c0c */ /* 0x040fe2000bf86270 */
[----:B------:R-:W-:Y:S01]  /*147f0*/  UIADD3 UR10, UPT, UPT, UR51, 0x37, URZ ;  /* 0x00000037330a7890 */ /* 0x000fe2000fffe0ff */
[----:B------:R-:W-:Y:S02]  /*14800*/  ISETP.LE.AND P3, PT, R0, UR8, PT ;  /* 0x0000000800007c0c */ /* 0x000fe4000bf63270 */
[----:B------:R-:W-:Y:S01]  /*14810*/  ISETP.GE.AND P6, PT, R95, UR8, PT ;  /* 0x000000085f007c0c */ /* 0x000fe2000bfc6270 */
[----:B------:R-:W-:Y:S01]  /*14820*/  UIADD3 UR8, UPT, UPT, UR51, 0x39, URZ ;  /* 0x0000003933087890 */ /* 0x000fe2000fffe0ff */
[----:B------:R-:W-:Y:S02]  /*14830*/  FSEL R19, R27, -INF , !P5 ;  /* 0xff8000001b137808 */ /* 0x000fe40006800000 */
[----:B------:R-:W-:-:S02]  /*14840*/  FSEL R40, R68, -INF , !P0 ;  /* 0xff80000044287808 */ /* 0x000fc40004000000 */
[----:B------:R-:W-:Y:S02]  /*14850*/  ISETP.LE.AND P0, PT, R0, UR18, PT ;  /* 0x0000001200007c0c */ /* 0x000fe4000bf03270 */
[----:B------:R-:W-:Y:S02]  /*14860*/  FSEL R38, R70, -INF , !P2 ;  /* 0xff80000046267808 */ /* 0x000fe40005000000 */
[----:B------:R-:W-:Y:S02]  /*14870*/  FSEL R35, R75, -INF , !P1 ;  /* 0xff8000004b237808 */ /* 0x000fe40004800000 */
[C---:B------:R-:W-:Y:S02]  /*14880*/  ISETP.LE.AND P2, PT, R0.reuse, UR16, PT ;  /* 0x0000001000007c0c */ /* 0x040fe4000bf43270 */
[----:B------:R-:W-:Y:S02]  /*14890*/  ISETP.LE.AND P1, PT, R0, UR11, PT ;  /* 0x0000000b00007c0c */ /* 0x000fe4000bf23270 */
[----:B------:R-:W-:-:S02]  /*148a0*/  FSEL R19, R19, -INF , P4 ;  /* 0xff80000013137808 */ /* 0x000fc40002000000 */
[----:B------:R-:W-:Y:S01]  /*148b0*/  ISETP.GE.AND P4, PT, R95, UR6, PT ;  /* 0x000000065f007c0c */ /* 0x000fe2000bf86270 */
[----:B------:R-:W-:Y:S01]  /*148c0*/  UIADD3 UR6, UPT, UPT, UR51, 0x3b, URZ ;  /* 0x0000003b33067890 */ /* 0x000fe2000fffe0ff */
[----:B------:R-:W-:Y:S02]  /*148d0*/  FSEL R39, R71, -INF , !P0 ;  /* 0xff80000047277808 */ /* 0x000fe40004000000 */
[----:B------:R-:W-:Y:S02]  /*148e0*/  ISETP.LE.AND P0, PT, R0, UR15, PT ;  /* 0x0000000f00007c0c */ /* 0x000fe4000bf03270 */
[----:B------:R-:W-:Y:S02]  /*148f0*/  FSEL R37, R73, -INF , !P2 ;  /* 0xff80000049257808 */ /* 0x000fe40005000000 */
[----:B------:R-:W-:Y:S02]  /*14900*/  FSEL R30, R78, -INF , !P1 ;  /* 0xff8000004e1e7808 */ /* 0x000fe40004800000 */
[----:B------:R-:W-:-:S02]  /*14910*/  ISETP.LE.AND P2, PT, R0, UR13, PT ;  /* 0x0000000d00007c0c */ /* 0x000fc4000bf43270 */
[----:B------:R-:W-:Y:S02]  /*14920*/  ISETP.LE.AND P1, PT, R0, UR8, PT ;  /* 0x0000000800007c0c */ /* 0x000fe4000bf23270 */
[----:B------:R-:W-:Y:S02]  /*14930*/  FSEL R97, R29, -INF , !P3 ;  /* 0xff8000001d617808 */ /* 0x000fe40005800000 */
[----:B------:R-:W-:Y:S02]  /*14940*/  FSEL R34, R74, -INF , !P0 ;  /* 0xff8000004a227808 */ /* 0x000fe40004000000 */
[----:B------:R-:W-:Y:S02]  /*14950*/  ISETP.LE.AND P0, PT, R0, UR12, PT ;  /* 0x0000000c00007c0c */ /* 0x000fe4000bf03270 */
[----:B------:R-:W-:Y:S02]  /*14960*/  FSEL R32, R76, -INF , !P2 ;  /* 0xff8000004c207808 */ /* 0x000fe40005000000 */
[----:B------:R-:W-:-:S02]  /*14970*/  FSEL R29, R81, -INF , !P1 ;  /* 0xff800000511d7808 */ /* 0x000fc40004800000 */
[C---:B------:R-:W-:Y:S02]  /*14980*/  ISETP.LE.AND P2, PT, R0.reuse, UR10, PT ;  /* 0x0000000a00007c0c */ /* 0x040fe4000bf43270 */
[C---:B------:R-:W-:Y:S02]  /*14990*/  ISETP.LE.AND P1, PT, R0.reuse, UR6, PT ;  /* 0x0000000600007c0c */ /* 0x040fe4000bf23270 */
[----:B------:R-:W-:Y:S01]  /*149a0*/  ISETP.GE.AND P5, PT, R95, UR7, PT ;  /* 0x000000075f007c0c */ /* 0x000fe2000bfa6270 */
[----:B------:R-:W-:Y:S01]  /*149b0*/  UIADD3 UR7, UPT, UPT, UR51, 0x3a, URZ ;  /* 0x0000003a33077890 */ /* 0x000fe2000fffe0ff */
[----:B------:R-:W-:Y:S02]  /*149c0*/  FSEL R33, R77, -INF , !P0 ;  /* 0xff8000004d217808 */ /* 0x000fe40004000000 */
[----:B------:R-:W-:Y:S01]  /*149d0*/  ISETP.GE.AND P3, PT, R95, UR5, PT ;  /* 0x000000055f007c0c */ /* 0x000fe2000bf66270 */
[----:B------:R-:W-:Y:S01]  /*149e0*/  UIADD3 UR5, UPT, UPT, UR51, 0x3c, URZ ;  /* 0x0000003c33057890 */ /* 0x000fe2000fffe0ff */
[----:B------:R-:W-:-:S02]  /*149f0*/  ISETP.LE.AND P0, PT, R0, UR9, PT ;  /* 0x0000000900007c0c */ /* 0x000fc4000bf03270 */
[----:B------:R-:W-:Y:S02]  /*14a00*/  FSEL R31, R79, -INF , !P2 ;  /* 0xff8000004f1f7808 */ /* 0x000fe40005000000 */
[----:B------:R-:W-:Y:S02]  /*14a10*/  FSEL R27, R83, -INF , !P1 ;  /* 0xff800000531b7808 */ /* 0x000fe40004800000 */
[----:B------:R-:W-:Y:S01]  /*14a20*/  ISETP.GE.AND P2, PT, R95, UR36, PT ;  /* 0x000000245f007c0c */ /* 0x000fe2000bf46270 */
[----:B------:R-:W-:Y:S01]  /*14a30*/  UIADD3 UR36, UPT, UPT, UR51, 0x3e, URZ ;  /* 0x0000003e33247890 */ /* 0x000fe2000fffe0ff */
[----:B------:R-:W-:Y:S02]  /*14a40*/  ISETP.LE.AND P1, PT, R0, UR4, PT ;  /* 0x0000000400007c0c */ /* 0x000fe4000bf23270 */
[----:B------:R-:W-:Y:S02]  /*14a50*/  FSEL R28, R80, -INF , !P0 ;  /* 0xff800000501c7808 */ /* 0x000fe40004000000 */
[----:B------:R-:W-:-:S02]  /*14a60*/  FSEL R76, R104, -INF , P3 ;  /* 0xff800000684c7808 */ /* 0x000fc40001800000 */
[----:B------:R-:W-:Y:S02]  /*14a70*/  ISETP.LE.AND P0, PT, R0, UR7, PT ;  /* 0x0000000700007c0c */ /* 0x000fe4000bf03270 */
[----:B------:R-:W-:Y:S02]  /*14a80*/  FSEL R85, R85, -INF , !P1 ;  /* 0xff80000055557808 */ /* 0x000fe40004800000 */
[----:B------:R-:W-:Y:S02]  /*14a90*/  ISETP.GE.AND P3, PT, R95, UR75, PT ;  /* 0x0000004b5f007c0c */ /* 0x000fe4000bf66270 */
[----:B------:R-:W-:Y:S02]  /*14aa0*/  FSEL R77, R103, -INF , P2 ;  /* 0xff800000674d7808 */ /* 0x000fe40001000000 */
[C---:B------:R-:W-:Y:S01]  /*14ab0*/  ISETP.GE.AND P1, PT, R95.reuse, UR77, PT ;  /* 0x0000004d5f007c0c */ /* 0x040fe2000bf26270 */
[----:B------:R-:W-:Y:S01]  /*14ac0*/  UIADD3 UR77, UPT, UPT, UR51, 0x1, URZ ;  /* 0x00000001334d7890 */ /* 0x000fe2000fffe0ff */
[----:B------:R-:W-:-:S02]  /*14ad0*/  ISETP.GE.AND P2, PT, R95, UR74, PT ;  /* 0x0000004a5f007c0c */ /* 0x000fc4000bf46270 */
[----:B------:R-:W-:Y:S02]  /*14ae0*/  FSEL R26, R82, -INF , !P0 ;  /* 0xff800000521a7808 */ /* 0x000fe40004000000 */
[----:B------:R-:W-:Y:S02]  /*14af0*/  FSEL R72, R100, -INF , P3 ;  /* 0xff80000064487808 */ /* 0x000fe40001800000 */
[----:B------:R-:W-:Y:S02]  /*14b00*/  ISETP.LE.AND P0, PT, R0, UR5, PT ;  /* 0x0000000500007c0c */ /* 0x000fe4000bf03270 */
[----:B------:R-:W-:Y:S02]  /*14b10*/  FSEL R79, R105, -INF , P4 ;  /* 0xff800000694f7808 */ /* 0x000fe40002000000 */
[----:B------:R-:W-:Y:S02]  /*14b20*/  FSEL R74, R102, -INF , P1 ;  /* 0xff800000664a7808 */ /* 0x000fe40000800000 */
[----:B------:R-:W-:-:S02]  /*14b30*/  ISETP.GE.AND P3, PT, R95, UR71, PT ;  /* 0x000000475f007c0c */ /* 0x000fc4000bf66270 */
[----:B------:R-:W-:Y:S02]  /*14b40*/  FSEL R73, R99, -INF , P2 ;  /* 0xff80000063497808 */ /* 0x000fe40001000000 */
[C---:B------:R-:W-:Y:S01]  /*14b50*/  ISETP.GE.AND P4, PT, R95.reuse, UR76, PT ;  /* 0x0000004c5f007c0c */ /* 0x040fe2000bf86270 */
[----:B------:R-:W-:Y:S01]  /*14b60*/  UIADD3 UR76, UPT, UPT, UR51, 0x3e, URZ ;  /* 0x0000003e334c7890 */ /* 0x000fe2000fffe0ff */
[C---:B------:R-:W-:Y:S02]  /*14b70*/  ISETP.GE.AND P1, PT, R95.reuse, UR73, PT ;  /* 0x000000495f007c0c */ /* 0x040fe4000bf26270 */
[----:B------:R-:W-:Y:S02]  /*14b80*/  ISETP.GE.AND P2, PT, R95, UR70, PT ;  /* 0x000000465f007c0c */ /* 0x000fe4000bf46270 */
[----:B------:R-:W-:Y:S02]  /*14b90*/  FSEL R84, R84, -INF , !P0 ;  /* 0xff80000054547808 */ /* 0x000fe40004000000 */
[----:B------:R-:W-:-:S02]  /*14ba0*/  FSEL R68, R21, -INF , P3 ;  /* 0xff80000015447808 */ /* 0x000fc40001800000 */
[----:B------:R-:W-:Y:S02]  /*14bb0*/  ISETP.LE.AND P0, PT, R0, UR36, PT ;  /* 0x0000002400007c0c */ /* 0x000fe4000bf03270 */
[----:B------:R-:W-:Y:S02]  /*14bc0*/  FSEL R75, R101, -INF , P4 ;  /* 0xff800000654b7808 */ /* 0x000fe40002000000 */
[----:B------:R-:W-:Y:S02]  /*14bd0*/  FSEL R70, R98, -INF , P1 ;  /* 0xff80000062467808 */ /* 0x000fe40000800000 */
[C---:B------:R-:W-:Y:S02]  /*14be0*/  ISETP.GE.AND P3, PT, R95.reuse, UR67, PT ;  /* 0x000000435f007c0c */ /* 0x040fe4000bf66270 */
[----:B------:R-:W-:Y:S02]  /*14bf0*/  FSEL R69, R20, -INF , P2 ;  /* 0xff80000014457808 */ /* 0x000fe40001000000 */
[----:B------:R-:W-:-:S02]  /*14c00*/  ISETP.GE.AND P4, PT, R95, UR72, PT ;  /* 0x000000485f007c0c */ /* 0x000fc4000bf86270 */
[C---:B------:R-:W-:Y:S02]  /*14c10*/  ISETP.GE.AND P1, PT, R95.reuse, UR69, PT ;  /* 0x000000455f007c0c */ /* 0x040fe4000bf26270 */
[----:B------:R-:W-:Y:S02]  /*14c20*/  ISETP.GE.AND P2, PT, R95, UR66, PT ;  /* 0x000000425f007c0c */ /* 0x000fe4000bf46270 */
[----:B------:R-:W-:Y:S02]  /*14c30*/  FSEL R22, R86, -INF , !P0 ;  /* 0xff80000056167808 */ /* 0x000fe40004000000 */
[----:B------:R-:W-:Y:S02]  /*14c40*/  FSEL R64, R13, -INF , P3 ;  /* 0xff8000000d407808 */ /* 0x000fe40001800000 */
[----:B------:R-:W-:Y:S02]  /*14c50*/  ISETP.LE.AND P0, PT, R0, UR51, PT ;  /* 0x0000003300007c0c */ /* 0x000fe4000bf03270 */
[----:B------:R-:W-:-:S02]  /*14c60*/  FSEL R71, R23, -INF , P4 ;  /* 0xff80000017477808 */ /* 0x000fc40002000000 */
[----:B------:R-:W-:Y:S02]  /*14c70*/  FSEL R66, R15, -INF , P1 ;  /* 0xff8000000f427808 */ /* 0x000fe40000800000 */
[C---:B------:R-:W-:Y:S02]  /*14c80*/  ISETP.GE.AND P3, PT, R95.reuse, UR63, PT ;  /* 0x0000003f5f007c0c */ /* 0x040fe4000bf66270 */
[----:B------:R-:W-:Y:S02]  /*14c90*/  FSEL R65, R12, -INF , P2 ;  /* 0xff8000000c417808 */ /* 0x000fe40001000000 */
[C---:B------:R-:W-:Y:S02]  /*14ca0*/  ISETP.GE.AND P4, PT, R95.reuse, UR68, PT ;  /* 0x000000445f007c0c */ /* 0x040fe4000bf86270 */
[C---:B------:R-:W-:Y:S02]  /*14cb0*/  ISETP.GE.AND P1, PT, R95.reuse, UR65, PT ;  /* 0x000000415f007c0c */ /* 0x040fe4000bf26270 */
[----:B------:R-:W-:-:S02]  /*14cc0*/  ISETP.GE.AND P2, PT, R95, UR62, PT ;  /* 0x0000003e5f007c0c */ /* 0x000fc4000bf46270 */
[----:B------:R-:W-:Y:S02]  /*14cd0*/  FSEL R24, R24, -INF , !P0 ;  /* 0xff80000018187808 */ /* 0x000fe40004000000 */
[----:B------:R-:W-:Y:S02]  /*14ce0*/  FSEL R60, R9, -INF , P3 ;  /* 0xff800000093c7808 */ /* 0x000fe40001800000 */
[----:B------:R-:W-:Y:S01]  /*14cf0*/  ISETP.LE.AND P0, PT, R0, UR77, PT ;  /* 0x0000004d00007c0c */ /* 0x000fe2000bf03270 */
[----:B------:R-:W-:Y:S01]  /*14d00*/  UIADD3 UR77, UPT, UPT, UR51, 0x3f, URZ ;  /* 0x0000003f334d7890 */ /* 0x000fe2000fffe0ff */
[----:B------:R-:W-:Y:S02]  /*14d10*/  FSEL R67, R14, -INF , P4 ;  /* 0xff8000000e437808 */ /* 0x000fe40002000000 */
[----:B------:R-:W-:Y:S02]  /*14d20*/  FSEL R62, R11, -INF , P1 ;  /* 0xff8000000b3e7808 */ /* 0x000fe40000800000 */
[----:B------:R-:W-:-:S02]  /*14d30*/  ISETP.GE.AND P3, PT, R95, UR59, PT ;  /* 0x0000003b5f007c0c */ /* 0x000fc4000bf66270 */
[----:B------:R-:W-:Y:S02]  /*14d40*/  FSEL R61, R8, -INF , P2 ;  /* 0xff800000083d7808 */ /* 0x000fe40001000000 */
[C---:B------:R-:W-:Y:S02]  /*14d50*/  ISETP.GE.AND P4, PT, R95.reuse, UR64, PT ;  /* 0x000000405f007c0c */ /* 0x040fe4000bf86270 */
[C---:B------:R-:W-:Y:S02]  /*14d60*/  ISETP.GE.AND P1, PT, R95.reuse, UR61, PT ;  /* 0x0000003d5f007c0c */ /* 0x040fe4000bf26270 */
[----:B------:R-:W-:Y:S02]  /*14d70*/  ISETP.GE.AND P2, PT, R95, UR58, PT ;  /* 0x0000003a5f007c0c */ /* 0x000fe4000bf46270 */
[----:B------:R-:W-:Y:S02]  /*14d80*/  FSEL R56, R5, -INF , P3 ;  /* 0xff80000005387808 */ /* 0x000fe40001800000 */
[----:B------:R-:W-:-:S02]  /*14d90*/  FSEL R63, R10, -INF , P4 ;  /* 0xff8000000a3f7808 */ /* 0x000fc40002000000 */
[----:B------:R-:W-:Y:S02]  /*14da0*/  FSEL R58, R7, -INF , P1 ;  /* 0xff800000073a7808 */ /* 0x000fe40000800000 */
[----:B------:R-:W-:Y:S02]  /*14db0*/  ISETP.GE.AND P3, PT, R95, UR33, PT ;  /* 0x000000215f007c0c */ /* 0x000fe4000bf66270 */
[----:B------:R-:W-:Y:S02]  /*14dc0*/  FSEL R57, R4, -INF , P2 ;  /* 0xff80000004397808 */ /* 0x000fe40001000000 */
[----:B------:R-:W-:Y:S02]  /*14dd0*/  FSEL R81, R25, -INF , !P0 ;  /* 0xff80000019517808 */ /* 0x000fe40004000000 */
[C---:B------:R-:W-:Y:S02]  /*14de0*/  ISETP.GE.AND P4, PT, R95.reuse, UR60, PT ;  /* 0x0000003c5f007c0c */ /* 0x040fe4000bf86270 */
[----:B------:R-:W-:-:S02]  /*14df0*/  ISETP.GE.AND P1, PT, R95, UR35, PT ;  /* 0x000000235f007c0c */ /* 0x000fc4000bf26270 */
[C---:B------:R-:W-:Y:S02]  /*14e00*/  ISETP.GE.AND P2, PT, R95.reuse, UR32, PT ;  /* 0x000000205f007c0c */ /* 0x040fe4000bf46270 */
[----:B------:R-:W-:Y:S02]  /*14e10*/  ISETP.LE.AND P0, PT, R0, UR77, PT ;  /* 0x0000004d00007c0c */ /* 0x000fe4000bf03270 */
[----:B------:R-:W-:Y:S02]  /*14e20*/  FSEL R52, R52, -INF , P3 ;  /* 0xff80000034347808 */ /* 0x000fe40001800000 */
[----:B------:R-:W-:Y:S02]  /*14e30*/  FSEL R59, R6, -INF , P4 ;  /* 0xff800000063b7808 */ /* 0x000fe40002000000 */
[----:B------:R-:W-:Y:S02]  /*14e40*/  FSEL R54, R54, -INF , P1 ;  /* 0xff80000036367808 */ /* 0x000fe40000800000 */
[----:B------:R-:W-:-:S02]  /*14e50*/  ISETP.GE.AND P3, PT, R95, UR29, PT ;  /* 0x0000001d5f007c0c */ /* 0x000fc4000bf66270 */
[----:B------:R-:W-:Y:S02]  /*14e60*/  FSEL R53, R53, -INF , P2 ;  /* 0xff80000035357808 */ /* 0x000fe40001000000 */
[----:B------:R-:W-:Y:S02]  /*14e70*/  FSEL R87, R87, -INF , !P0 ;  /* 0xff80000057577808 */ /* 0x000fe40004000000 */
[C---:B------:R-:W-:Y:S02]  /*14e80*/  ISETP.GE.AND P4, PT, R95.reuse, UR34, PT ;  /* 0x000000225f007c0c */ /* 0x040fe4000bf86270 */
[C---:B------:R-:W-:Y:S02]  /*14e90*/  ISETP.GE.AND P1, PT, R95.reuse, UR31, PT ;  /* 0x0000001f5f007c0c */ /* 0x040fe4000bf26270 */
[C---:B------:R-:W-:Y:S02]  /*14ea0*/  ISETP.GE.AND P2, PT, R95.reuse, UR28, PT ;  /* 0x0000001c5f007c0c */ /* 0x040fe4000bf46270 */
[----:B------:R-:W-:-:S02]  /*14eb0*/  ISETP.GE.AND P0, PT, R95, UR51, PT ;  /* 0x000000335f007c0c */ /* 0x000fc4000bf06270 */
[----:B------:R-:W-:Y:S02]  /*14ec0*/  FSEL R78, R106, -INF , P5 ;  /* 0xff8000006a4e7808 */ /* 0x000fe40002800000 */
[----:B------:R-:W-:Y:S02]  /*14ed0*/  ISETP.GT.AND P5, PT, R95, UR51, PT ;  /* 0x000000335f007c0c */ /* 0x000fe4000bfa4270 */
[----:B------:R-:W-:Y:S02]  /*14ee0*/  FSEL R48, R48, -INF , P3 ;  /* 0xff80000030307808 */ /* 0x000fe40001800000 */
        /* <DEDUP_REMOVED lines=10> */
[----:B------:R-:W-:Y:S02]  /*14f90*/  R2UR.FILL UR36, R3 ;  /* 0x00000000032472ca */ /* 0x000fe400004e0000 */
[----:B------:R-:W-:Y:S02]  /*14fa0*/  FSEL R44, R44, -INF , P3 ;  /* 0xff8000002c2c7808 */ /* 0x000fe40001800000 */
[----:B------:R-:W-:Y:S02]  /*14fb0*/  FSEL R51, R51, -INF , P4 ;  /* 0xff80000033337808 */ /* 0x000fe40002000000 */
[----:B------:R-:W-:Y:S02]  /*14fc0*/  FSEL R46, R46, -INF , P1 ;  /* 0xff8000002e2e7808 */ /* 0x000fe40000800000 */
[----:B------:R-:W-:-:S02]  /*14fd0*/  ISETP.GE.AND P3, PT, R95, UR21, PT ;  /* 0x000000155f007c0c */ /* 0x000fc4000bf66270 */
[----:B------:R-:W-:Y:S02]  /*14fe0*/  FSEL R45, R45, -INF , P2 ;  /* 0xff8000002d2d7808 */ /* 0x000fe40001000000 */
[----:B------:R-:W-:Y:S02]  /*14ff0*/  FMNMX3 R3, R17, R80, R96, !PT ;  /* 0x0000005011037276 */ /* 0x000fe40007800060 */
[C---:B------:R-:W-:Y:S02]  /*15000*/  ISETP.GE.AND P4, PT, R95.reuse, UR26, PT ;  /* 0x0000001a5f007c0c */ /* 0x040fe4000bf86270 */
[C---:B------:R-:W-:Y:S02]  /*15010*/  ISETP.GE.AND P1, PT, R95.reuse, UR23, PT ;  /* 0x000000175f007c0c */ /* 0x040fe4000bf26270 */
[----:B------:R-:W-:Y:S02]  /*15020*/  ISETP.GE.AND P2, PT, R95, UR20, PT ;  /* 0x000000145f007c0c */ /* 0x000fe4000bf46270 */
[----:B------:R-:W-:-:S02]  /*15030*/  FMNMX3 R0, R17, R81, R97, !PT ;  /* 0x0000005111007276 */ /* 0x000fc40007800061 */
[----:B------:R-:W-:Y:S02]  /*15040*/  FMNMX3 R5, R17, R18, R78, !PT ;  /* 0x0000001211057276 */ /* 0x000fe4000780004e */
[----:B------:R-:W-:Y:S02]  /*15050*/  FSEL R40, R40, -INF , P3 ;  /* 0xff80000028287808 */ /* 0x000fe40001800000 */
[----:B------:R-:W-:Y:S02]  /*15060*/  FMNMX3 R3, R3, R76, R72, !PT ;  /* 0x0000004c03037276 */ /* 0x000fe40007800048 */
        /* <DEDUP_REMOVED lines=10> */
[----:B------:R-:W-:Y:S02]  /*15110*/  FMNMX3 R3, R3, R68, R64, !PT ;  /* 0x0000004403037276 */ /* 0x000fe40007800040 */
[----:B------:R-:W-:Y:S02]  /*15120*/  FSEL R36, R36, -INF , P3 ;  /* 0xff80000024247808 */ /* 0x000fe40001800000 */
[----:B------:R-:W-:Y:S02]  /*15130*/  FMNMX3 R0, R0, R69, R65, !PT ;  /* 0x0000004500007276 */ /* 0x000fe40007800041 */
[----:B------:R-:W-:Y:S02]  /*15140*/  FSEL R43, R43, -INF , P4 ;  /* 0xff8000002b2b7808 */ /* 0x000fe40002000000 */
[----:B------:R-:W-:-:S02]  /*15150*/  FSEL R38, R38, -INF , P1 ;  /* 0xff80000026267808 */ /* 0x000fc40000800000 */
[----:B------:R-:W-:Y:S02]  /*15160*/  ISETP.GE.AND P3, PT, R95, UR13, PT ;  /* 0x0000000d5f007c0c */ /* 0x000fe4000bf66270 */
[----:B------:R-:W-:Y:S02]  /*15170*/  FSEL R37, R37, -INF , P2 ;  /* 0xff80000025257808 */ /* 0x000fe40001000000 */
[----:B------:R-:W-:Y:S02]  /*15180*/  FMNMX3 R6, R6, R75, R71, !PT ;  /* 0x0000004b06067276 */ /* 0x000fe40007800047 */
[----:B------:R-:W-:Y:S02]  /*15190*/  FMNMX3 R5, R5, R66, R62, !PT ;  /* 0x0000004205057276 */ /* 0x000fe4000780003e */
[C---:B------:R-:W-:Y:S02]  /*151a0*/  ISETP.GE.AND P4, PT, R95.reuse, UR18, PT ;  /* 0x000000125f007c0c */ /* 0x040fe4000bf86270 */
[----:B------:R-:W-:-:S02]  /*151b0*/  ISETP.GE.AND P1, PT, R95, UR15, PT ;  /* 0x0000000f5f007c0c */ /* 0x000fc4000bf26270 */
[----:B------:R-:W-:Y:S02]  /*151c0*/  ISETP.GE.AND P2, PT, R95, UR12, PT ;  /* 0x0000000c5f007c0c */ /* 0x000fe4000bf46270 */
[----:B------:R-:W-:Y:S02]  /*151d0*/  FMNMX3 R3, R3, R60, R56, !PT ;  /* 0x0000003c03037276 */ /* 0x000fe40007800038 */
[----:B------:R-:W-:Y:S02]  /*151e0*/  FMNMX3 R0, R0, R61, R57, !PT ;  /* 0x0000003d00007276 */ /* 0x000fe40007800039 */
[----:B------:R-:W-:Y:S02]  /*151f0*/  FSEL R32, R32, -INF , P3 ;  /* 0xff80000020207808 */ /* 0x000fe40001800000 */
[----:B------:R-:W-:Y:S02]  /*15200*/  FMNMX3 R6, R6, R67, R63, !PT ;  /* 0x0000004306067276 */ /* 0x000fe4000780003f */
[----:B------:R-:W-:-:S02]  /*15210*/  FMNMX3 R5, R5, R58, R54, !PT ;  /* 0x0000003a05057276 */ /* 0x000fc40007800036 */
[----:B------:R-:W-:Y:S02]  /*15220*/  FSEL R39, R39, -INF , P4 ;  /* 0xff80000027277808 */ /* 0x000fe40002000000 */
[----:B------:R-:W-:Y:S02]  /*15230*/  FSEL R34, R34, -INF , P1 ;  /* 0xff80000022227808 */ /* 0x000fe40000800000 */
[----:B------:R-:W-:Y:S02]  /*15240*/  ISETP.GE.AND P3, PT, R95, UR9, PT ;  /* 0x000000095f007c0c */ /* 0x000fe4000bf66270 */
[----:B------:R-:W-:Y:S02]  /*15250*/  FSEL R33, R33, -INF , P2 ;  /* 0xff80000021217808 */ /* 0x000fe40001000000 */
[C---:B------:R-:W-:Y:S02]  /*15260*/  ISETP.GE.AND P4, PT, R95.reuse, UR14, PT ;  /* 0x0000000e5f007c0c */ /* 0x040fe4000bf86270 */
[----:B------:R-:W-:-:S02]  /*15270*/  ISETP.GE.AND P1, PT, R95, UR11, PT ;  /* 0x0000000b5f007c0c */ /* 0x000fc4000bf26270 */
[----:B------:R-:W-:Y:S02]  /*15280*/  ISETP.GE.AND P2, PT, R95, UR8, PT ;  /* 0x000000085f007c0c */ /* 0x000fe4000bf46270 */
[----:B------:R-:W-:Y:S02]  /*15290*/  FMNMX3 R3, R3, R52, R48, !PT ;  /* 0x0000003403037276 */ /* 0x000fe40007800030 */
[----:B------:R-:W-:Y:S02]  /*152a0*/  FMNMX3 R0, R0, R53, R49, !PT ;  /* 0x0000003500007276 */ /* 0x000fe40007800031 */
[----:B------:R-:W-:Y:S02]  /*152b0*/  FMNMX3 R6, R6, R59, R55, !PT ;  /* 0x0000003b06067276 */ /* 0x000fe40007800037 */
[----:B------:R-:W-:Y:S02]  /*152c0*/  FMNMX3 R5, R5, R50, R46, !PT ;  /* 0x0000003205057276 */ /* 0x000fe4000780002e */
[----:B------:R-:W-:-:S02]  /*152d0*/  FSEL R28, R28, -INF , P3 ;  /* 0xff8000001c1c7808 */ /* 0x000fc40001800000 */
[----:B------:R-:W-:Y:S02]  /*152e0*/  FSEL R35, R35, -INF , P4 ;  /* 0xff80000023237808 */ /* 0x000fe40002000000 */
[----:B------:R-:W-:Y:S02]  /*152f0*/  FSEL R30, R30, -INF , P1 ;  /* 0xff8000001e1e7808 */ /* 0x000fe40000800000 */
[----:B------:R-:W-:Y:S02]  /*15300*/  ISETP.GE.AND P3, PT, R95, UR5, PT ;  /* 0x000000055f007c0c */ /* 0x000fe4000bf66270 */
[----:B------:R-:W-:Y:S02]  /*15310*/  FSEL R29, R29, -INF , P2 ;  /* 0xff8000001d1d7808 */ /* 0x000fe40001000000 */
[----:B------:R-:W-:Y:S02]  /*15320*/  FMNMX3 R3, R3, R44, R40, !PT ;  /* 0x0000002c03037276 */ /* 0x000fe40007800028 */
[----:B------:R-:W-:-:S02]  /*15330*/  ISETP.GE.AND P4, PT, R95, UR10, PT ;  /* 0x0000000a5f007c0c */ /* 0x000fc4000bf86270 */
[C---:B------:R-:W-:Y:S02]  /*15340*/  ISETP.GE.AND P1, PT, R95.reuse, UR7, PT ;  /* 0x000000075f007c0c */ /* 0x040fe4000bf26270 */
[C---:B------:R-:W-:Y:S02]  /*15350*/  ISETP.GE.AND P2, PT, R95.reuse, UR4, PT ;  /* 0x000000045f007c0c */ /* 0x040fe4000bf46270 */
[----:B------:R-:W-:Y:S02]  /*15360*/  FMNMX3 R0, R0, R45, R41, !PT ;  /* 0x0000002d00007276 */ /* 0x000fe40007800029 */
[----:B------:R-:W-:Y:S02]  /*15370*/  ISETP.GE.AND P6, PT, R95, UR76, PT ;  /* 0x0000004c5f007c0c */ /* 0x000fe4000bfc6270 */
[----:B------:R-:W-:Y:S02]  /*15380*/  FMNMX3 R6, R6, R51, R47, !PT ;  /* 0x0000003306067276 */ /* 0x000fe4000780002f */
[----:B------:R-:W-:-:S02]  /*15390*/  FMNMX3 R5, R5, R42, R38, !PT ;  /* 0x0000002a05057276 */ /* 0x000fc40007800026 */
[----:B------:R-:W-:Y:S02]  /*153a0*/  FSEL R24, R84, -INF , P3 ;  /* 0xff80000054187808 */ /* 0x000fe40001800000 */
[----:B------:R-:W-:Y:S02]  /*153b0*/  FMNMX3 R3, R3, R36, R32, !PT ;  /* 0x0000002403037276 */ /* 0x000fe40007800020 */
[----:B------:R-:W-:Y:S02]  /*153c0*/  FSEL R31, R31, -INF , P4 ;  /* 0xff8000001f1f7808 */ /* 0x000fe40002000000 */
[----:B------:R-:W-:Y:S02]  /*153d0*/  FSEL R26, R26, -INF , P1 ;  /* 0xff8000001a1a7808 */ /* 0x000fe40000800000 */
[----:B------:R-:W-:Y:S02]  /*153e0*/  FSEL R25, R85, -INF , P2 ;  /* 0xff80000055197808 */ /* 0x000fe40001000000 */
[----:B------:R-:W-:-:S02]  /*153f0*/  FMNMX3 R0, R0, R37, R33, !PT ;  /* 0x0000002500007276 */ /* 0x000fc40007800021 */
[C---:B------:R-:W-:Y:S02]  /*15400*/  ISETP.GE.AND P4, PT, R95.reuse, UR6, PT ;  /* 0x000000065f007c0c */ /* 0x040fe4000bf86270 */
[----:B------:R-:W-:Y:S02]  /*15410*/  ISETP.GE.AND P1, PT, R95, UR77, PT ;  /* 0x0000004d5f007c0c */ /* 0x000fe4000bf26270 */
[----:B------:R-:W-:Y:S02]  /*15420*/  FSEL R22, R22, -INF , P6 ;  /* 0xff80000016167808 */ /* 0x000fe40003000000 */
[----:B------:R-:W-:Y:S02]  /*15430*/  FMNMX3 R6, R6, R43, R39, !PT ;  /* 0x0000002b06067276 */ /* 0x000fe40007800027 */
[----:B------:R-:W-:Y:S02]  /*15440*/  FMNMX3 R5, R5, R34, R30, !PT ;  /* 0x0000002205057276 */ /* 0x000fe4000780001e */
[----:B------:R-:W-:-:S02]  /*15450*/  FMNMX3 R4, R3, R28, R24, !PT ;  /* 0x0000001c03047276 */ /* 0x000fc40007800018 */
[----:B------:R-:W-:Y:S02]  /*15460*/  FMNMX3 R3, R0, R29, R25, !PT ;  /* 0x0000001d00037276 */ /* 0x000fe40007800019 */
[----:B------:R-:W-:Y:S02]  /*15470*/  FSEL R27, R27, -INF , P4 ;  /* 0xff8000001b1b7808 */ /* 0x000fe40002000000 */
[----:B------:R-:W-:Y:S02]  /*15480*/  FSEL R23, R87, -INF , P1 ;  /* 0xff80000057177808 */ /* 0x000fe40000800000 */
[----:B------:R-:W-:Y:S02]  /*15490*/  FMNMX3 R6, R6, R35, R31, !PT ;  /* 0x0000002306067276 */ /* 0x000fe4000780001f */
[----:B------:R-:W-:Y:S02]  /*154a0*/  FMNMX3 R0, R5, R26, R22, !PT ;  /* 0x0000001a05007276 */ /* 0x000fe40007800016 */
[----:B------:R-:W-:-:S02]  /*154b0*/  ISETP.NE.AND P0, PT, R89, R88, PT ;  /* 0x000000585900720c */ /* 0x000fc40003f05270 */
[----:B------:R-:W-:Y:S02]  /*154c0*/  FMNMX3 R127, R6, R27, R23, !PT ;  /* 0x0000001b067f7276 */ /* 0x000fe40007800017 */
        /* <DEDUP_REMOVED lines=9> */
[----:B------:R-:W2:Y:S01]  /*15560*/  LDCU.64 UR6, c[0x4][0xb8] ;  /* 0x01001700ff0677ac */ /* 0x000ea20008000a00 */
[----:B------:R-:W4:Y:S01]  /*15570*/  LDC.64 R14, c[0x4][R14] ;  /* 0x010000000e0e7b82 */ /* 0x000f220000000a00 */
[----:B------:R-:W-:Y:S01]  /*15580*/  IMAD.MOV.U32 R13, RZ, RZ, RZ ;  /* 0x000000ffff0d7224 */ /* 0x000fe200078e00ff */
[----:B------:R-:W5:Y:S01]  /*15590*/  LDCU.64 UR4, c[0x4][0x18] ;  /* 0x01000300ff0477ac */ /* 0x000f620008000a00 */
[----:B-1----:R-:W-:Y:S01]  /*155a0*/  IMAD.U32 R4, RZ, RZ, UR8 ;  /* 0x00000008ff047e24 */ /* 0x002fe2000f8e00ff */
[----:B------:R-:W-:Y:S01]  /*155b0*/  MOV R5, UR9 ;  /* 0x0000000900057c02 */ /* 0x000fe20008000f00 */
[----:B--2---:R-:W-:Y:S01]  /*155c0*/  IMAD.U32 R6, RZ, RZ, UR6 ;  /* 0x00000006ff067e24 */ /* 0x004fe2000f8e00ff */
[----:B------:R-:W-:Y:S01]  /*155d0*/  MOV R7, UR7 ;  /* 0x0000000700077c02 */ /* 0x000fe20008000f00 */
[----:B-----5:R-:W-:Y:S01]  /*155e0*/  IMAD.U32 R10, RZ, RZ, UR4 ;  /* 0x00000004ff0a7e24 */ /* 0x020fe2000f8e00ff */
[----:B------:R-:W-:-:S02]  /*155f0*/  MOV R11, UR5 ;  /* 0x00000005000b7c02 */ /* 0x000fc40008000f00 */
[----:B------:R-:W-:-:S07]  /*15600*/  LEPC R20, `(.L_x_286) ;  /* 0x000000001014794e */ /* 0x000fce0000000000 */
[----:B---34-:R-:W-:Y:S05]  /*15610*/  CALL.ABS.NOINC R14 ;  /* 0x000000000e007343 */ /* 0x018fea0003c00000 */
.L_x_286:
[----:B------:R-:W-:Y:S05]  /*15620*/  WARPSYNC.ALL ;  /* 0x0000000000007948 */ /* 0x000fea0003800000 */
[----:B------:R-:W-:Y:S01]  /*15630*/  R2UR UR4, R94 ;  /* 0x000000005e0472ca */ /* 0x000fe200000e0000 */
[----:B------:R-:W-:Y:S01]  /*15640*/  IMAD.MOV.U32 R124, RZ, RZ, R17 ;  /* 0x000000ffff7c7224 */ /* 0x000fe200078e0011 */
[----:B------:R-:W-:-:S11]  /*15650*/  ISETP.NE.AND P0, PT, RZ, UR49, PT ;  /* 0x00000031ff007c0c */ /* 0x000fd6000bf05270 */
[----:B------:R1:W-:Y:S02]  /*15660*/  STTM.x2 tmem[UR4], R124 ;  /* 0x0000007c000079ed */ /* 0x0003e400080c0004 */
[----:B------:R-:W-:Y:S05]  /*15670*/  @P0 BRA `(.L_x_287) ;  /* 0x0000000000040947 */ /* 0x000fea0003800000 */
[----:B------:R-:W-:Y:S05]  /*15680*/  BPT.TRAP 0x1 ;  /* 0x000000040000795c */ /* 0x000fea0000300000 */
.L_x_287:
[----:B------:R-:W-:Y:S01]  /*15690*/  SHF.L.U32 R3, R2, 0x1f, RZ ;  /* 0x0000001f02037819 */ /* 0x000fe200000006ff */
[----:B------:R-:W-:Y:S01]  /*156a0*/  SYNCS.ARRIVE.TRANS64.A1T0 RZ, [UR44], RZ ;  /* 0x000000ffffff79a7 */ /* 0x000fe2000810002c */
[----:B------:R-:W-:Y:S01]  /*156b0*/  FMUL R0, R125, -UR36 ;  /* 0x800000247d007c20 */ /* 0x000fe20008400000 */
        /* <DEDUP_REMOVED lines=16> */
[----:B------:R-:W-:Y:S01]  /*157c0*/  @!P6 FMUL R18, R18, 0.5 ;  /* 0x3f0000001212e820 */ /* 0x000fe20000400000 */
[----:B------:R4:W1:Y:S01]  /*157d0*/  MUFU.EX2 R122, R80 ;  /* 0x00000050007a7308 */ /* 0x0008620000000800 */
[----:B------:R-:W-:-:S07]  /*157e0*/  @!P5 FMUL R19, R19, 0.5 ;  /* 0x3f0000001313d820 */ /* 0x000fce0000400000 */
[----:B------:R4:W1:Y:S08]  /*157f0*/  MUFU.EX2 R123, R81 ;  /* 0x00000051007b7308 */ /* 0x0008700000000800 */
[----:B------:R4:W1:Y:S08]  /*15800*/  MUFU.EX2 R120, R18 ;  /* 0x0000001200787308 */ /* 0x0008700000000800 */
[----:B------:R4:W1:Y:S02]  /*15810*/  MUFU.EX2 R121, R19 ;  /* 0x0000001300797308 */ /* 0x0008640000000800 */
[----:B-12-4-:R-:W-:Y:S05]  /*15820*/  @!P2 BRA `(.L_x_288) ;  /* 0x000000840070a947 */ /* 0x016fea0003800000 */
.L_x_477:
[----:B------:R-:W-:Y:S01]  /*15830*/  @!P1 FMUL R122, R122, R122 ;  /* 0x0000007a7a7a9220 */ /* 0x000fe20000400000 */
[----:B------:R-:W-:Y:S01]  /*15840*/  FSETP.GEU.AND P2, PT, R78, -126, PT ;  /* 0xc2fc00004e00780b */ /* 0x000fe20003f4e000 */
[----:B------:R-:W-:Y:S01]  /*15850*/  @!P4 FMUL R96, R96, 0.5 ;  /* 0x3f0000006060c820 */ /* 0x000fe20000400000 */
[----:B------:R-:W-:Y:S01]  /*15860*/  FSETP.GEU.AND P1, PT, R79, -126, PT ;  /* 0xc2fc00004f00780b */ /* 0x000fe20003f2e000 */
[----:B------:R-:W-:Y:S01]  /*15870*/  @!P3 FMUL R97, R97, 0.5 ;  /* 0x3f0000006161b820 */ /* 0x000fe20000400000 */
[--C-:B------:R-:W-:Y:S01]  /*15880*/  FFMA2 R76, R76.F32x2.HI_LO, UR36.F32, R0.reuse.F32 ;  /* 0x000000244c4c7c49 */ /* 0x100fe20009200000 */
[----:B------:R-:W2:Y:S01]  /*15890*/  MUFU.EX2 R118, R96 ;  /* 0x0000006000767308 */ /* 0x000ea20000000800 */
[----:B------:R-:W-:Y:S01]  /*158a0*/  @!P0 FMUL R123, R123, R123 ;  /* 0x0000007b7b7b8220 */ /* 0x000fe20000400000 */
[--C-:B------:R-:W-:Y:S01]  /*158b0*/  FFMA2 R72, R72.F32x2.HI_LO, UR36.F32, R0.reuse.F32 ;  /* 0x0000002448487c49 */ /* 0x100fe20009200000 */
[----:B------:R-:W-:Y:S01]  /*158c0*/  USHF.R.U32.HI UR4, URZ, 0x15, UR40 ;  /* 0x00000015ff047899 */ /* 0x000fe20008011628 */
[----:B------:R-:W-:Y:S01]  /*158d0*/  FSETP.GEU.AND P0, PT, R76, -126, PT ;  /* 0xc2fc00004c00780b */ /* 0x000fe20003f0e000 */
[--C-:B------:R-:W-:Y:S01]  /*158e0*/  FFMA2 R70, R70.F32x2.HI_LO, UR36.F32, R0.reuse.F32 ;  /* 0x0000002446467c49 */ /* 0x100fe20009200000 */
[----:B------:R-:W-:Y:S01]  /*158f0*/  UISETP.NE.AND UP0, UPT, UR57, URZ, UPT ;  /* 0x000000ff3900728c */ /* 0x000fe2000bf05270 */
[--C-:B------:R-:W-:Y:S01]  /*15900*/  FFMA2 R74, R74.F32x2.HI_LO, UR36.F32, R0.reuse.F32 ;  /* 0x000000244a4a7c49 */ /* 0x100fe20009200000 */
[----:B------:R-:W4:Y:S01]  /*15910*/  MUFU.EX2 R119, R97 ;  /* 0x0000006100777308 */ /* 0x000f220000000800 */
[----:B------:R-:W-:Y:S01]  /*15920*/  @!P2 FMUL R78, R78, 0.5 ;  /* 0x3f0000004e4ea820 */ /* 0x000fe20000400000 */
[----:B------:R-:W-:Y:S01]  /*15930*/  @!P1 FMUL R79, R79, 0.5 ;  /* 0x3f0000004f4f9820 */ /* 0x000fe20000400000 */
[----:B------:R-:W-:Y:S01]  /*15940*/  @!P6 FMUL R120, R120, R120 ;  /* 0x000000787878e220 */ /* 0x000fe20000400000 */
[----:B------:R-:W-:Y:S01]  /*15950*/  @!P5 FMUL R121, R121, R121 ;  /* 0x000000797979d220 */ /* 0x000fe20000400000 */
[----:B------:R-:W-:Y:S01]  /*15960*/  FSETP.GEU.AND P6, PT, R77, -126, PT ;  /* 0xc2fc00004d00780b */ /* 0x000fe20003fce000 */
[--C-:B------:R-:W-:Y:S01]  /*15970*/  FFMA2 R64, R64.F32x2.HI_LO, UR36.F32, R0.reuse.F32 ;  /* 0x0000002440407c49 */ /* 0x100fe20009200000 */
[----:B------:R-:W-:Y:S01]  /*15980*/  FSETP.GEU.AND P5, PT, R74, -126, PT ;  /* 0xc2fc00004a00780b */ /* 0x000fe20003fae000 */
[----:B------:R-:W5:Y:S01]  /*15990*/  MUFU.EX2 R116, R78 ;  /* 0x0000004e00747308 */ /* 0x000f620000000800 */
[----:B--2---:R-:W-:Y:S01]  /*159a0*/  @!P4 FMUL R118, R118, R118 ;  /* 0x000000767676c220 */ /* 0x004fe20000400000 */
[----:B------:R-:W-:Y:S01]  /*159b0*/  FSETP.GEU.AND P4, PT, R75, -126, PT ;  /* 0xc2fc00004b00780b */ /* 0x000fe20003f8e000 */
[----:B------:R-:W-:Y:S01]  /*159c0*/  @!P0 FMUL R76, R76, 0.5 ;  /* 0x3f0000004c4c8820 */ /* 0x000fe20000400000 */
[--C-:B------:R-:W-:Y:S01]  /*159d0*/  FFMA2 R68, R68.F32x2.HI_LO, UR36.F32, R0.reuse.F32 ;  /* 0x0000002444447c49 */ /* 0x100fe20009200000 */
[----:B-1----:R-:W-:Y:S01]  /*159e0*/  MOV R3, UR4 ;  /* 0x0000000400037c02 */ /* 0x002fe20008000f00 */
[--C-:B------:R-:W-:Y:S01]  /*159f0*/  FFMA2 R66, R66.F32x2.HI_LO, UR36.F32, R0.reuse.F32 ;  /* 0x0000002442427c49 */ /* 0x100fe20009200000 */
[----:B------:R-:W-:Y:S01]  /*15a00*/  USEL UR54, UR58, UR54, UP0 ;  /* 0x000000363a367287 */ /* 0x000fe20008000000 */
[----:B------:R-:W1:Y:S01]  /*15a10*/  MUFU.EX2 R117, R79 ;  /* 0x0000004f00757308 */ /* 0x000e620000000800 */
[----:B----4-:R-:W-:Y:S01]  /*15a20*/  @!P3 FMUL R119, R119, R119 ;  /* 0x000000777777b220 */ /* 0x010fe20000400000 */
[----:B------:R-:W-:Y:S01]  /*15a30*/  FSETP.GEU.AND P3, PT, R72, -126, PT ;  /* 0xc2fc00004800780b */ /* 0x000fe20003f6e000 */
[----:B------:R-:W-:Y:S01]  /*15a40*/  @!P6 FMUL R77, R77, 0.5 ;  /* 0x3f0000004d4de820 */ /* 0x000fe20000400000 */
[----:B------:R-:W-:Y:S01]  /*15a50*/  @!P5 FMUL R74, R74, 0.5 ;  /* 0x3f0000004a4ad820 */ /* 0x000fe20000400000 */
[--C-:B------:R-:W-:Y:S01]  /*15a60*/  FFMA2 R62, R62.F32x2.HI_LO, UR36.F32, R0.reuse.F32 ;  /* 0x000000243e3e7c49 */ /* 0x100fe20009200000 */
[----:B------:R-:W-:Y:S01]  /*15a70*/  USEL UR55, UR55, UR58, UP0 ;  /* 0x0000003a37377287 */ /* 0x000fe20008000000 */
[----:B------:R-:W-:Y:S01]  /*15a80*/  @!P4 FMUL R75, R75, 0.5 ;  /* 0x3f0000004b4bc820 */ /* 0x000fe20000400000 */
[----:B------:R-:W2:Y:S01]  /*15a90*/  MUFU.EX2 R114, R76 ;  /* 0x0000004c00727308 */ /* 0x000ea20000000800 */
[----:B-----5:R-:W-:Y:S01]  /*15aa0*/  @!P2 FMUL R116, R116, R116 ;  /* 0x000000747474a220 */ /* 0x020fe20000400000 */
[----:B------:R-:W-:Y:S01]  /*15ab0*/  FSETP.GEU.AND P2, PT, R73, -126, PT ;  /* 0xc2fc00004900780b */ /* 0x000fe20003f4e000 */
[--C-:B------:R-:W-:Y:S01]  /*15ac0*/  FFMA2 R58, R58.F32x2.HI_LO, UR36.F32, R0.reuse.F32 ;  /* 0x000000243a3a7c49 */ /* 0x100fe20009200000 */
[----:B------:R-:W-:Y:S01]  /*15ad0*/  SYNCS.ARRIVE.TRANS64.A1T0 RZ, [UR42], RZ ;  /* 0x000000ffffff79a7 */ /* 0x000fe2000810002a */
[--C-:B------:R-:W-:Y:S01]  /*15ae0*/  FFMA2 R56, R56.F32x2.HI_LO, UR36.F32, R0.reuse.F32 ;  /* 0x0000002438387c49 */ /* 0x100fe20009200000 */
[----:B------:R-:W-:Y:S01]  /*15af0*/  LOP3.LUT R2, R2, 0x1, RZ, 0x3c, !PT ;  /* 0x0000000102027812 */ /* 0x000fe200078e3cff */
[----:B------:R-:W-:Y:S01]  /*15b00*/  @!P3 FMUL R72, R72, 0.5 ;  /* 0x3f0000004848b820 */ /* 0x000fe20000400000 */
[----:B------:R-:W4:Y:S01]  /*15b10*/  MUFU.EX2 R115, R77 ;  /* 0x0000004d00737308 */ /* 0x000f220000000800 */
[----:B-1----:R-:W-:Y:S01]  /*15b20*/  @!P1 FMUL R117, R117, R117 ;  /* 0x0000007575759220 */ /* 0x002fe20000400000 */
[----:B------:R-:W-:Y:S01]  /*15b30*/  FSETP.GEU.AND P1, PT, R70, -126, PT ;  /* 0xc2fc00004600780b */ /* 0x000fe20003f2e000 */
[----:B------:R-:W-:-:S02]  /*15b40*/  FFMA2 R60, R60.F32x2.HI_LO, UR36.F32, R0.F32 ;  /* 0x000000243c3c7c49 */ /* 0x000fc40009200000 */
[--C-:B------:R-:W-:Y:S02]  /*15b50*/  FFMA2 R50, R50.F32x2.HI_LO, UR36.F32, R0.reuse.F32 ;  /* 0x0000002432327c49 */ /* 0x100fe40009200000 */
[----:B------:R-:W-:Y:S01]  /*15b60*/  @!P2 FMUL R73, R73, 0.5 ;  /* 0x3f0000004949a820 */ /* 0x000fe20000400000 */
[----:B------:R-:W1:Y:S01]  /*15b70*/  MUFU.EX2 R112, R74 ;  /* 0x0000004a00707308 */ /* 0x000e620000000800 */
[----:B--2---:R-:W-:Y:S01]  /*15b80*/  @!P0 FMUL R114, R114, R114 ;  /* 0x0000007272728220 */ /* 0x004fe20000400000 */
[----:B------:R-:W-:Y:S01]  /*15b90*/  FSETP.GEU.AND P0, PT, R71, -126, PT ;  /* 0xc2fc00004700780b */ /* 0x000fe20003f0e000 */
[--C-:B------:R-:W-:Y:S02]  /*15ba0*/  FFMA2 R54, R54.F32x2.HI_LO, UR36.F32, R0.reuse.F32 ;  /* 0x0000002436367c49 */ /* 0x100fe40009200000 */
[--C-:B------:R-:W-:Y:S02]  /*15bb0*/  FFMA2 R52, R52.F32x2.HI_LO, UR36.F32, R0.reuse.F32 ;  /* 0x0000002434347c49 */ /* 0x100fe40009200000 */
[----:B------:R-:W-:Y:S01]  /*15bc0*/  @!P1 FMUL R70, R70, 0.5 ;  /* 0x3f00000046469820 */ /* 0x000fe20000400000 */
[----:B------:R-:W2:Y:S01]  /*15bd0*/  MUFU.EX2 R111, R73 ;  /* 0x00000049006f7308 */ /* 0x000ea20000000800 */
[----:B----4-:R-:W-:Y:S01]  /*15be0*/  @!P6 FMUL R115, R115, R115 ;  /* 0x000000737373e220 */ /* 0x010fe20000400000 */
[----:B------:R-:W-:Y:S01]  /*15bf0*/  FSETP.GEU.AND P6, PT, R68, -126, PT ;  /* 0xc2fc00004400780b */ /* 0x000fe20003fce000 */
[----:B------:R-:W-:-:S02]  /*15c00*/  FFMA2 R48, R48.F32x2.HI_LO, UR36.F32, R0.F32 ;  /* 0x0000002430307c49 */ /* 0x000fc40009200000 */
[--C-:B------:R-:W-:Y:S02]  /*15c10*/  FFMA2 R44, R44.F32x2.HI_LO, UR36.F32, R0.reuse.F32 ;  /* 0x000000242c2c7c49 */ /* 0x100fe40009200000 */
[----:B------:R-:W-:Y:S01]  /*15c20*/  @!P0 FMUL R71, R71, 0.5 ;  /* 0x3f00000047478820 */ /* 0x000fe20000400000 */
[----:B------:R-:W4:Y:S01]  /*15c30*/  MUFU.EX2 R108, R70 ;  /* 0x00000046006c7308 */ /* 0x000f220000000800 */
[----:B-1----:R-:W-:Y:S01]  /*15c40*/  @!P5 FMUL R112, R112, R112 ;  /* 0x000000707070d220 */ /* 0x002fe20000400000 */
[----:B------:R-:W-:Y:S01]  /*15c50*/  FSETP.GEU.AND P5, PT, R69, -126, PT ;  /* 0xc2fc00004500780b */ /* 0x000fe20003fae000 */
[--C-:B------:R-:W-:Y:S02]  /*15c60*/  FFMA2 R42, R42.F32x2.HI_LO, UR36.F32, R0.reuse.F32 ;  /* 0x000000242a2a7c49 */ /* 0x100fe40009200000 */
[--C-:B------:R-:W-:Y:S02]  /*15c70*/  FFMA2 R46, R46.F32x2.HI_LO, UR36.F32, R0.reuse.F32 ;  /* 0x000000242e2e7c49 */ /* 0x100fe40009200000 */
[----:B------:R-:W-:Y:S01]  /*15c80*/  @!P6 FMUL R68, R68, 0.5 ;  /* 0x3f0000004444e820 */ /* 0x000fe20000400000 */
[----:B------:R-:W1:Y:S01]  /*15c90*/  MUFU.EX2 R113, R75 ;  /* 0x0000004b00717308 */ /* 0x000e620000000800 */
[----:B--2---:R-:W-:Y:S01]  /*15ca0*/  @!P2 FMUL R111, R111, R111 ;  /* 0x0000006f6f6fa220 */ /* 0x004fe20000400000 */
[----:B------:R-:W-:Y:S01]  /*15cb0*/  FSETP.GEU.AND P2, PT, R64, -126, PT ;  /* 0xc2fc00004000780b */ /* 0x000fe20003f4e000 */
[----:B------:R-:W-:-:S02]  /*15cc0*/  FFMA2 R36, R36.F32x2.HI_LO, UR36.F32, R0.F32 ;  /* 0x0000002424247c49 */ /* 0x000fc40009200000 */
[--C-:B------:R-:W-:Y:S02]  /*15cd0*/  FFMA2 R40, R40.F32x2.HI_LO, UR36.F32, R0.reuse.F32 ;  /* 0x0000002428287c49 */ /* 0x100fe40009200000 */
[----:B------:R-:W-:Y:S01]  /*15ce0*/  @!P5 FMUL R69, R69, 0.5 ;  /* 0x3f0000004545d820 */ /* 0x000fe20000400000 */
[----:B------:R-:W2:Y:S01]  /*15cf0*/  MUFU.EX2 R110, R72 ;  /* 0x00000048006e7308 */ /* 0x000ea20000000800 */
[----:B----4-:R-:W-:Y:S01]  /*15d00*/  @!P1 FMUL R108, R108, R108 ;  /* 0x0000006c6c6c9220 */ /* 0x010fe20000400000 */
[----:B------:R-:W-:Y:S01]  /*15d10*/  FSETP.GEU.AND P1, PT, R65, -126, PT ;  /* 0xc2fc00004100780b */ /* 0x000fe20003f2e000 */
[--C-:B------:R-:W-:Y:S02]  /*15d20*/  FFMA2 R38, R38.F32x2.HI_LO, UR36.F32, R0.reuse.F32 ;  /* 0x0000002426267c49 */ /* 0x100fe40009200000 */
[--C-:B------:R-:W-:Y:S02]  /*15d30*/  FFMA2 R34, R34.F32x2.HI_LO, UR36.F32, R0.reuse.F32 ;  /* 0x0000002422227c49 */ /* 0x100fe40009200000 */
        /* <DEDUP_REMOVED lines=17> */
[----:B------:R-:W-:Y:S02]  /*15e50*/  FFMA2 R24, R24.F32x2.HI_LO, UR36.F32, R0.F32 ;  /* 0x0000002418187c49 */ /* 0x000fe40009200000 */
[----:B------:R-:W-:Y:S01]  /*15e60*/  @!P3 FMUL R67, R67, 0.5 ;  /* 0x3f0000004343b820 */ /* 0x000fe20000400000 */
[----:B------:R-:W4:Y:S01]  /*15e70*/  MUFU.EX2 R106, R68 ;  /* 0x00000044006a7308 */ /* 0x000f220000000800 */
[----:B-1----:R-:W-:Y:S01]  /*15e80*/  @!P2 FMUL R102, R102, R102 ;  /* 0x000000666666a220 */ /* 0x002fe20000400000 */
[----:B------:R-:W-:-:S05]  /*15e90*/  FSETP.GEU.AND P2, PT, R59, -126, PT ;  /* 0xc2fc00003b00780b */ /* 0x000fca0003f4e000 */
[----:B------:R-:W-:Y:S01]  /*15ea0*/  @!P0 FMUL R62, R62, 0.5 ;  /* 0x3f0000003e3e8820 */ /* 0x000fe20000400000 */
[----:B------:R-:W1:Y:S01]  /*15eb0*/  MUFU.EX2 R107, R69 ;  /* 0x00000045006b7308 */ /* 0x000e620000000800 */
[----:B--2---:R-:W-:Y:S01]  /*15ec0*/  @!P1 FMUL R103, R103, R103 ;  /* 0x0000006767679220 */ /* 0x004fe20000400000 */
[----:B------:R-:W-:-:S05]  /*15ed0*/  FSETP.GEU.AND P1, PT, R56, -126, PT ;  /* 0xc2fc00003800780b */ /* 0x000fca0003f2e000 */
[----:B------:R-:W-:Y:S01]  /*15ee0*/  @!P2 FMUL R59, R59, 0.5 ;  /* 0x3f0000003b3ba820 */ /* 0x000fe20000400000 */
[----:B------:R-:W2:Y:S01]  /*15ef0*/  MUFU.EX2 R104, R66 ;  /* 0x0000004200687308 */ /* 0x000ea20000000800 */
[----:B----4-:R-:W-:Y:S01]  /*15f00*/  @!P6 FMUL R106, R106, R106 ;  /* 0x0000006a6a6ae220 */ /* 0x010fe20000400000 */
[----:B------:R-:W-:-:S05]  /*15f10*/  FSETP.GEU.AND P6, PT, R63, -126, PT ;  /* 0xc2fc00003f00780b */ /* 0x000fca0003fce000 */
        /* <DEDUP_REMOVED lines=83> */
[----:B------:R-:W-:-:S04]  /*16450*/  FSETP.GEU.AND P6, PT, R40, -126, PT ;  /* 0xc2fc00002800780b */ /* 0x000fc80003fce000 */
[----:B------:R-:W-:Y:S01]  /*16460*/  F2FP.F16.F32.PACK_AB R42, R79, R78 ;  /* 0x0000004e4f2a723e */ /* 0x000fe200000000ff */
        /* <DEDUP_REMOVED lines=16> */
[----:B------:R-:W-:Y:S02]  /*16570*/  FSETP.GEU.AND P0, PT, R34, -126, PT ;  /* 0xc2fc00002200780b */ /* 0x000fe40003f0e000 */
[----:B------:R-:W-:Y:S02]  /*16580*/  F2FP.F16.F32.PACK_AB R43, R77, R76 ;  /* 0x0000004c4d2b723e */ /* 0x000fe400000000ff */
[----:B------:R-:W-:Y:S01]  /*16590*/  F2FP.F16.F32.PACK_AB R45, R73, R72 ;  /* 0x00000048492d723e */ /* 0x000fe200000000ff */
[----:B------:R-:W-:Y:S01]  /*165a0*/  @!P3 FMUL R39, R39, 0.5 ;  /* 0x3f0000002727b820 */ /* 0x000fe20000400000 */
[----:B------:R-:W1:Y:S01]  /*165b0*/  MUFU.EX2 R70, R40 ;  /* 0x0000002800467308 */ /* 0x000e620000000800 */
[----:B--2---:R-:W-:Y:S01]  /*165c0*/  @!P2 FMUL R66, R66, R66 ;  /* 0x000000424242a220 */ /* 0x004fe20000400000 */
[----:B------:R-:W-:-:S02]  /*165d0*/  FSETP.GEU.AND P2, PT, R31, -126, PT ;  /* 0xc2fc00001f00780b */ /* 0x000fc40003f4e000 */
[----:B------:R-:W-:-:S03]  /*165e0*/  F2FP.F16.F32.PACK_AB R36, R99, R98 ;  /* 0x000000626324723e */ /* 0x000fc600000000ff */
[----:B------:R-:W-:Y:S01]  /*165f0*/  @!P0 FMUL R34, R34, 0.5 ;  /* 0x3f00000022228820 */ /* 0x000fe20000400000 */
[----:B------:R-:W2:Y:S01]  /*16600*/  MUFU.EX2 R71, R41 ;  /* 0x0000002900477308 */ /* 0x000ea20000000800 */
[----:B----4-:R-:W-:Y:S01]  /*16610*/  @!P1 FMUL R67, R67, R67 ;  /* 0x0000004343439220 */ /* 0x010fe20000400000 */
[----:B------:R-:W-:Y:S02]  /*16620*/  FSETP.GEU.AND P1, PT, R28, -126, PT ;  /* 0xc2fc00001c00780b */ /* 0x000fe40003f2e000 */
[----:B------:R-:W-:Y:S02]  /*16630*/  F2FP.F16.F32.PACK_AB R37, R97, R96 ;  /* 0x000000606125723e */ /* 0x000fe400000000ff */
[----:B------:R-:W-:Y:S01]  /*16640*/  F2FP.F16.F32.PACK_AB R48, R67, R66 ;  /* 0x000000424330723e */ /* 0x000fe200000000ff */
[----:B------:R-:W-:Y:S01]  /*16650*/  @!P2 FMUL R31, R31, 0.5 ;  /* 0x3f0000001f1fa820 */ /* 0x000fe20000400000 */
[----:B------:R-:W4:Y:S01]  /*16660*/  MUFU.EX2 R68, R38 ;  /* 0x0000002600447308 */ /* 0x000f220000000800 */
[----:B-1----:R-:W-:Y:S01]  /*16670*/  @!P6 FMUL R70, R70, R70 ;  /* 0x000000464646e220 */ /* 0x002fe20000400000 */
[----:B------:R-:W-:-:S02]  /*16680*/  FSETP.GEU.AND P6, PT, R35, -126, PT ;  /* 0xc2fc00002300780b */ /* 0x000fc40003fce000 */
[----:B------:R-:W-:-:S03]  /*16690*/  F2FP.F16.F32.PACK_AB R40, R83, R82 ;  /* 0x000000525328723e */ /* 0x000fc600000000ff */
[----:B------:R-:W-:Y:S01]  /*166a0*/  @!P1 FMUL R28, R28, 0.5 ;  /* 0x3f0000001c1c9820 */ /* 0x000fe20000400000 */
[----:B------:R-:W1:Y:S01]  /*166b0*/  MUFU.EX2 R69, R39 ;  /* 0x0000002700457308 */ /* 0x000e620000000800 */
[----:B--2---:R-:W-:Y:S01]  /*166c0*/  @!P5 FMUL R71, R71, R71 ;  /* 0x000000474747d220 */ /* 0x004fe20000400000 */
[----:B------:R-:W-:Y:S02]  /*166d0*/  FSETP.GEU.AND P5, PT, R32, -126, PT ;  /* 0xc2fc00002000780b */ /* 0x000fe40003fae000 */
[----:B------:R-:W-:Y:S02]  /*166e0*/  F2FP.F16.F32.PACK_AB R41, R81, R80 ;  /* 0x000000505129723e */ /* 0x000fe400000000ff */
[----:B------:R-:W-:Y:S01]  /*166f0*/  F2FP.F16.F32.PACK_AB R46, R71, R70 ;  /* 0x00000046472e723e */ /* 0x000fe200000000ff */
[----:B------:R-:W-:Y:S01]  /*16700*/  @!P6 FMUL R35, R35, 0.5 ;  /* 0x3f0000002323e820 */ /* 0x000fe20000400000 */
[----:B------:R-:W2:Y:S01]  /*16710*/  MUFU.EX2 R64, R34 ;  /* 0x0000002200407308 */ /* 0x000ea20000000800 */
[----:B----4-:R-:W-:Y:S01]  /*16720*/  @!P4 FMUL R68, R68, R68 ;  /* 0x000000444444c220 */ /* 0x010fe20000400000 */
[----:B------:R-:W-:-:S02]  /*16730*/  FSETP.GEU.AND P4, PT, R33, -126, PT ;  /* 0xc2fc00002100780b */ /* 0x000fc40003f8e000 */
[----:B------:R-:W-:-:S03]  /*16740*/  F2FP.F16.F32.PACK_AB R38, R87, R86 ;  /* 0x000000565726723e */ /* 0x000fc600000000ff */
        /* <DEDUP_REMOVED lines=15> */
[----:B------:R-:W-:-:S03]  /*16840*/  F2FP.F16.F32.PACK_AB R31, R109, R108 ;  /* 0x0000006c6d1f723e */ /* 0x000fc600000000ff */
[----:B------:R-:W-:Y:S01]  /*16850*/  @!P0 FMUL R29, R29, 0.5 ;  /* 0x3f0000001d1d8820 */ /* 0x000fe20000400000 */
[----:B------:R-:W4:Y:S01]  /*16860*/  MUFU.EX2 R62, R32 ;  /* 0x00000020003e7308 */ /* 0x000f220000000800 */
[----:B-1----:R-:W-:Y:S01]  /*16870*/  @!P1 FMUL R58, R58, R58 ;  /* 0x0000003a3a3a9220 */ /* 0x002fe20000400000 */
[----:B------:R-:W-:Y:S02]  /*16880*/  FSETP.GEU.AND P1, PT, R19, -126, PT ;  /* 0xc2fc00001300780b */ /* 0x000fe40003f2e000 */
        /* <DEDUP_REMOVED lines=22> */
[----:B------:R-:W-:Y:S02]  /*169f0*/  F2FP.F16.F32.PACK_AB R30, R111, R110 ;  /* 0x0000006e6f1e723e */ /* 0x000fe400000000ff */
[----:B------:R-:W-:Y:S01]  /*16a00*/  F2FP.F16.F32.PACK_AB R51, R61, R60 ;  /* 0x0000003c3d33723e */ /* 0x000fe200000000ff */
[----:B------:R-:W-:Y:S01]  /*16a10*/  @!P4 FMUL R24, R24, 0.5 ;  /* 0x3f0000001818c820 */ /* 0x000fe20000400000 */
[----:B------:R-:W2:Y:S01]  /*16a20*/  MUFU.EX2 R57, R27 ;  /* 0x0000001b00397308 */ /* 0x000ea20000000800 */
[----:B----4-:R-:W-:Y:S01]  /*16a30*/  @!P0 FMUL R59, R59, R59 ;  /* 0x0000003b3b3b8220 */ /* 0x010fe20000400000 */
[----:B------:R-:W-:Y:S02]  /*16a40*/  LOP3.LUT P0, RZ, R3, 0x3, R90, 0x48, !PT ;  /* 0x0000000303ff7812 */ /* 0x000fe4000780485a */
[----:B------:R-:W-:Y:S02]  /*16a50*/  F2FP.F16.F32.PACK_AB R29, R113, R112 ;  /* 0x00000070711d723e */ /* 0x000fe400000000ff */
[----:B------:R-:W-:Y:S01]  /*16a60*/  F2FP.F16.F32.PACK_AB R52, R59, R58 ;  /* 0x0000003a3b34723e */ /* 0x000fe200000000ff */
[----:B------:R-:W-:Y:S01]  /*16a70*/  @!P3 FMUL R25, R25, 0.5 ;  /* 0x3f0000001919b820 */ /* 0x000fe20000400000 */
[----:B------:R-:W4:Y:S01]  /*16a80*/  MUFU.EX2 R22, R24 ;  /* 0x0000001800167308 */ /* 0x000f220000000800 */
[----:B-1----:R-:W-:Y:S01]  /*16a90*/  @!P6 FMUL R56, R56, R56 ;  /* 0x000000383838e220 */ /* 0x002fe20000400000 */
[----:B------:R-:W-:-:S06]  /*16aa0*/  F2FP.F16.F32.PACK_AB R26, R119, R118 ;  /* 0x00000076771a723e */ /* 0x000fcc00000000ff */
[----:B------:R-:W1:Y:S01]  /*16ab0*/  MUFU.EX2 R23, R25 ;  /* 0x0000001900177308 */ /* 0x000e620000000800 */
[----:B--2---:R-:W-:Y:S01]  /*16ac0*/  @!P5 FMUL R57, R57, R57 ;  /* 0x000000393939d220 */ /* 0x004fe20000400000 */
[----:B------:R-:W-:-:S04]  /*16ad0*/  F2FP.F16.F32.PACK_AB R27, R117, R116 ;  /* 0x00000074751b723e */ /* 0x000fc800000000ff */
[----:B------:R-:W-:Y:S02]  /*16ae0*/  F2FP.F16.F32.PACK_AB R53, R57, R56 ;  /* 0x000000383935723e */ /* 0x000fe400000000ff */
[----:B------:R-:W2:Y:S01]  /*16af0*/  MUFU.EX2 R18, R18 ;  /* 0x0000001200127308 */ /* 0x000ea20000000800 */
[----:B----4-:R-:W-:Y:S01]  /*16b00*/  @!P4 FMUL R22, R22, R22 ;  /* 0x000000161616c220 */ /* 0x010fe20000400000 */
[----:B------:R-:W-:-:S06]  /*16b10*/  F2FP.F16.F32.PACK_AB R24, R123, R122 ;  /* 0x0000007a7b18723e */ /* 0x000fcc00000000ff */
[----:B------:R-:W4:Y:S01]  /*16b20*/  MUFU.EX2 R19, R19 ;  /* 0x0000001300137308 */ /* 0x000f220000000800 */
[----:B-1----:R-:W-:Y:S01]  /*16b30*/  @!P3 FMUL R23, R23, R23 ;  /* 0x000000171717b220 */ /* 0x002fe20000400000 */
[----:B------:R-:W-:-:S04]  /*16b40*/  F2FP.F16.F32.PACK_AB R25, R121, R120 ;  /* 0x000000787919723e */ /* 0x000fc800000000ff */
[----:B------:R-:W-:Y:S01]  /*16b50*/  F2FP.F16.F32.PACK_AB R54, R23, R22 ;  /* 0x000000161736723e */ /* 0x000fe200000000ff */
[----:B--2---:R-:W-:Y:S01]  /*16b60*/  @!P2 FMUL R18, R18, R18 ;  /* 0x000000121212a220 */ /* 0x004fe20000400000 */
[----:B----4-:R-:W-:-:S05]  /*16b70*/  @!P1 FMUL R19, R19, R19 ;  /* 0x0000001313139220 */ /* 0x010fca0000400000 */
[----:B------:R-:W-:Y:S01]  /*16b80*/  F2FP.F16.F32.PACK_AB R55, R19, R18 ;  /* 0x000000121337723e */ /* 0x000fe200000000ff */
[----:B------:R-:W-:Y:S06]  /*16b90*/  @!P0 BRA `(.L_x_289) ;  /* 0x0000000000408947 */ /* 0x000fec0003800000 */
        /* <DEDUP_REMOVED lines=16> */
.L_x_289:
        /* <DEDUP_REMOVED lines=8> */
.L_x_290:
        /* <DEDUP_REMOVED lines=9> */
.L_x_291:
        /* <DEDUP_REMOVED lines=13> */
.L_x_479:
        /* <DEDUP_REMOVED lines=10> */
.L_x_294:
[----:B------:R-:W-:Y:S05]  /*16f20*/  BSYNC.RECONVERGENT B0 ;  /* 0x0000000000007941 */ /* 0x000fea0003800200 */
.L_x_293:
[----:B---3--:R-:W-:Y:S01]  /*16f30*/  FMUL R16, R3, R16 ;  /* 0x0000001003107220 */ /* 0x008fe20000400000 */
[----:B------:R-:W-:Y:S01]  /*16f40*/  FADD2 R116, R116.F32x2.HI_LO, R100.F32x2.HI_LO ;  /* 0x000000647474724b */ /* 0x000fe20000000000 */
[----:B------:R-:W-:Y:S01]  /*16f50*/  UISETP.NE.AND UP0, UPT, UR52, 0x1, UPT ;  /* 0x000000013400788c */ /* 0x000fe2000bf05270 */
        /* <DEDUP_REMOVED lines=30> */
.L_x_296:
[----:B------:R-:W-:Y:S01]  /*17140*/  IMAD.U32 R3, RZ, RZ, UR39 ;  /* 0x00000027ff037e24 */ /* 0x000fe2000f8e00ff */
[----:B------:R-:W-:-:S04]  /*17150*/  ISETP.NE.AND P0, PT, R89, R88, PT ;  /* 0x000000585900720c */ /* 0x000fc80003f05270 */
[----:B------:R-:W-:-:S04]  /*17160*/  SHF.L.U32 R3, R3, 0x1f, RZ ;  /* 0x0000001f03037819 */ /* 0x000fc800000006ff */
[----:B------:R-:W2:Y:S02]  /*17170*/  SYNCS.PHASECHK.TRANS64.TRYWAIT P1, [UR45], R3 ;  /* 0x00000003ff0075a7 */ /* 0x000ea4000802112d */
[----:B--2---:R-:W-:Y:S05]  /*17180*/  @!P1 BRA `(.L_x_297) ;  /* 0x0000006c00489947 */ /* 0x004fea0003800000 */
.L_x_481:
        /* <DEDUP_REMOVED lines=17> */
.L_x_298:
[----:B------:R-:W-:Y:S05]  /*172a0*/  WARPSYNC.ALL ;  /* 0x0000000000007948 */ /* 0x000fea0003800000 */
[----:B------:R-:W-:Y:S02]  /*172b0*/  R2UR UR4, R94 ;  /* 0x000000005e0472ca */ /* 0x000fe400000e0000 */
[----:B------:R-:W-:-:S11]  /*172c0*/  MOV R126, R16 ;  /* 0x00000010007e7202 */ /* 0x000fd60000000f00 */
[----:B------:R3:W-:Y:S02]  /*172d0*/  STTM.x2 tmem[UR4], R126 ;  /* 0x0000007e000079ed */ /* 0x0007e400080c0004 */
.L_x_295:
[----:B------:R-:W-:Y:S01]  /*172e0*/  UISETP.GT.AND UP0, UPT, UR52, 0x1, UPT ;  /* 0x000000013400788c */ /* 0x000fe2000bf04270 */
[----:B------:R-:W-:Y:S01]  /*172f0*/  MOV R17, R127 ;  /* 0x0000007f00117202 */ /* 0x000fe20000000f00 */
[----:B------:R-:W-:Y:S02]  /*17300*/  UIADD3 UR4, UPT, UPT, UR52, -0x1, URZ ;  /* 0xffffffff34047890 */ /* 0x000fe4000fffe0ff */
[----:B------:R-:W-:-:S05]  /*17310*/  UIADD3 UR51, UPT, UPT, UR51, 0x40, URZ ;  /* 0x0000004033337890 */ /* 0x000fca000fffe0ff */
[----:B------:R-:W-:Y:S01]  /*17320*/  UMOV UR52, UR4 ;  /* 0x0000000400347c82 */ /* 0x000fe20008000000 */
[----:B------:R-:W-:Y:S06]  /*17330*/  BRA.U UP0, `(.L_x_299) ;  /* 0xffffffc500fc7547 */ /* 0x000fec000b83ffff */
.L_x_281:
[----:B------:R-:W-:-:S09]  /*17340*/  UISETP.NE.AND UP0, UPT, UR49, URZ, UPT ;  /* 0x000000ff3100728c */ /* 0x000fd2000bf05270 */
[----:B------:R-:W-:Y:S05]  /*17350*/  BRA.U UP0, `(.L_x_300) ;  /* 0x0000000100047547 */ /* 0x000fea000b800000 */
[----:B------:R-:W-:Y:S05]  /*17360*/  BPT.TRAP 0x1 ;  /* 0x000000040000795c */ /* 0x000fea0000300000 */
.L_x_300:
[----:B------:R-:W-:Y:S01]  /*17370*/  SYNCS.ARRIVE.TRANS64.A1T0 RZ, [UR44], RZ ;  /* 0x000000ffffff79a7 */ /* 0x000fe2000810002c */
[----:B------:R-:W-:-:S04]  /*17380*/  UISETP.NE.AND UP1, UPT, UR57, URZ, UPT ;  /* 0x000000ff3900728c */ /* 0x000fc8000bf25270 */
[----:B------:R-:W-:-:S04]  /*17390*/  USEL UR5, UR54, UR55, UP1 ;  /* 0x0000003736057287 */ /* 0x000fc80008800000 */
[----:B------:R-:W-:Y:S01]  /*173a0*/  ULOP3.LUT UR5, UR5, 0x1, URZ, 0x3c, !UPT ;  /* 0x0000000105057892 */ /* 0x000fe2000f8e3cff */
[----:B------:R-:W-:Y:S11]  /*173b0*/  BRA.U UP0, `(.L_x_301) ;  /* 0x0000000100047547 */ /* 0x000ff6000b800000 */
[----:B------:R-:W-:Y:S05]  /*173c0*/  BPT.TRAP 0x1 ;  /* 0x000000040000795c */ /* 0x000fea0000300000 */
.L_x_301:
[----:B-12---:R-:W-:Y:S01]  /*173d0*/  MOV R3, UR5 ;  /* 0x0000000500037c02 */ /* 0x006fe20008000f00 */
[----:B------:R-:W-:-:S03]  /*173e0*/  UISETP.GT.U32.AND UP0, UPT, UR46, 0x1, UPT ;  /* 0x000000012e00788c */ /* 0x000fc6000bf04070 */
[----:B------:R-:W-:-:S04]  /*173f0*/  SHF.L.U32 R3, R3, 0x1f, RZ ;  /* 0x0000001f03037819 */ /* 0x000fc800000006ff */
[----:B------:R-:W1:Y:S02]  /*17400*/  SYNCS.PHASECHK.TRANS64.TRYWAIT P0, [UR48], R3 ;  /* 0x00000003ff0075a7 */ /* 0x000e640008001130 */
[----:B-1----:R-:W-:Y:S05]  /*17410*/  @!P0 BRA `(.L_x_302) ;  /* 0x0000006800bc8947 */ /* 0x002fea0003800000 */
.L_x_483:
[----:B------:R-:W-:Y:S05]  /*17420*/  BRA.U UP0, `(.L_x_303) ;  /* 0x0000000100087547 */ /* 0x000fea000b800000 */
[----:B------:R-:W-:Y:S05]  /*17430*/  BPT.TRAP 0x1 ;  /* 0x000000040000795c */ /* 0x000fea0000300000 */
[----:B------:R-:W-:Y:S05]  /*17440*/  BPT.TRAP 0x1 ;  /* 0x000000040000795c */ /* 0x000fea0000300000 */
.L_x_303:
[----:B------:R-:W-:Y:S02]  /*17450*/  UPRMT UR4, UR37, 0x654, UR41 ;  /* 0x0000065425047896 */ /* 0x000fe40008000029 */
[----:B------:R-:W-:-:S04]  /*17460*/  UISETP.NE.AND UP0, UPT, UR57, URZ, UPT ;  /* 0x000000ff3900728c */ /* 0x000fc8000bf05270 */
[----:B------:R-:W-:Y:S02]  /*17470*/  USEL UR55, UR55, UR5, UP0 ;  /* 0x0000000537377287 */ /* 0x000fe40008000000 */
[----:B------:R-:W-:Y:S01]  /*17480*/  USEL UR54, UR5, UR54, UP0 ;  /* 0x0000003605367287 */ /* 0x000fe20008000000 */
[----:B------:R-:W-:Y:S01]  /*17490*/  SYNCS.ARRIVE.TRANS64.RED.A1T0 RZ, [UR4], RZ ;  /* 0x000000ffffff79a7 */ /* 0x000fe20008100404 */
[----:B------:R-:W-:-:S04]  /*174a0*/  USEL UR4, UR53, UR56, UP0 ;  /* 0x0000003835047287 */ /* 0x000fc80008000000 */
[----:B------:R-:W-:-:S04]  /*174b0*/  ULOP3.LUT UR4, UR4, 0x1, URZ, 0x3c, !UPT ;  /* 0x0000000104047892 */ /* 0x000fc8000f8e3cff */
[----:B------:R-:W-:Y:S02]  /*174c0*/  USEL UR53, UR4, UR53, UP0 ;  /* 0x0000003504357287 */ /* 0x000fe40008000000 */
[----:B------:R-:W-:-:S12]  /*174d0*/  USEL UR56, UR56, UR4, UP0 ;  /* 0x0000000438387287 */ /* 0x000fd80008000000 */
.L_x_259:
[----:B------:R-:W2:Y:S01]  /*174e0*/  LDCU UR4, c[0x0][0x900] ;  /* 0x00012000ff0477ac */ /* 0x000ea20008000800 */
[----:B------:R-:W-:-:S04]  /*174f0*/  UIADD3 UR38, UPT, UPT, UR50, UR38, URZ ;  /* 0x0000002632267290 */ /* 0x000fc8000fffe0ff */
[----:B--2---:R-:W-:-:S09]  /*17500*/  UISETP.GE.AND UP0, UPT, UR38, UR4, UPT ;  /* 0x000000042600728c */ /* 0x004fd2000bf06270 */
[----:B------:R-:W-:Y:S05]  /*17510*/  BRA.U !UP0, `(.L_x_304) ;  /* 0xffffff9d08cc7547 */ /* 0x000fea000b83ffff */
[----:B------:R-:W-:Y:S05]  /*17520*/  EXIT ;  /* 0x000000000000794d */ /* 0x000fea0003800000 */
.L_x_26:
[----:B------:R-:W-:-:S05]  /*17530*/  IMAD.MOV.U32 R0, RZ, RZ, -0x4 ;  /* 0xfffffffcff007424 */ /* 0x000fca00078e00ff */
[----:B------:R-:W-:-:S05]  /*17540*/  VIADDMNMX.U32 R0, R3, R0, 0x2, PT ;  /* 0x0000000203007446 */ /* 0x000fca0003800000 */
[----:B------:R-:W-:-:S04]  /*17550*/  IMAD.SHL.U32 R0, R0, 0x4, RZ ;  /* 0x0000000400007824 */ /* 0x000fc800078e00ff */
[----:B------:R-:W1:Y:S02]  /*17560*/  LDC R2, c[0x2][R0] ;  /* 0x0080000000027b82 */ /* 0x000e640000000800 */
[----:B-1----:R-:W-:-:S04]  /*17570*/  SHF.R.S32.HI R3, RZ, 0x1f, R2 ;  /* 0x0000001fff037819 */ /* 0x002fc80000011402 */
.L_x_536:
[----:B------:R-:W-:Y:S05]  /*17580*/  BRX R2 -0x17590                                                                                                                                                                                                                                                                                                                                                                                                                                                                                                                                                                                     (*"BRANCH_TARGETS .L_x_537,.L_x_538,.L_x_539"*) ;  /* 0xfffffe88029c7949 */ /* 0x000fea000383ffff */
.L_x_539:
[----:B------:R-:W-:-:S08]  /*17590*/  NOP ;  /* 0x0000000000007918 */ /* 0x000fd00000000000 */
[----:B------:R-:W-:-:S00]  /*175a0*/  USETMAXREG.DEALLOC.CTAPOOL 0x18 ;  /* 0x00000018000079c8 */ /* 0x000fc000080e0500 */
[----:B------:R-:W-:Y:S05]  /*175b0*/  EXIT ;  /* 0x000000000000794d */ /* 0x000fea0003800000 */
.L_x_537:
[----:B------:R-:W-:-:S08]  /*175c0*/  NOP ;  /* 0x0000000000007918 */ /* 0x000fd00000000000 */
[----:B------:R-:W1:-:S00]  /*175d0*/  USETMAXREG.DEALLOC.CTAPOOL 0x20 ;  /* 0x00000020000079c8 */ /* 0x000e4000080e0500 */
[----:B-1----:R-:W1:Y:S02]  /*175e0*/  LDC R0, c[0x0][0x900] ;  /* 0x00024000ff007b82 */ /* 0x002e640000000800 */
[----:B-1----:R-:W-:-:S13]  /*175f0*/  ISETP.LE.AND P1, PT, R0, UR38, PT ;  /* 0x0000002600007c0c */ /* 0x002fda000bf23270 */
[----:B------:R-:W-:Y:S05]  /*17600*/  @P1 EXIT ;  /* 0x000000000000194d */ /* 0x000fea0003800000 */
[----:B------:R-:W-:Y:S01]  /*17610*/  HFMA2 R4, -RZ, RZ, 0, 5.9604644775390625e-08 ;  /* 0x00000001ff047431 */ /* 0x000fe200000001ff */
[----:B------:R-:W-:Y:S01]  /*17620*/  PLOP3.LUT P5, PT, P5, P6, PT, 0xf8, 0x8f ;  /* 0x00000000008f781c */ /* 0x000fe20002fadf70 */
[----:B------:R-:W1:Y:S01]  /*17630*/  LDCU.64 UR4, c[0x0][0x348] ;  /* 0x00006900ff0477ac */ /* 0x000e620008000a00 */
[----:B------:R-:W-:Y:S01]  /*17640*/  UPLOP3.LUT UP1, UPT, UP2, UP3, UPT, 0xf8, 0x8f ;  /* 0x00000000008f789c */ /* 0x000fe20001727f70 */
[----:B------:R-:W-:Y:S01]  /*17650*/  UMOV UR23, 0x1 ;  /* 0x0000000100177882 */ /* 0x000fe20000000000 */
[----:B------:R-:W-:-:S09]  /*17660*/  UMOV UR15, URZ ;  /* 0x000000ff000f7c82 */ /* 0x000fd20008000000 */
.L_x_402:
[----:B--2---:R-:W2:Y:S01]  /*17670*/  LDCU.64 UR8, c[0x0][0x908] ;  /* 0x00012100ff0877ac */ /* 0x004ea20008000a00 */
[----:B------:R-:W3:Y:S01]  /*17680*/  LDCU UR11, c[0x0][0x904] ;  /* 0x00012080ff0b77ac */ /* 0x000ee20008000800 */
[----:B------:R-:W4:Y:S01]  /*17690*/  LDCU.64 UR6, c[0x0][0x920] ;  /* 0x00012400ff0677ac */ /* 0x000f220008000a00 */
[----:B------:R-:W5:Y:S01]  /*176a0*/  LDCU UR14, c[0x0][0x91c] ;  /* 0x00012380ff0e77ac */ /* 0x000f620008000800 */
[----:B--2---:R-:W-:-:S04]  /*176b0*/  UIMAD.WIDE.U32 UR12, UR38, UR8, URZ ;  /* 0x00000008260c72a5 */ /* 0x004fc8000f8e00ff */
[----:B------:R-:W-:Y:S02]  /*176c0*/  USHF.R.U32.HI UR12, URZ, UR9, UR13 ;  /* 0x00000009ff0c7299 */ /* 0x000fe4000801160d */
[----:B---3--:R-:W-:Y:S01]  /*176d0*/  UISETP.NE.AND UP2, UPT, UR11, 0x1, UPT ;  /* 0x000000010b00788c */ /* 0x008fe2000bf45270 */
[----:B------:R-:W2:Y:S03]  /*176e0*/  LDCU.64 UR8, c[0x0][0x380] ;  /* 0x00007000ff0877ac */ /* 0x000ea60008000a00 */
[----:B------:R-:W-:Y:S02]  /*176f0*/  USEL UR12, UR38, UR12, !UP2 ;  /* 0x0000000c260c7287 */ /* 0x000fe4000d000000 */
[----:B-----5:R-:W-:Y:S02]  /*17700*/  UISETP.NE.AND UP2, UPT, UR14, 0x1, UPT ;  /* 0x000000010e00788c */ /* 0x020fe4000bf45270 */
[----:B----4-:R-:W-:-:S02]  /*17710*/  UIMAD.WIDE.U32 UR16, UR12, UR6, URZ ;  /* 0x000000060c1072a5 */ /* 0x010fc4000f8e00ff */
[----:B------:R-:W-:-:S04]  /*17720*/  UIADD3 UR6, UPT, UPT, -UR12, URZ, URZ ;  /* 0x000000ff0c067290 */ /* 0x000fc8000fffe1ff */
[----:B------:R-:W-:Y:S01]  /*17730*/  UIMAD UR11, UR11, UR6, UR38 ;  /* 0x000000060b0b72a4 */ /* 0x000fe2000f8e0226 */
[----:B------:R-:W-:Y:S02]  /*17740*/  UMOV UR13, UR17 ;  /* 0x00000011000d7c82 */ /* 0x000fe40008000000 */
[----:B------:R-:W-:Y:S02]  /*17750*/  USHF.R.U32.HI UR7, URZ, UR7, UR13 ;  /* 0x00000007ff077299 */ /* 0x000fe4000801160d */
[----:B------:R-:W-:Y:S02]  /*17760*/  USHF.L.U32 UR11, UR11, 0x8, URZ ;  /* 0x000000080b0b7899 */ /* 0x000fe400080006ff */
[----:B------:R-:W-:Y:S02]  /*17770*/  USEL UR10, UR12, UR7, !UP2 ;  /* 0x000000070c0a7287 */ /* 0x000fe4000d000000 */
[----:B--2---:R-:W-:Y:S02]  /*17780*/  UISETP.NE.AND UP2, UPT, UR9, URZ, UPT ;  /* 0x000000ff0900728c */ /* 0x004fe4000bf45270 */
[----:B------:R-:W-:-:S02]  /*17790*/  UIADD3 UR6, UPT, UPT, -UR10, URZ, URZ ;  /* 0x000000ff0a067290 */ /* 0x000fc4000fffe1ff */
[----:B------:R-:W-:Y:S02]  /*177a0*/  UISETP.GE.OR UP2, UPT, UR11, UR8, !UP2 ;  /* 0x000000080b00728c */ /* 0x000fe4000d746670 */
[----:B------:R-:W-:-:S07]  /*177b0*/  UIMAD UR14, UR14, UR6, UR12 ;  /* 0x000000060e0e72a4 */ /* 0x000fce000f8e020c */
[----:B-1----:R-:W-:Y:S05]  /*177c0*/  BRA.U UP2, `(.L_x_305) ;  /* 0x00000031021c7547 */ /* 0x002fea000b800000 */
[----:B------:R-:W2:Y:S01]  /*177d0*/  LDCU UR12, c[0x0][0x38c] ;  /* 0x00007180ff0c77ac */ /* 0x000ea20008000800 */
[----:B------:R-:W-:Y:S01]  /*177e0*/  BSSY.RECONVERGENT B0, `(.L_x_306) ;  /* 0x0000033000007945 */ /* 0x000fe20003800200 */
[----:B------:R-:W3:Y:S01]  /*177f0*/  LDCU.64 UR6, c[0x0][0x910] ;  /* 0x00012200ff0677ac */ /* 0x000ee20008000a00 */
[----:B------:R-:W4:Y:S01]  /*17800*/  LDCU UR8, c[0x0][0x918] ;  /* 0x00012300ff0877ac */ /* 0x000f220008000800 */
[----:B------:R-:W-:Y:S01]  /*17810*/  UIADD3 UR9, UPT, UPT, UR9, 0x3f, URZ ;  /* 0x0000003f09097890 */ /* 0x000fe2000fffe0ff */
[----:B--2---:R-:W-:Y:S01]  /*17820*/  IMAD.U32 R3, RZ, RZ, UR12 ;  /* 0x0000000cff037e24 */ /* 0x004fe2000f8e00ff */
[----:B---3--:R-:W-:-:S04]  /*17830*/  UIMAD.WIDE.U32 UR16, UR10, UR7, URZ ;  /* 0x000000070a1072a5 */ /* 0x008fc8000f8e00ff */
[----:B------:R-:W-:Y:S01]  /*17840*/  IABS R3, R3 ;  /* 0x0000000300037213 */ /* 0x000fe20000000000 */
[----:B------:R-:W-:-:S03]  /*17850*/  UISETP.NE.AND UP2, UPT, UR6, 0x1, UPT ;  /* 0x000000010600788c */ /* 0x000fc6000bf45270 */
[----:B------:R-:W2:Y:S01]  /*17860*/  I2F.RP R0, R3 ;  /* 0x0000000300007306 */ /* 0x000ea20000209400 */
[----:B------:R-:W-:Y:S02]  /*17870*/  UMOV UR7, UR17 ;  /* 0x0000001100077c82 */ /* 0x000fe40008000000 */
[----:B----4-:R-:W-:Y:S02]  /*17880*/  USHF.R.U32.HI UR7, URZ, UR8, UR7 ;  /* 0x00000008ff077299 */ /* 0x010fe40008011607 */
[----:B------:R-:W-:Y:S02]  /*17890*/  UIADD3 UR8, UPT, UPT, UR11, 0x100, URZ ;  /* 0x000001000b087890 */ /* 0x000fe4000fffe0ff */
[----:B------:R-:W-:Y:S02]  /*178a0*/  USEL UR7, UR10, UR7, !UP2 ;  /* 0x000000070a077287 */ /* 0x000fe4000d000000 */
[----:B------:R-:W-:Y:S02]  /*178b0*/  UISETP.NE.AND UP2, UPT, UR12, URZ, UPT ;  /* 0x000000ff0c00728c */ /* 0x000fe4000bf45270 */
[----:B------:R-:W-:Y:S01]  /*178c0*/  UIADD3 UR7, UPT, UPT, -UR7, URZ, URZ ;  /* 0x000000ff07077290 */ /* 0x000fe2000fffe1ff */
[----:B--2---:R-:W2:Y:S03]  /*178d0*/  MUFU.RCP R6, R0 ;  /* 0x0000000000067308 */ /* 0x004ea60000001000 */
[----:B------:R-:W-:-:S02]  /*178e0*/  UIMAD UR10, UR6, UR7, UR10 ;  /* 0x00000007060a72a4 */ /* 0x000fc4000f8e020a */
[----:B------:R-:W-:Y:S02]  /*178f0*/  USHF.R.S32.HI UR6, URZ, 0x1f, UR9 ;  /* 0x0000001fff067899 */ /* 0x000fe40008011409 */
[----:B------:R-:W-:Y:S02]  /*17900*/  ULOP3.LUT UR7, UR10, UR12, URZ, 0x3c, !UPT ;  /* 0x0000000c0a077292 */ /* 0x000fe4000f8e3cff */
[----:B------:R-:W-:Y:S02]  /*17910*/  ULEA.HI UR6, UR6, UR9, URZ, 0x6 ;  /* 0x0000000906067291 */ /* 0x000fe4000f8f30ff */
[----:B------:R-:W-:Y:S02]  /*17920*/  UISETP.GE.AND UP3, UPT, UR7, URZ, UPT ;  /* 0x000000ff0700728c */ /* 0x000fe4000bf66270 */
[----:B------:R-:W-:Y:S02]  /*17930*/  USHF.R.S32.HI UR7, URZ, 0x1f, UR8 ;  /* 0x0000001fff077899 */ /* 0x000fe40008011408 */
[----:B------:R-:W-:-:S02]  /*17940*/  USHF.R.S32.HI UR6, URZ, 0x6, UR6 ;  /* 0x00000006ff067899 */ /* 0x000fc40008011406 */
[----:B------:R-:W-:Y:S01]  /*17950*/  ULEA.HI UR7, UR7, UR8, URZ, 0x6 ;  /* 0x0000000807077291 */ /* 0x000fe2000f8f30ff */
[----:B--2---:R-:W-:Y:S02]  /*17960*/  IADD3 R6, PT, PT, R6, 0xffffffe, RZ ;  /* 0x0ffffffe06067810 */ /* 0x004fe40007ffe0ff */
[----:B------:R-:W-:Y:S01]  /*17970*/  MOV R0, UR10 ;  /* 0x0000000a00007c02 */ /* 0x000fe20008000f00 */
[----:B------:R-:W-:Y:S01]  /*17980*/  UIADD3 UR7, UPT, UPT, UR7, 0x3f, URZ ;  /* 0x0000003f07077890 */ /* 0x000fe2000fffe0ff */
[----:B------:R-:W2:Y:S02]  /*17990*/  F2I.FTZ.U32.TRUNC.NTZ R7, R6 ;  /* 0x0000000600077305 */ /* 0x000ea4000021f000 */
[----:B------:R-:W-:Y:S01]  /*179a0*/  IABS R0, R0 ;  /* 0x0000000000007213 */ /* 0x000fe20000000000 */
[----:B------:R-:W-:Y:S01]  /*179b0*/  USHF.R.S32.HI UR8, URZ, 0x6, UR7 ;  /* 0x00000006ff087899 */ /* 0x000fe20008011407 */
[----:B--2---:R-:W-:Y:S02]  /*179c0*/  IMAD.MOV R2, RZ, RZ, -R7 ;  /* 0x000000ffff027224 */ /* 0x004fe400078e0a07 */
[----:B------:R-:W-:-:S02]  /*179d0*/  IMAD.MOV.U32 R6, RZ, RZ, RZ ;  /* 0x000000ffff067224 */ /* 0x000fc400078e00ff */
[----:B------:R-:W-:-:S04]  /*179e0*/  IMAD R2, R2, R3, RZ ;  /* 0x0000000302027224 */ /* 0x000fc800078e02ff */
[----:B------:R-:W-:-:S06]  /*179f0*/  IMAD.HI.U32 R2, R7, R2, R6 ;  /* 0x0000000207027227 */ /* 0x000fcc00078e0006 */
[----:B------:R-:W-:-:S05]  /*17a00*/  IMAD.HI.U32 R5, R2, R0, RZ ;  /* 0x0000000002057227 */ /* 0x000fca00078e00ff */
[----:B------:R-:W-:-:S05]  /*17a10*/  IADD3 R2, PT, PT, -R5, RZ, RZ ;  /* 0x000000ff05027210 */ /* 0x000fca0007ffe1ff */
[----:B------:R-:W-:-:S05]  /*17a20*/  IMAD R0, R3, R2, R0 ;  /* 0x0000000203007224 */ /* 0x000fca00078e0200 */
[----:B------:R-:W-:-:S13]  /*17a30*/  ISETP.GT.U32.AND P1, PT, R3, R0, PT ;  /* 0x000000000300720c */ /* 0x000fda0003f24070 */
[----:B------:R-:W-:Y:S01]  /*17a40*/  @!P1 IMAD.IADD R0, R0, 0x1, -R3 ;  /* 0x0000000100009824 */ /* 0x000fe200078e0a03 */
[----:B------:R-:W-:-:S04]  /*17a50*/  @!P1 IADD3 R5, PT, PT, R5, 0x1, RZ ;  /* 0x0000000105059810 */ /* 0x000fc80007ffe0ff */
[----:B------:R-:W-:-:S13]  /*17a60*/  ISETP.GE.U32.AND P2, PT, R0, R3, PT ;  /* 0x000000030000720c */ /* 0x000fda0003f46070 */
[----:B------:R-:W-:-:S05]  /*17a70*/  @P2 VIADD R5, R5, 0x1 ;  /* 0x0000000105052836 */ /* 0x000fca0000000000 */
[----:B------:R-:W-:-:S13]  /*17a80*/  R2UR UR13, R5 ;  /* 0x00000000050d72ca */ /* 0x000fda00000e0000 */
[----:B------:R-:W-:Y:S02]  /*17a90*/  @!UP3 UIADD3 UR13, UPT, UPT, -UR13, URZ, URZ ;  /* 0x000000ff0d0db290 */ /* 0x000fe4000fffe1ff */
[----:B------:R-:W-:Y:S02]  /*17aa0*/  @!UP2 ULOP3.LUT UR13, URZ, UR12, URZ, 0x33, !UPT ;  /* 0x0000000cff0da292 */ /* 0x000fe4000f8e33ff */
[----:B------:R-:W-:Y:S02]  /*17ab0*/  UISETP.LT.AND UP2, UPT, UR6, UR8, UPT ;  /* 0x000000080600728c */ /* 0x000fe4000bf41270 */
[----:B------:R-:W-:Y:S02]  /*17ac0*/  UIADD3 UR7, UPT, UPT, -UR13, URZ, URZ ;  /* 0x000000ff0d077290 */ /* 0x000fe4000fffe1ff */
[----:B------:R-:W-:Y:S02]  /*17ad0*/  USEL UR6, UR6, UR8, UP2 ;  /* 0x0000000806067287 */ /* 0x000fe40009000000 */
[----:B------:R-:W-:Y:S01]  /*17ae0*/  UIMAD UR12, UR12, UR7, UR10 ;  /* 0x000000070c0c72a4 */ /* 0x000fe2000f8e020a */
[----:B------:R-:W-:Y:S11]  /*17af0*/  @!P3 BRA `(.L_x_307) ;  /* 0x000000000004b947 */ /* 0x000ff60003800000 */
[----:B-1----:R-:W-:Y:S05]  /*17b00*/  BPT.TRAP 0x1 ;  /* 0x000000040000795c */ /* 0x002fea0000300000 */
.L_x_307:
[----:B-1----:R-:W-:Y:S05]  /*17b10*/  BSYNC.RECONVERGENT B0 ;  /* 0x0000000000007941 */ /* 0x002fea0003800200 */
.L_x_306:
[----:B------:R-:W1:Y:S01]  /*17b20*/  S2UR UR8, SR_CgaCtaId ;  /* 0x00000000000879c3 */ /* 0x000e620000008800 */
[----:B------:R-:W-:Y:S01]  /*17b30*/  UMOV UR7, 0x400 ;  /* 0x0000040000077882 */ /* 0x000fe20000000000 */
[----:B------:R-:W-:Y:S02]  /*17b40*/  SHF.L.U32 R5, R4, 0x1f, RZ ;  /* 0x0000001f04057819 */ /* 0x000fe400000006ff */
[----:B------:R-:W-:Y:S01]  /*17b50*/  @!P0 MOV R2, 0x8000 ;  /* 0x0000800000028802 */ /* 0x000fe20000000f00 */
[----:B-1----:R-:W-:-:S09]  /*17b60*/  ULEA UR8, UR8, UR7, 0x18 ;  /* 0x0000000708087291 */ /* 0x002fd2000f8ec0ff */
[----:B------:R-:W1:Y:S02]  /*17b70*/  SYNCS.PHASECHK.TRANS64.TRYWAIT P1, [UR8+0x2c010], R5 ;  /* 0x02c01005ff0075a7 */ /* 0x000e640008021108 */
[----:B-1----:R-:W-:Y:S05]  /*17b80*/  @!P1 BRA `(.L_x_308) ;  /* 0x0000006000f89947 */ /* 0x002fea0003800000 */
.L_x_485:
[----:B------:R2:W-:Y:S01]  /*17b90*/  @!P0 SYNCS.ARRIVE.TRANS64 RZ, [UR8+0x2c000], R2 ;  /* 0x02c00002ffff89a7 */ /* 0x0005e20008000008 */
[----:B------:R-:W-:Y:S04]  /*17ba0*/  BSSY.RECONVERGENT B0, `(.L_x_309) ;  /* 0x0000003000007945 */ /* 0x000fe80003800200 */
[----:B------:R-:W-:Y:S05]  /*17bb0*/  @!P5 BRA `(.L_x_310) ;  /* 0x000000000004d947 */ /* 0x000fea0003800000 */
[----:B------:R-:W-:Y:S05]  /*17bc0*/  BPT.TRAP 0x1 ;  /* 0x000000040000795c */ /* 0x000fea0000300000 */
.L_x_310:
[----:B------:R-:W-:Y:S05]  /*17bd0*/  BSYNC.RECONVERGENT B0 ;  /* 0x0000000000007941 */ /* 0x000fea0003800200 */
.L_x_309:
[----:B-1----:R-:W1:Y:S01]  /*17be0*/  S2R R0, SR_TID.X ;  /* 0x0000000000007919 */ /* 0x002e620000002100 */
[----:B------:R-:W-:Y:S01]  /*17bf0*/  BSSY.RECONVERGENT B0, `(.L_x_311) ;  /* 0x0000005000007945 */ /* 0x000fe20003800200 */
[----:B-1----:R-:W-:-:S04]  /*17c00*/  LOP3.LUT P2, RZ, R0, 0x1f, RZ, 0xc0, !PT ;  /* 0x0000001f00ff7812 */ /* 0x002fc8000784c0ff */
[----:B------:R-:W-:-:S13]  /*17c10*/  PLOP3.LUT P2, PT, P2, P0, PT, 0x8f, 0xf8 ;  /* 0x0000000000f8781c */ /* 0x000fda0001741177 */
[----:B------:R-:W-:Y:S05]  /*17c20*/  @P2 BRA `(.L_x_312) ;  /* 0x0000000000042947 */ /* 0x000fea0003800000 */
[----:B------:R-:W-:Y:S05]  /*17c30*/  BPT.TRAP 0x1 ;  /* 0x000000040000795c */ /* 0x000fea0000300000 */
.L_x_312:
[----:B------:R-:W-:Y:S05]  /*17c40*/  BSYNC.RECONVERGENT B0 ;  /* 0x0000000000007941 */ /* 0x000fea0003800200 */
.L_x_311:
[----:B------:R-:W-:Y:S02]  /*17c50*/  UIADD3 UR26, UP2, UPT, UR4, 0x80, URZ ;  /* 0x00000080041a7890 */ /* 0x000fe4000ff5e0ff */
[----:B------:R-:W-:Y:S02]  /*17c60*/  UIADD3 UR9, UPT, UPT, UR8, 0x2c000, URZ ;  /* 0x0002c00008097890 */ /* 0x000fe4000fffe0ff */
[----:B------:R-:W-:Y:S02]  /*17c70*/  UIADD3.X UR27, UPT, UPT, URZ, UR5, URZ, UP2, !UPT ;  /* 0x00000005ff1b7290 */ /* 0x000fe400097fe4ff */
[----:B------:R-:W-:Y:S01]  /*17c80*/  UIADD3 UR16, UPT, UPT, UR8, 0x4000, URZ ;  /* 0x0000400008107890 */ /* 0x000fe2000fffe0ff */
[----:B------:R-:W-:Y:S01]  /*17c90*/  UMOV UR24, 0x0 ;  /* 0x0000000000187882 */ /* 0x000fe20000000000 */
[----:B------:R-:W-:Y:S01]  /*17ca0*/  UMOV UR25, 0x10000000 ;  /* 0x1000000000197882 */ /* 0x000fe20000000000 */
[----:B------:R-:W-:Y:S01]  /*17cb0*/  UMOV UR10, URZ ;  /* 0x000000ff000a7c82 */ /* 0x000fe20008000000 */
[----:B------:R-:W-:Y:S01]  /*17cc0*/  UMOV UR18, 0x40 ;  /* 0x0000004000127882 */ /* 0x000fe20000000000 */
[----:B------:R-:W-:Y:S01]  /*17cd0*/  UMOV UR19, UR11 ;  /* 0x0000000b00137c82 */ /* 0x000fe20008000000 */
[----:B------:R-:W-:Y:S01]  /*17ce0*/  UMOV UR20, UR12 ;  /* 0x0000000c00147c82 */ /* 0x000fe20008000000 */
[----:B------:R-:W-:Y:S01]  /*17cf0*/  UMOV UR21, UR13 ;  /* 0x0000000d00157c82 */ /* 0x000fe20008000000 */
[----:B------:R-:W-:Y:S01]  /*17d00*/  UMOV UR22, UR14 ;  /* 0x0000000e00167c82 */ /* 0x000fe20008000000 */
[----:B------:R-:W-:Y:S01]  /*17d10*/  UMOV UR17, UR9 ;  /* 0x0000000900117c82 */ /* 0x000fe20008000000 */
[----:B------:R1:W-:Y:S01]  /*17d20*/  UTMALDG.5D [UR8], [UR26], desc[UR24] ;  /* 0x000018081a0075b4 */ /* 0x0003e20008021000 */
[----:B------:R1:W-:Y:S02]  /*17d30*/  UTMALDG.5D [UR16], [UR26], desc[UR24] ;  /* 0x000018101a0075b4 */ /* 0x0003e40008021000 */
[----:B-1----:R-:W-:Y:S05]  /*17d40*/  BRA.U !UP0, `(.L_x_313) ;  /* 0x0000000108047547 */ /* 0x002fea000b800000 */
[----:B------:R-:W-:Y:S05]  /*17d50*/  BPT.TRAP 0x1 ;  /* 0x000000040000795c */ /* 0x000fea0000300000 */
.L_x_313:
[----:B------:R-:W-:Y:S01]  /*17d60*/  ULEA UR25, UR15, UR8, 0x3 ;  /* 0x000000080f197291 */ /* 0x000fe2000f8e18ff */
[----:B------:R-:W-:Y:S01]  /*17d70*/  IMAD.U32 R3, RZ, RZ, UR23 ;  /* 0x00000017ff037e24 */ /* 0x000fe2000f8e00ff */
[----:B--2---:R-:W-:-:S04]  /*17d80*/  @!P0 MOV R2, 0x4000 ;  /* 0x0000400000028802 */ /* 0x004fc80000000f00 */
[----:B------:R-:W-:-:S04]  /*17d90*/  SHF.L.U32 R3, R3, 0x1f, RZ ;  /* 0x0000001f03037819 */ /* 0x000fc800000006ff */
[----:B------:R-:W1:Y:S02]  /*17da0*/  SYNCS.PHASECHK.TRANS64.TRYWAIT P1, [UR25+0x2c038], R3 ;  /* 0x02c03803ff0075a7 */ /* 0x000e640008021119 */
[----:B-1----:R-:W-:Y:S05]  /*17db0*/  @!P1 BRA `(.L_x_314) ;  /* 0x0000006000849947 */ /* 0x002fea0003800000 */
.L_x_487:
[----:B------:R2:W-:Y:S01]  /*17dc0*/  @!P0 SYNCS.ARRIVE.TRANS64 RZ, [UR25+0x2c020], R2 ;  /* 0x02c02002ffff89a7 */ /* 0x0005e20008000019 */
[----:B------:R-:W-:Y:S05]  /*17dd0*/  BRA.U !UP1, `(.L_x_315) ;  /* 0x0000000109047547 */ /* 0x000fea000b800000 */
[----:B------:R-:W-:Y:S05]  /*17de0*/  BPT.TRAP 0x1 ;  /* 0x000000040000795c */ /* 0x000fea0000300000 */
.L_x_315:
[----:B------:R-:W-:Y:S04]  /*17df0*/  BSSY.RECONVERGENT B0, `(.L_x_316) ;  /* 0x0000003000007945 */ /* 0x000fe80003800200 */
[----:B------:R-:W-:Y:S05]  /*17e00*/  @P2 BRA `(.L_x_317) ;  /* 0x0000000000042947 */ /* 0x000fea0003800000 */
[----:B------:R-:W-:Y:S05]  /*17e10*/  BPT.TRAP 0x1 ;  /* 0x000000040000795c */ /* 0x000fea0000300000 */
.L_x_317:
[----:B------:R-:W-:Y:S05]  /*17e20*/  BSYNC.RECONVERGENT B0 ;  /* 0x0000000000007941 */ /* 0x000fea0003800200 */
.L_x_316:
[----:B------:R-:W-:Y:S01]  /*17e30*/  ULEA UR16, UR15, UR8, 0xe ;  /* 0x000000080f107291 */ /* 0x000fe2000f8e70ff */
[----:B------:R-:W-:Y:S01]  /*17e40*/  BSSY.RECONVERGENT B0, `(.L_x_318) ;  /* 0x000001a000007945 */ /* 0x000fe20003800200 */
[----:B------:R-:W-:Y:S02]  /*17e50*/  UIADD3 UR32, UP2, UPT, UR4, 0x180, URZ ;  /* 0x0000018004207890 */ /* 0x000fe4000ff5e0ff */
[----:B------:R-:W-:Y:S02]  /*17e60*/  UIADD3 UR7, UPT, UPT, UR15, 0x1, URZ ;  /* 0x000000010f077890 */ /* 0x000fe4000fffe0ff */
[----:B------:R-:W-:Y:S02]  /*17e70*/  UIADD3 UR25, UPT, UPT, UR25, 0x2c020, URZ ;  /* 0x0002c02019197890 */ /* 0x000fe4000fffe0ff */
[----:B------:R-:W-:Y:S02]  /*17e80*/  UIADD3.X UR33, UPT, UPT, URZ, UR5, URZ, UP2, !UPT ;  /* 0x00000005ff217290 */ /* 0x000fe400097fe4ff */
[----:B------:R-:W-:-:S02]  /*17e90*/  UIADD3 UR24, UPT, UPT, UR16, 0x10000, URZ ;  /* 0x0001000010187890 */ /* 0x000fc4000fffe0ff */
[----:B------:R-:W-:Y:S02]  /*17ea0*/  UIADD3 UR16, UPT, UPT, UR16, 0x12000, URZ ;  /* 0x0001200010107890 */ /* 0x000fe4000fffe0ff */
[----:B------:R-:W-:Y:S01]  /*17eb0*/  UISETP.NE.AND UP2, UPT, UR7, 0x3, UPT ;  /* 0x000000030700788c */ /* 0x000fe2000bf45270 */
[----:B------:R-:W-:Y:S01]  /*17ec0*/  UMOV UR27, URZ ;  /* 0x000000ff001b7c82 */ /* 0x000fe20008000000 */
[----:B------:R-:W-:Y:S02]  /*17ed0*/  UMOV UR30, 0x0 ;  /* 0x00000000001e7882 */ /* 0x000fe40000000000 */
[----:B------:R-:W-:Y:S01]  /*17ee0*/  USEL UR9, URZ, 0x1, UP2 ;  /* 0x00000001ff097887 */ /* 0x000fe20009000000 */
[----:B------:R-:W-:Y:S01]  /*17ef0*/  UMOV UR31, 0x10000000 ;  /* 0x10000000001f7882 */ /* 0x000fe20000000000 */
[----:B------:R-:W-:Y:S01]  /*17f00*/  UMOV UR26, URZ ;  /* 0x000000ff001a7c82 */ /* 0x000fe20008000000 */
[----:B------:R-:W-:Y:S01]  /*17f10*/  UMOV UR28, UR13 ;  /* 0x0000000d001c7c82 */ /* 0x000fe20008000000 */
[----:B------:R-:W-:Y:S01]  /*17f20*/  UMOV UR29, UR14 ;  /* 0x0000000e001d7c82 */ /* 0x000fe20008000000 */
[----:B------:R-:W-:Y:S01]  /*17f30*/  UMOV UR18, 0x40 ;  /* 0x0000004000127882 */ /* 0x000fe20000000000 */
[----:B------:R-:W-:Y:S01]  /*17f40*/  UMOV UR20, UR13 ;  /* 0x0000000d00147c82 */ /* 0x000fe20008000000 */
[----:B------:R-:W-:Y:S01]  /*17f50*/  UMOV UR21, UR14 ;  /* 0x0000000e00157c82 */ /* 0x000fe20008000000 */
[----:B------:R-:W-:Y:S01]  /*17f60*/  UMOV UR17, UR25 ;  /* 0x0000001900117c82 */ /* 0x000fe20008000000 */
[----:B------:R-:W-:Y:S01]  /*17f70*/  UMOV UR19, UR27 ;  /* 0x0000001b00137c82 */ /* 0x000fe20008000000 */
[----:B------:R3:W-:Y:S01]  /*17f80*/  UTMALDG.4D [UR24], [UR32], desc[UR30] ;  /* 0x00001e18200075b4 */ /* 0x0007e20008019000 */
[----:B------:R-:W-:-:S02]  /*17f90*/  USEL UR7, UR7, URZ, UP2 ;  /* 0x000000ff07077287 */ /* 0x000fc40009000000 */
[----:B------:R-:W-:Y:S01]  /*17fa0*/  ULOP3.LUT UR23, UR23, UR9, URZ, 0x3c, !UPT ;  /* 0x0000000917177292 */ /* 0x000fe2000f8e3cff */
[----:B------:R3:W-:Y:S02]  /*17fb0*/  UTMALDG.4D [UR16], [UR32], desc[UR30] ;  /* 0x00001e10200075b4 */ /* 0x0007e40008019000 */
[----:B---3--:R-:W-:Y:S09]  /*17fc0*/  @!P3 BRA `(.L_x_319) ;  /* 0x000000000004b947 */ /* 0x008ff20003800000 */
[----:B------:R-:W-:Y:S05]  /*17fd0*/  BPT.TRAP 0x1 ;  /* 0x000000040000795c */ /* 0x000fea0000300000 */
.L_x_319:
[----:B------:R-:W-:Y:S05]  /*17fe0*/  BSYNC.RECONVERGENT B0 ;  /* 0x0000000000007941 */ /* 0x000fea0003800200 */
.L_x_318:
[----:B------:R-:W3:Y:S01]  /*17ff0*/  SYNCS.PHASECHK.TRANS64.TRYWAIT P1, [UR8+0x2c018], R5 ;  /* 0x02c01805ff0075a7 */ /* 0x000ee20008021108 */
[----:B--2---:R-:W-:Y:S01]  /*18000*/  @!P0 MOV R2, 0x8000 ;  /* 0x0000800000028802 */ /* 0x004fe20000000f00 */
[----:B---3--:R-:W-:Y:S06]  /*18010*/  @!P1 BRA `(.L_x_320) ;  /* 0x0000006000049947 */ /* 0x008fec0003800000 */
.L_x_489:
[----:B------:R2:W-:Y:S01]  /*18020*/  @!P0 SYNCS.ARRIVE.TRANS64 RZ, [UR8+0x2c008], R2 ;  /* 0x02c00802ffff89a7 */ /* 0x0005e20008000008 */
[----:B------:R-:W-:Y:S04]  /*18030*/  BSSY.RECONVERGENT B0, `(.L_x_321) ;  /* 0x0000003000007945 */ /* 0x000fe80003800200 */
[----:B------:R-:W-:Y:S05]  /*18040*/  @!P5 BRA `(.L_x_322) ;  /* 0x000000000004d947 */ /* 0x000fea0003800000 */
[----:B------:R-:W-:Y:S05]  /*18050*/  BPT.TRAP 0x1 ;  /* 0x000000040000795c */ /* 0x000fea0000300000 */
.L_x_322:
[----:B------:R-:W-:Y:S05]  /*18060*/  BSYNC.RECONVERGENT B0 ;  /* 0x0000000000007941 */ /* 0x000fea0003800200 */
.L_x_321:
[----:B------:R-:W-:Y:S04]  /*18070*/  BSSY.RECONVERGENT B0, `(.L_x_323) ;  /* 0x0000003000007945 */ /* 0x000fe80003800200 */
[----:B------:R-:W-:Y:S05]  /*18080*/  @P2 BRA `(.L_x_324) ;  /* 0x0000000000042947 */ /* 0x000fea0003800000 */
[----:B------:R-:W-:Y:S05]  /*18090*/  BPT.TRAP 0x1 ;  /* 0x000000040000795c */ /* 0x000fea0000300000 */
.L_x_324:
[----:B------:R-:W-:Y:S05]  /*180a0*/  BSYNC.RECONVERGENT B0 ;  /* 0x0000000000007941 */ /* 0x000fea0003800200 */
.L_x_323:
[----:B------:R-:W-:Y:S02]  /*180b0*/  UIADD3 UR10, UP2, UPT, UR4, 0x80, URZ ;  /* 0x00000080040a7890 */ /* 0x000fe4000ff5e0ff */
[----:B------:R-:W-:Y:S02]  /*180c0*/  UIADD3 UR27, UPT, UPT, UR11, 0x80, URZ ;  /* 0x000000800b1b7890 */ /* 0x000fe4000fffe0ff */
[----:B------:R-:W-:Y:S02]  /*180d0*/  UIADD3 UR24, UPT, UPT, UR8, 0x8000, URZ ;  /* 0x0000800008187890 */ /* 0x000fe4000fffe0ff */
[----:B------:R-:W-:Y:S02]  /*180e0*/  UIADD3 UR25, UPT, UPT, UR8, 0x2c008, URZ ;  /* 0x0002c00808197890 */ /* 0x000fe4000fffe0ff */
[----:B------:R-:W-:Y:S02]  /*180f0*/  UIADD3.X UR11, UPT, UPT, URZ, UR5, URZ, UP2, !UPT ;  /* 0x00000005ff0b7290 */ /* 0x000fe400097fe4ff */
[----:B------:R-:W-:Y:S01]  /*18100*/  UIADD3 UR16, UPT, UPT, UR8, 0xc000, URZ ;  /* 0x0000c00008107890 */ /* 0x000fe2000fffe0ff */
[----:B------:R-:W-:Y:S01]  /*18110*/  UMOV UR32, 0x0 ;  /* 0x0000000000207882 */ /* 0x000fe20000000000 */
[----:B------:R-:W-:Y:S01]  /*18120*/  UMOV UR33, 0x10000000 ;  /* 0x1000000000217882 */ /* 0x000fe20000000000 */
[----:B------:R-:W-:Y:S01]  /*18130*/  UMOV UR26, URZ ;  /* 0x000000ff001a7c82 */ /* 0x000fe20008000000 */
[----:B------:R-:W-:Y:S01]  /*18140*/  UMOV UR28, UR12 ;  /* 0x0000000c001c7c82 */ /* 0x000fe20008000000 */
[----:B------:R-:W-:Y:S01]  /*18150*/  UMOV UR29, UR13 ;  /* 0x0000000d001d7c82 */ /* 0x000fe20008000000 */
[----:B------:R-:W-:Y:S01]  /*18160*/  UMOV UR30, UR14 ;  /* 0x0000000e001e7c82 */ /* 0x000fe20008000000 */
        /* <DEDUP_REMOVED lines=8> */
[----:B---3--:R-:W-:Y:S05]  /*181f0*/  BRA.U !UP0, `(.L_x_325) ;  /* 0x0000000108047547 */ /* 0x008fea000b800000 */
[----:B------:R-:W-:Y:S05]  /*18200*/  BPT.TRAP 0x1 ;  /* 0x000000040000795c */ /* 0x000fea0000300000 */
.L_x_325:
[----:B------:R-:W-:Y:S01]  /*18210*/  ULEA UR25, UR7, UR8, 0x3 ;  /* 0x0000000807197291 */ /* 0x000fe2000f8e18ff */
[----:B-1----:R-:W-:Y:S01]  /*18220*/  IMAD.U32 R3, RZ, RZ, UR23 ;  /* 0x00000017ff037e24 */ /* 0x002fe2000f8e00ff */
[----:B--2---:R-:W-:-:S04]  /*18230*/  @!P0 MOV R2, 0x4000 ;  /* 0x0000400000028802 */ /* 0x004fc80000000f00 */
[----:B------:R-:W-:-:S04]  /*18240*/  SHF.L.U32 R3, R3, 0x1f, RZ ;  /* 0x0000001f03037819 */ /* 0x000fc800000006ff */
[----:B------:R-:W1:Y:S02]  /*18250*/  SYNCS.PHASECHK.TRANS64.TRYWAIT P1, [UR25+0x2c038], R3 ;  /* 0x02c03803ff0075a7 */ /* 0x000e640008021119 */
[----:B-1----:R-:W-:Y:S05]  /*18260*/  @!P1 BRA `(.L_x_326) ;  /* 0x0000005c00889947 */ /* 0x002fea0003800000 */
.L_x_491:
[----:B------:R2:W-:Y:S01]  /*18270*/  @!P0 SYNCS.ARRIVE.TRANS64 RZ, [UR25+0x2c020], R2 ;  /* 0x02c02002ffff89a7 */ /* 0x0005e20008000019 */
[----:B------:R-:W-:Y:S05]  /*18280*/  BRA.U !UP1, `(.L_x_327) ;  /* 0x0000000109047547 */ /* 0x000fea000b800000 */
[----:B------:R-:W-:Y:S05]  /*18290*/  BPT.TRAP 0x1 ;  /* 0x000000040000795c */ /* 0x000fea0000300000 */
.L_x_327:
[----:B------:R-:W-:Y:S04]  /*182a0*/  BSSY.RECONVERGENT B0, `(.L_x_328) ;  /* 0x0000003000007945 */ /* 0x000fe80003800200 */
[----:B------:R-:W-:Y:S05]  /*182b0*/  @P2 BRA `(.L_x_329) ;  /* 0x0000000000042947 */ /* 0x000fea0003800000 */
[----:B------:R-:W-:Y:S05]  /*182c0*/  BPT.TRAP 0x1 ;  /* 0x000000040000795c */ /* 0x000fea0000300000 */
.L_x_329:
[----:B------:R-:W-:Y:S05]  /*182d0*/  BSYNC.RECONVERGENT B0 ;  /* 0x0000000000007941 */ /* 0x000fea0003800200 */
.L_x_328:
[----:B------:R-:W-:Y:S01]  /*182e0*/  ULEA UR16, UR7, UR8, 0xe ;  /* 0x0000000807107291 */ /* 0x000fe2000f8e70ff */
[----:B------:R-:W-:Y:S01]  /*182f0*/  LOP3.LUT R4, R4, 0x1, RZ, 0x3c, !PT ;  /* 0x0000000104047812 */ /* 0x000fe200078e3cff */
[----:B------:R-:W-:Y:S02]  /*18300*/  UIADD3 UR30, UP2, UPT, UR4, 0x280, URZ ;  /* 0x00000280041e7890 */ /* 0x000fe4000ff5e0ff */
[----:B------:R-:W-:Y:S02]  /*18310*/  UIADD3 UR25, UPT, UPT, UR25, 0x2c020, URZ ;  /* 0x0002c02019197890 */ /* 0x000fe4000fffe0ff */
[----:B------:R-:W-:Y:S02]  /*18320*/  UIADD3.X UR31, UPT, UPT, URZ, UR5, URZ, UP2, !UPT ;  /* 0x00000005ff1f7290 */ /* 0x000fe400097fe4ff */
[----:B------:R-:W-:Y:S02]  /*18330*/  UIADD3 UR24, UPT, UPT, UR16, 0x10000, URZ ;  /* 0x0001000010187890 */ /* 0x000fe4000fffe0ff */
[----:B------:R-:W-:Y:S01]  /*18340*/  UIADD3 UR16, UPT, UPT, UR16, 0x12000, URZ ;  /* 0x0001200010107890 */ /* 0x000fe2000fffe0ff */
[----:B------:R-:W-:Y:S01]  /*18350*/  UMOV UR27, URZ ;  /* 0x000000ff001b7c82 */ /* 0x000fe20008000000 */
[----:B------:R-:W-:Y:S01]  /*18360*/  UMOV UR10, 0x0 ;  /* 0x00000000000a7882 */ /* 0x000fe20000000000 */
        /* <DEDUP_REMOVED lines=10> */
[----:B------:R-:W-:-:S04]  /*18410*/  UIADD3 UR7, UPT, UPT, UR7, 0x1, URZ ;  /* 0x0000000107077890 */ /* 0x000fc8000fffe0ff */
[----:B------:R-:W-:Y:S01]  /*18420*/  UISETP.NE.AND UP2, UPT, UR7, 0x3, UPT ;  /* 0x000000030700788c */ /* 0x000fe2000bf45270 */
[----:B------:R3:W-:Y:S03]  /*18430*/  UTMALDG.4D [UR16], [UR30], desc[UR10] ;  /* 0x00000a101e0075b4 */ /* 0x0007e60008019000 */
[----:B------:R-:W-:Y:S02]  /*18440*/  USEL UR9, URZ, 0x1, UP2 ;  /* 0x00000001ff097887 */ /* 0x000fe40009000000 */
[----:B------:R-:W-:Y:S02]  /*18450*/  USEL UR15, UR7, URZ, UP2 ;  /* 0x000000ff070f7287 */ /* 0x000fe40009000000 */
[----:B------:R-:W-:Y:S02]  /*18460*/  UISETP.GE.AND UP2, UPT, UR6, 0x2, UPT ;  /* 0x000000020600788c */ /* 0x000fe4000bf46270 */
[----:B------:R-:W-:-:S07]  /*18470*/  ULOP3.LUT UR23, UR23, UR9, URZ, 0x3c, !UPT ;  /* 0x0000000917177292 */ /* 0x000fce000f8e3cff */
[----:B---3--:R-:W-:Y:S05]  /*18480*/  BRA.U !UP2, `(.L_x_305) ;  /* 0x000000210aec7547 */ /* 0x008fea000b800000 */
[----:B------:R-:W-:Y:S02]  /*18490*/  UIADD3 UR7, UPT, UPT, UR6, -0x2, URZ ;  /* 0xfffffffe06077890 */ /* 0x000fe4000fffe0ff */
[----:B------:R-:W-:Y:S02]  /*184a0*/  UIADD3 UR9, UPT, UPT, UR6, -0x1, URZ ;  /* 0xffffffff06097890 */ /* 0x000fe4000fffe0ff */
[----:B------:R-:W-:Y:S02]  /*184b0*/  UISETP.GE.U32.AND UP2, UPT, UR7, 0x3, UPT ;  /* 0x000000030700788c */ /* 0x000fe4000bf46070 */
[----:B------:R-:W-:Y:S01]  /*184c0*/  ULOP3.LUT UR6, UR9, 0x3, URZ, 0xc0, !UPT ;  /* 0x0000000309067892 */ /* 0x000fe2000f8ec0ff */
[----:B------:R-:W-:-:S06]  /*184d0*/  UMOV UR7, 0x1 ;  /* 0x0000000100077882 */ /* 0x000fcc0000000000 */
[----:B------:R-:W-:Y:S05]  /*184e0*/  BRA.U !UP2, `(.L_x_330) ;  /* 0x000000150a107547 */ /* 0x000fea000b800000 */
[----:B------:R-:W-:Y:S01]  /*184f0*/  ULOP3.LUT UR9, UR9, 0xfffffffc, URZ, 0xc0, !UPT ;  /* 0xfffffffc09097892 */ /* 0x000fe2000f8ec0ff */
[----:B------:R-:W-:-:S11]  /*18500*/  UMOV UR7, 0x1 ;  /* 0x0000000100077882 */ /* 0x000fd60000000000 */
.L_x_371:
[----:B------:R-:W-:Y:S05]  /*18510*/  BRA.U !UP0, `(.L_x_331) ;  /* 0x0000000108047547 */ /* 0x000fea000b800000 */
[----:B------:R-:W-:Y:S05]  /*18520*/  BPT.TRAP 0x1 ;  /* 0x000000040000795c */ /* 0x000fea0000300000 */
.L_x_331:
[----:B------:R-:W3:Y:S01]  /*18530*/  S2UR UR8, SR_CgaCtaId ;  /* 0x00000000000879c3 */ /* 0x000ee20000008800 */
[----:B------:R-:W-:Y:S01]  /*18540*/  UMOV UR10, 0x400 ;  /* 0x00000400000a7882 */ /* 0x000fe20000000000 */
[----:B-1----:R-:W-:Y:S01]  /*18550*/  IMAD.U32 R3, RZ, RZ, UR23 ;  /* 0x00000017ff037e24 */ /* 0x002fe2000f8e00ff */
[----:B--2---:R-:W-:-:S04]  /*18560*/  @!P0 MOV R2, 0x4000 ;  /* 0x0000400000028802 */ /* 0x004fc80000000f00 */
[----:B------:R-:W-:Y:S01]  /*18570*/  SHF.L.U32 R3, R3, 0x1f, RZ ;  /* 0x0000001f03037819 */ /* 0x000fe200000006ff */
[----:B---3--:R-:W-:-:S04]  /*18580*/  ULEA UR8, UR8, UR10, 0x18 ;  /* 0x0000000a08087291 */ /* 0x008fc8000f8ec0ff */
[----:B------:R-:W-:-:S09]  /*18590*/  ULEA UR25, UR15, UR8, 0x3 ;  /* 0x000000080f197291 */ /* 0x000fd2000f8e18ff */
[----:B------:R-:W1:Y:S02]  /*185a0*/  SYNCS.PHASECHK.TRANS64.TRYWAIT P1, [UR25+0x2c038], R3 ;  /* 0x02c03803ff0075a7 */ /* 0x000e640008021119 */
[----:B-1----:R-:W-:Y:S05]  /*185b0*/  @!P1 BRA `(.L_x_332) ;  /* 0x0000005800cc9947 */ /* 0x002fea0003800000 */
.L_x_493:
[----:B------:R2:W-:Y:S01]  /*185c0*/  @!P0 SYNCS.ARRIVE.TRANS64 RZ, [UR25+0x2c020], R2 ;  /* 0x02c02002ffff89a7 */ /* 0x0005e20008000019 */
[----:B------:R-:W-:Y:S05]  /*185d0*/  BRA.U !UP1, `(.L_x_333) ;  /* 0x0000000109047547 */ /* 0x000fea000b800000 */
[----:B------:R-:W-:Y:S05]  /*185e0*/  BPT.TRAP 0x1 ;  /* 0x000000040000795c */ /* 0x000fea0000300000 */
.L_x_333:
[----:B-1----:R-:W1:Y:S01]  /*185f0*/  S2R R0, SR_TID.X ;  /* 0x0000000000007919 */ /* 0x002e620000002100 */
[----:B------:R-:W-:Y:S01]  /*18600*/  BSSY.RECONVERGENT B0, `(.L_x_334) ;  /* 0x0000005000007945 */ /* 0x000fe20003800200 */
[----:B-1----:R-:W-:-:S04]  /*18610*/  LOP3.LUT P2, RZ, R0, 0x1f, RZ, 0xc0, !PT ;  /* 0x0000001f00ff7812 */ /* 0x002fc8000784c0ff */
[----:B------:R-:W-:-:S13]  /*18620*/  PLOP3.LUT P2, PT, P2, P0, PT, 0x8f, 0xf8 ;  /* 0x0000000000f8781c */ /* 0x000fda0001741177 */
[----:B------:R-:W-:Y:S05]  /*18630*/  @P2 BRA `(.L_x_335) ;  /* 0x0000000000042947 */ /* 0x000fea0003800000 */
[----:B------:R-:W-:Y:S05]  /*18640*/  BPT.TRAP 0x1 ;  /* 0x000000040000795c */ /* 0x000fea0000300000 */
.L_x_335:
[----:B------:R-:W-:Y:S05]  /*18650*/  BSYNC.RECONVERGENT B0 ;  /* 0x0000000000007941 */ /* 0x000fea0003800200 */
.L_x_334:
[----:B------:R-:W-:Y:S02]  /*18660*/  ULEA UR16, UR15, UR8, 0xe ;  /* 0x000000080f107291 */ /* 0x000fe4000f8e70ff */
[----:B------:R-:W-:Y:S02]  /*18670*/  UIADD3 UR32, UP2, UPT, UR4, 0x180, URZ ;  /* 0x0000018004207890 */ /* 0x000fe4000ff5e0ff */
[----:B------:R-:W-:Y:S02]  /*18680*/  USHF.L.U32 UR27, UR7, 0x6, URZ ;  /* 0x00000006071b7899 */ /* 0x000fe400080006ff */
[----:B------:R-:W-:Y:S02]  /*18690*/  UIADD3 UR25, UPT, UPT, UR25, 0x2c020, URZ ;  /* 0x0002c02019197890 */ /* 0x000fe4000fffe0ff */
[----:B------:R-:W-:Y:S02]  /*186a0*/  UIADD3.X UR33, UPT, UPT, URZ, UR5, URZ, UP2, !UPT ;  /* 0x00000005ff217290 */ /* 0x000fe400097fe4ff */
[----:B------:R-:W-:-:S02]  /*186b0*/  UIADD3 UR24, UPT, UPT, UR16, 0x10000, URZ ;  /* 0x0001000010187890 */ /* 0x000fc4000fffe0ff */
[----:B------:R-:W-:Y:S01]  /*186c0*/  UIADD3 UR16, UPT, UPT, UR16, 0x12000, URZ ;  /* 0x0001200010107890 */ /* 0x000fe2000fffe0ff */
        /* <DEDUP_REMOVED lines=16> */
[----:B------:R-:W-:Y:S01]  /*187d0*/  ULOP3.LUT UR23, UR23, UR11, URZ, 0x3c, !UPT ;  /* 0x0000000b17177292 */ /* 0x000fe2000f8e3cff */
[----:B-1----:R-:W-:Y:S11]  /*187e0*/  BRA.U !UP0, `(.L_x_336) ;  /* 0x0000000108047547 */ /* 0x002ff6000b800000 */
[----:B------:R-:W-:Y:S05]  /*187f0*/  BPT.TRAP 0x1 ;  /* 0x000000040000795c */ /* 0x000fea0000300000 */
.L_x_336:
[----:B------:R-:W-:Y:S01]  /*18800*/  ULEA UR25, UR10, UR8, 0x3 ;  /* 0x000000080a197291 */ /* 0x000fe2000f8e18ff */
[----:B------:R-:W-:Y:S01]  /*18810*/  IMAD.U32 R3, RZ, RZ, UR23 ;  /* 0x00000017ff037e24 */ /* 0x000fe2000f8e00ff */
[----:B--2---:R-:W-:-:S04]  /*18820*/  @!P0 MOV R2, 0x4000 ;  /* 0x0000400000028802 */ /* 0x004fc80000000f00 */
[----:B------:R-:W-:-:S04]  /*18830*/  SHF.L.U32 R3, R3, 0x1f, RZ ;  /* 0x0000001f03037819 */ /* 0x000fc800000006ff */
[----:B------:R-:W1:Y:S02]  /*18840*/  SYNCS.PHASECHK.TRANS64.TRYWAIT P1, [UR25+0x2c038], R3 ;  /* 0x02c03803ff0075a7 */ /* 0x000e640008021119 */
[----:B-1----:R-:W-:Y:S05]  /*18850*/  @!P1 BRA `(.L_x_337) ;  /* 0x00000058003c9947 */ /* 0x002fea0003800000 */
.L_x_495:
[----:B------:R2:W-:Y:S01]  /*18860*/  @!P0 SYNCS.ARRIVE.TRANS64 RZ, [UR25+0x2c020], R2 ;  /* 0x02c02002ffff89a7 */ /* 0x0005e20008000019 */
[----:B------:R-:W-:Y:S05]  /*18870*/  BRA.U !UP1, `(.L_x_338) ;  /* 0x0000000109047547 */ /* 0x000fea000b800000 */
[----:B------:R-:W-:Y:S05]  /*18880*/  BPT.TRAP 0x1 ;  /* 0x000000040000795c */ /* 0x000fea0000300000 */
.L_x_338:
[----:B------:R-:W-:Y:S04]  /*18890*/  BSSY.RECONVERGENT B0, `(.L_x_339) ;  /* 0x0000003000007945 */ /* 0x000fe80003800200 */
[----:B------:R-:W-:Y:S05]  /*188a0*/  @P2 BRA `(.L_x_340) ;  /* 0x0000000000042947 */ /* 0x000fea0003800000 */
[----:B------:R-:W-:Y:S05]  /*188b0*/  BPT.TRAP 0x1 ;  /* 0x000000040000795c */ /* 0x000fea0000300000 */
.L_x_340:
[----:B------:R-:W-:Y:S05]  /*188c0*/  BSYNC.RECONVERGENT B0 ;  /* 0x0000000000007941 */ /* 0x000fea0003800200 */
.L_x_339:
        /* <DEDUP_REMOVED lines=24> */
[----:B---3--:R-:W-:Y:S11]  /*18a50*/  BRA.U !UP0, `(.L_x_341) ;  /* 0x0000000108047547 */ /* 0x008ff6000b800000 */
[----:B------:R-:W-:Y:S05]  /*18a60*/  BPT.TRAP 0x1 ;  /* 0x000000040000795c */ /* 0x000fea0000300000 */
.L_x_341:
[----:B------:R-:W-:Y:S01]  /*18a70*/  ULEA UR25, UR10, UR8, 0x3 ;  /* 0x000000080a197291 */ /* 0x000fe2000f8e18ff */
[----:B-1----:R-:W-:Y:S01]  /*18a80*/  IMAD.U32 R3, RZ, RZ, UR23 ;  /* 0x00000017ff037e24 */ /* 0x002fe2000f8e00ff */
[----:B--2---:R-:W-:-:S04]  /*18a90*/  @!P0 MOV R2, 0x4000 ;  /* 0x0000400000028802 */ /* 0x004fc80000000f00 */
[----:B------:R-:W-:-:S04]  /*18aa0*/  SHF.L.U32 R3, R3, 0x1f, RZ ;  /* 0x0000001f03037819 */ /* 0x000fc800000006ff */
[----:B------:R-:W1:Y:S02]  /*18ab0*/  SYNCS.PHASECHK.TRANS64.TRYWAIT P1, [UR25+0x2c038], R3 ;  /* 0x02c03803ff0075a7 */ /* 0x000e640008021119 */
[----:B-1----:R-:W-:Y:S05]  /*18ac0*/  @!P1 BRA `(.L_x_342) ;  /* 0x0000005400b89947 */ /* 0x002fea0003800000 */
.L_x_497:
[----:B------:R2:W-:Y:S01]  /*18ad0*/  @!P0 SYNCS.ARRIVE.TRANS64 RZ, [UR25+0x2c020], R2 ;  /* 0x02c02002ffff89a7 */ /* 0x0005e20008000019 */
[----:B------:R-:W-:Y:S05]  /*18ae0*/  BRA.U !UP1, `(.L_x_343) ;  /* 0x0000000109047547 */ /* 0x000fea000b800000 */
[----:B------:R-:W-:Y:S05]  /*18af0*/  BPT.TRAP 0x1 ;  /* 0x000000040000795c */ /* 0x000fea0000300000 */
.L_x_343:
[----:B------:R-:W-:Y:S04]  /*18b00*/  BSSY.RECONVERGENT B0, `(.L_x_344) ;  /* 0x0000003000007945 */ /* 0x000fe80003800200 */
[----:B------:R-:W-:Y:S05]  /*18b10*/  @P2 BRA `(.L_x_345) ;  /* 0x0000000000042947 */ /* 0x000fea0003800000 */
[----:B------:R-:W-:Y:S05]  /*18b20*/  BPT.TRAP 0x1 ;  /* 0x000000040000795c */ /* 0x000fea0000300000 */
.L_x_345:
[----:B------:R-:W-:Y:S05]  /*18b30*/  BSYNC.RECONVERGENT B0 ;  /* 0x0000000000007941 */ /* 0x000fea0003800200 */
.L_x_344:
[----:B------:R-:W-:Y:S02]  /*18b40*/  ULEA UR16, UR10, UR8, 0xe ;  /* 0x000000080a107291 */ /* 0x000fe4000f8e70ff */
[----:B------:R-:W-:Y:S02]  /*18b50*/  UIADD3 UR32, UP2, UPT, UR4, 0x180, URZ ;  /* 0x0000018004207890 */ /* 0x000fe4000ff5e0ff */
[----:B------:R-:W-:Y:S02]  /*18b60*/  ULEA UR27, UR7, 0x40, 0x6 ;  /* 0x00000040071b7891 */ /* 0x000fe4000f8e30ff */
        /* <DEDUP_REMOVED lines=23> */
.L_x_346:
[----:B------:R-:W-:Y:S01]  /*18ce0*/  ULEA UR25, UR10, UR8, 0x3 ;  /* 0x000000080a197291 */ /* 0x000fe2000f8e18ff */
[----:B-1----:R-:W-:Y:S01]  /*18cf0*/  IMAD.U32 R3, RZ, RZ, UR23 ;  /* 0x00000017ff037e24 */ /* 0x002fe2000f8e00ff */
[----:B--2---:R-:W-:-:S04]  /*18d00*/  @!P0 MOV R2, 0x4000 ;  /* 0x0000400000028802 */ /* 0x004fc80000000f00 */
[----:B------:R-:W-:-:S04]  /*18d10*/  SHF.L.U32 R3, R3, 0x1f, RZ ;  /* 0x0000001f03037819 */ /* 0x000fc800000006ff */
[----:B------:R-:W1:Y:S02]  /*18d20*/  SYNCS.PHASECHK.TRANS64.TRYWAIT P1, [UR25+0x2c038], R3 ;  /* 0x02c03803ff0075a7 */ /* 0x000e640008021119 */
[----:B-1----:R-:W-:Y:S05]  /*18d30*/  @!P1 BRA `(.L_x_347) ;  /* 0x0000005400349947 */ /* 0x002fea0003800000 */
.L_x_499:
[----:B------:R2:W-:Y:S01]  /*18d40*/  @!P0 SYNCS.ARRIVE.TRANS64 RZ, [UR25+0x2c020], R2 ;  /* 0x02c02002ffff89a7 */ /* 0x0005e20008000019 */
[----:B------:R-:W-:Y:S05]  /*18d50*/  BRA.U !UP1, `(.L_x_348) ;  /* 0x0000000109047547 */ /* 0x000fea000b800000 */
[----:B------:R-:W-:Y:S05]  /*18d60*/  BPT.TRAP 0x1 ;  /* 0x000000040000795c */ /* 0x000fea0000300000 */
.L_x_348:
[----:B------:R-:W-:Y:S04]  /*18d70*/  BSSY.RECONVERGENT B0, `(.L_x_349) ;  /* 0x0000003000007945 */ /* 0x000fe80003800200 */
[----:B------:R-:W-:Y:S05]  /*18d80*/  @P2 BRA `(.L_x_350) ;  /* 0x0000000000042947 */ /* 0x000fea0003800000 */
[----:B------:R-:W-:Y:S05]  /*18d90*/  BPT.TRAP 0x1 ;  /* 0x000000040000795c */ /* 0x000fea0000300000 */
.L_x_350:
[----:B------:R-:W-:Y:S05]  /*18da0*/  BSYNC.RECONVERGENT B0 ;  /* 0x0000000000007941 */ /* 0x000fea0003800200 */
.L_x_349:
        /* <DEDUP_REMOVED lines=26> */
.L_x_351:
[----:B------:R-:W-:Y:S01]  /*18f50*/  ULEA UR25, UR10, UR8, 0x3 ;  /* 0x000000080a197291 */ /* 0x000fe2000f8e18ff */
[----:B-1----:R-:W-:Y:S01]  /*18f60*/  IMAD.U32 R3, RZ, RZ, UR23 ;  /* 0x00000017ff037e24 */ /* 0x002fe2000f8e00ff */
[----:B--2---:R-:W-:-:S04]  /*18f70*/  @!P0 MOV R2, 0x4000 ;  /* 0x0000400000028802 */ /* 0x004fc80000000f00 */
[----:B------:R-:W-:-:S04]  /*18f80*/  SHF.L.U32 R3, R3, 0x1f, RZ ;  /* 0x0000001f03037819 */ /* 0x000fc800000006ff */
[----:B------:R-:W1:Y:S02]  /*18f90*/  SYNCS.PHASECHK.TRANS64.TRYWAIT P1, [UR25+0x2c038], R3 ;  /* 0x02c03803ff0075a7 */ /* 0x000e640008021119 */
[----:B-1----:R-:W-:Y:S05]  /*18fa0*/  @!P1 BRA `(.L_x_352) ;  /* 0x0000005000b09947 */ /* 0x002fea0003800000 */
.L_x_501:
[----:B------:R2:W-:Y:S01]  /*18fb0*/  @!P0 SYNCS.ARRIVE.TRANS64 RZ, [UR25+0x2c020], R2 ;  /* 0x02c02002ffff89a7 */ /* 0x0005e20008000019 */
[----:B------:R-:W-:Y:S05]  /*18fc0*/  BRA.U !UP1, `(.L_x_353) ;  /* 0x0000000109047547 */ /* 0x000fea000b800000 */
[----:B------:R-:W-:Y:S05]  /*18fd0*/  BPT.TRAP 0x1 ;  /* 0x000000040000795c */ /* 0x000fea0000300000 */
.L_x_353:
[----:B------:R-:W-:Y:S04]  /*18fe0*/  BSSY.RECONVERGENT B0, `(.L_x_354) ;  /* 0x0000003000007945 */ /* 0x000fe80003800200 */
[----:B------:R-:W-:Y:S05]  /*18ff0*/  @P2 BRA `(.L_x_355) ;  /* 0x0000000000042947 */ /* 0x000fea0003800000 */
[----:B------:R-:W-:Y:S05]  /*19000*/  BPT.TRAP 0x1 ;  /* 0x000000040000795c */ /* 0x000fea0000300000 */
.L_x_355:
[----:B------:R-:W-:Y:S05]  /*19010*/  BSYNC.RECONVERGENT B0 ;  /* 0x0000000000007941 */ /* 0x000fea0003800200 */
.L_x_354:
        /* <DEDUP_REMOVED lines=26> */
.L_x_356:
[----:B------:R-:W-:Y:S01]  /*191c0*/  ULEA UR25, UR10, UR8, 0x3 ;  /* 0x000000080a197291 */ /* 0x000fe2000f8e18ff */
[----:B-1----:R-:W-:Y:S01]  /*191d0*/  IMAD.U32 R3, RZ, RZ, UR23 ;  /* 0x00000017ff037e24 */ /* 0x002fe2000f8e00ff */
[----:B--2---:R-:W-:-:S04]  /*191e0*/  @!P0 MOV R2, 0x4000 ;  /* 0x0000400000028802 */ /* 0x004fc80000000f00 */
[----:B------:R-:W-:-:S04]  /*191f0*/  SHF.L.U32 R3, R3, 0x1f, RZ ;  /* 0x0000001f03037819 */ /* 0x000fc800000006ff */
[----:B------:R-:W1:Y:S02]  /*19200*/  SYNCS.PHASECHK.TRANS64.TRYWAIT P1, [UR25+0x2c038], R3 ;  /* 0x02c03803ff0075a7 */ /* 0x000e640008021119 */
[----:B-1----:R-:W-:Y:S05]  /*19210*/  @!P1 BRA `(.L_x_357) ;  /* 0x00000050002c9947 */ /* 0x002fea0003800000 */
.L_x_503:
[----:B------:R2:W-:Y:S01]  /*19220*/  @!P0 SYNCS.ARRIVE.TRANS64 RZ, [UR25+0x2c020], R2 ;  /* 0x02c02002ffff89a7 */ /* 0x0005e20008000019 */
[----:B------:R-:W-:Y:S05]  /*19230*/  BRA.U !UP1, `(.L_x_358) ;  /* 0x0000000109047547 */ /* 0x000fea000b800000 */
[----:B------:R-:W-:Y:S05]  /*19240*/  BPT.TRAP 0x1 ;  /* 0x000000040000795c */ /* 0x000fea0000300000 */
.L_x_358:
[----:B------:R-:W-:Y:S04]  /*19250*/  BSSY.RECONVERGENT B0, `(.L_x_359) ;  /* 0x0000003000007945 */ /* 0x000fe80003800200 */
[----:B------:R-:W-:Y:S05]  /*19260*/  @P2 BRA `(.L_x_360) ;  /* 0x0000000000042947 */ /* 0x000fea0003800000 */
[----:B------:R-:W-:Y:S05]  /*19270*/  BPT.TRAP 0x1 ;  /* 0x000000040000795c */ /* 0x000fea0000300000 */
.L_x_360:
[----:B------:R-:W-:Y:S05]  /*19280*/  BSYNC.RECONVERGENT B0 ;  /* 0x0000000000007941 */ /* 0x000fea0003800200 */
.L_x_359:
        /* <DEDUP_REMOVED lines=18> */
[----:B------:R-:W-:-:S02]  /*193b0*/  UIADD3 UR11, UPT, UPT, UR10, 0x1, URZ ;  /* 0x000000010a0b7890 */ /* 0x000fc4000fffe0ff */
[----:B------:R-:W-:Y:S02]  /*193c0*/  UIADD3 UR10, UPT, UPT, UR7, 0x3, URZ ;  /* 0x00000003070a7890 */ /* 0x000fe4000fffe0ff */
[----:B------:R-:W-:Y:S01]  /*193d0*/  UISETP.NE.AND UP2, UPT, UR11, 0x3, UPT ;  /* 0x000000030b00788c */ /* 0x000fe2000bf45270 */
[----:B------:R3:W-:Y:S03]  /*193e0*/  UTMALDG.4D [UR16], [UR32], desc[UR30] ;  /* 0x00001e10200075b4 */ /* 0x0007e60008019000 */
[----:B------:R-:W-:Y:S02]  /*193f0*/  USEL UR12, URZ, 0x1, UP2 ;  /* 0x00000001ff0c7887 */ /* 0x000fe40009000000 */
[----:B------:R-:W-:Y:S02]  /*19400*/  USEL UR11, UR11, URZ, UP2 ;  /* 0x000000ff0b0b7287 */ /* 0x000fe40009000000 */
[----:B------:R-:W-:Y:S01]  /*19410*/  ULOP3.LUT UR23, UR23, UR12, URZ, 0x3c, !UPT ;  /* 0x0000000c17177292 */ /* 0x000fe2000f8e3cff */
[----:B---3--:R-:W-:Y:S11]  /*19420*/  BRA.U !UP0, `(.L_x_361) ;  /* 0x0000000108047547 */ /* 0x008ff6000b800000 */
[----:B------:R-:W-:Y:S05]  /*19430*/  BPT.TRAP 0x1 ;  /* 0x000000040000795c */ /* 0x000fea0000300000 */
.L_x_361:
[----:B------:R-:W-:Y:S01]  /*19440*/  ULEA UR25, UR11, UR8, 0x3 ;  /* 0x000000080b197291 */ /* 0x000fe2000f8e18ff */
[----:B-1----:R-:W-:Y:S01]  /*19450*/  IMAD.U32 R3, RZ, RZ, UR23 ;  /* 0x00000017ff037e24 */ /* 0x002fe2000f8e00ff */
[----:B--2---:R-:W-:-:S04]  /*19460*/  @!P0 MOV R2, 0x4000 ;  /* 0x0000400000028802 */ /* 0x004fc80000000f00 */
[----:B------:R-:W-:-:S04]  /*19470*/  SHF.L.U32 R3, R3, 0x1f, RZ ;  /* 0x0000001f03037819 */ /* 0x000fc800000006ff */
[----:B------:R-:W1:Y:S02]  /*19480*/  SYNCS.PHASECHK.TRANS64.TRYWAIT P1, [UR25+0x2c038], R3 ;  /* 0x02c03803ff0075a7 */ /* 0x000e640008021119 */
[----:B-1----:R-:W-:Y:S05]  /*19490*/  @!P1 BRA `(.L_x_362) ;  /* 0x0000004c00a49947 */ /* 0x002fea0003800000 */
.L_x_505:
[----:B------:R2:W-:Y:S01]  /*194a0*/  @!P0 SYNCS.ARRIVE.TRANS64 RZ, [UR25+0x2c020], R2 ;  /* 0x02c02002ffff89a7 */ /* 0x0005e20008000019 */
[----:B------:R-:W-:Y:S05]  /*194b0*/  BRA.U !UP1, `(.L_x_363) ;  /* 0x0000000109047547 */ /* 0x000fea000b800000 */
[----:B------:R-:W-:Y:S05]  /*194c0*/  BPT.TRAP 0x1 ;  /* 0x000000040000795c */ /* 0x000fea0000300000 */
.L_x_363:
[----:B------:R-:W-:Y:S04]  /*194d0*/  BSSY.RECONVERGENT B0, `(.L_x_364) ;  /* 0x0000003000007945 */ /* 0x000fe80003800200 */
[----:B------:R-:W-:Y:S05]  /*194e0*/  @P2 BRA `(.L_x_365) ;  /* 0x0000000000042947 */ /* 0x000fea0003800000 */
[----:B------:R-:W-:Y:S05]  /*194f0*/  BPT.TRAP 0x1 ;  /* 0x000000040000795c */ /* 0x000fea0000300000 */
.L_x_365:
[----:B------:R-:W-:Y:S05]  /*19500*/  BSYNC.RECONVERGENT B0 ;  /* 0x0000000000007941 */ /* 0x000fea0003800200 */
.L_x_364:
        /* <DEDUP_REMOVED lines=26> */
.L_x_366:
[----:B------:R-:W-:Y:S01]  /*196b0*/  ULEA UR25, UR11, UR8, 0x3 ;  /* 0x000000080b197291 */ /* 0x000fe2000f8e18ff */
[----:B-1----:R-:W-:Y:S01]  /*196c0*/  IMAD.U32 R3, RZ, RZ, UR23 ;  /* 0x00000017ff037e24 */ /* 0x002fe2000f8e00ff */
[----:B--2---:R-:W-:-:S04]  /*196d0*/  @!P0 MOV R2, 0x4000 ;  /* 0x0000400000028802 */ /* 0x004fc80000000f00 */
[----:B------:R-:W-:-:S04]  /*196e0*/  SHF.L.U32 R3, R3, 0x1f, RZ ;  /* 0x0000001f03037819 */ /* 0x000fc800000006ff */
[----:B------:R-:W1:Y:S02]  /*196f0*/  SYNCS.PHASECHK.TRANS64.TRYWAIT P1, [UR25+0x2c038], R3 ;  /* 0x02c03803ff0075a7 */ /* 0x000e640008021119 */
[----:B-1----:R-:W-:Y:S05]  /*19700*/  @!P1 BRA `(.L_x_367) ;  /* 0x0000004c00209947 */ /* 0x002fea0003800000 */
.L_x_507:
[----:B------:R2:W-:Y:S01]  /*19710*/  @!P0 SYNCS.ARRIVE.TRANS64 RZ, [UR25+0x2c020], R2 ;  /* 0x02c02002ffff89a7 */ /* 0x0005e20008000019 */
[----:B------:R-:W-:Y:S05]  /*19720*/  BRA.U !UP1, `(.L_x_368) ;  /* 0x0000000109047547 */ /* 0x000fea000b800000 */
[----:B------:R-:W-:Y:S05]  /*19730*/  BPT.TRAP 0x1 ;  /* 0x000000040000795c */ /* 0x000fea0000300000 */
.L_x_368:
[----:B------:R-:W-:Y:S04]  /*19740*/  BSSY.RECONVERGENT B0, `(.L_x_369) ;  /* 0x0000003000007945 */ /* 0x000fe80003800200 */
[----:B------:R-:W-:Y:S05]  /*19750*/  @P2 BRA `(.L_x_370) ;  /* 0x0000000000042947 */ /* 0x000fea0003800000 */
[----:B------:R-:W-:Y:S05]  /*19760*/  BPT.TRAP 0x1 ;  /* 0x000000040000795c */ /* 0x000fea0000300000 */
.L_x_370:
[----:B------:R-:W-:Y:S05]  /*19770*/  BSYNC.RECONVERGENT B0 ;  /* 0x0000000000007941 */ /* 0x000fea0003800200 */
.L_x_369:
        /* <DEDUP_REMOVED lines=24> */
[----:B------:R-:W-:-:S02]  /*19900*/  UISETP.NE.AND UP2, UPT, UR10, UR9, UPT ;  /* 0x000000090a00728c */ /* 0x000fc4000bf45270 */
[----:B------:R-:W-:-:S07]  /*19910*/  ULOP3.LUT UR23, UR23, UR12, URZ, 0x3c, !UPT ;  /* 0x0000000c17177292 */ /* 0x000fce000f8e3cff */
[----:B---3--:R-:W-:Y:S05]  /*19920*/  BRA.U UP2, `(.L_x_371) ;  /* 0xffffffe902f87547 */ /* 0x008fea000b83ffff */
.L_x_330:
[----:B------:R-:W-:-:S09]  /*19930*/  UISETP.NE.AND UP2, UPT, UR6, URZ, UPT ;  /* 0x000000ff0600728c */ /* 0x000fd2000bf45270 */
[----:B------:R-:W-:Y:S05]  /*19940*/  BRA.U !UP2, `(.L_x_305) ;  /* 0x0000000d0abc7547 */ /* 0x000fea000b800000 */
[----:B------:R-:W-:Y:S05]  /*19950*/  BRA.U !UP0, `(.L_x_372) ;  /* 0x0000000108047547 */ /* 0x000fea000b800000 */
[----:B------:R-:W-:Y:S05]  /*19960*/  BPT.TRAP 0x1 ;  /* 0x000000040000795c */ /* 0x000fea0000300000 */
.L_x_372:
[----:B------:R-:W-:Y:S01]  /*19970*/  ULEA UR25, UR15, UR8, 0x3 ;  /* 0x000000080f197291 */ /* 0x000fe2000f8e18ff */
[----:B-1----:R-:W-:Y:S01]  /*19980*/  IMAD.U32 R3, RZ, RZ, UR23 ;  /* 0x00000017ff037e24 */ /* 0x002fe2000f8e00ff */
[----:B--2---:R-:W-:-:S04]  /*19990*/  @!P0 MOV R2, 0x4000 ;  /* 0x0000400000028802 */ /* 0x004fc80000000f00 */
[----:B------:R-:W-:-:S04]  /*199a0*/  SHF.L.U32 R3, R3, 0x1f, RZ ;  /* 0x0000001f03037819 */ /* 0x000fc800000006ff */
[----:B------:R-:W1:Y:S02]  /*199b0*/  SYNCS.PHASECHK.TRANS64.TRYWAIT P1, [UR25+0x2c038], R3 ;  /* 0x02c03803ff0075a7 */ /* 0x000e640008021119 */
[----:B-1----:R-:W-:Y:S05]  /*199c0*/  @!P1 BRA `(.L_x_373) ;  /* 0x0000004800889947 */ /* 0x002fea0003800000 */
.L_x_509:
[----:B------:R2:W-:Y:S01]  /*199d0*/  @!P0 SYNCS.ARRIVE.TRANS64 RZ, [UR25+0x2c020], R2 ;  /* 0x02c02002ffff89a7 */ /* 0x0005e20008000019 */
[----:B------:R-:W-:Y:S05]  /*199e0*/  BRA.U !UP1, `(.L_x_374) ;  /* 0x0000000109047547 */ /* 0x000fea000b800000 */
[----:B------:R-:W-:Y:S05]  /*199f0*/  BPT.TRAP 0x1 ;  /* 0x000000040000795c */ /* 0x000fea0000300000 */
.L_x_374:
[----:B------:R-:W-:Y:S04]  /*19a00*/  BSSY.RECONVERGENT B0, `(.L_x_375) ;  /* 0x0000003000007945 */ /* 0x000fe80003800200 */
[----:B------:R-:W-:Y:S05]  /*19a10*/  @P2 BRA `(.L_x_376) ;  /* 0x0000000000042947 */ /* 0x000fea0003800000 */
[----:B------:R-:W-:Y:S05]  /*19a20*/  BPT.TRAP 0x1 ;  /* 0x000000040000795c */ /* 0x000fea0000300000 */
.L_x_376:
[----:B------:R-:W-:Y:S05]  /*19a30*/  BSYNC.RECONVERGENT B0 ;  /* 0x0000000000007941 */ /* 0x000fea0003800200 */
.L_x_375:
        /* <DEDUP_REMOVED lines=26> */
.L_x_377:
[----:B------:R-:W-:Y:S01]  /*19be0*/  ULEA UR25, UR9, UR8, 0x3 ;  /* 0x0000000809197291 */ /* 0x000fe2000f8e18ff */
[----:B-1----:R-:W-:Y:S01]  /*19bf0*/  IMAD.U32 R3, RZ, RZ, UR23 ;  /* 0x00000017ff037e24 */ /* 0x002fe2000f8e00ff */
[----:B--2---:R-:W-:-:S04]  /*19c00*/  @!P0 MOV R2, 0x4000 ;  /* 0x0000400000028802 */ /* 0x004fc80000000f00 */
[----:B------:R-:W-:-:S04]  /*19c10*/  SHF.L.U32 R3, R3, 0x1f, RZ ;  /* 0x0000001f03037819 */ /* 0x000fc800000006ff */
[----:B------:R-:W1:Y:S02]  /*19c20*/  SYNCS.PHASECHK.TRANS64.TRYWAIT P1, [UR25+0x2c038], R3 ;  /* 0x02c03803ff0075a7 */ /* 0x000e640008021119 */
[----:B-1----:R-:W-:Y:S05]  /*19c30*/  @!P1 BRA `(.L_x_378) ;  /* 0x0000004800049947 */ /* 0x002fea0003800000 */
.L_x_511:
[----:B------:R2:W-:Y:S01]  /*19c40*/  @!P0 SYNCS.ARRIVE.TRANS64 RZ, [UR25+0x2c020], R2 ;  /* 0x02c02002ffff89a7 */ /* 0x0005e20008000019 */
[----:B------:R-:W-:Y:S05]  /*19c50*/  BRA.U !UP1, `(.L_x_379) ;  /* 0x0000000109047547 */ /* 0x000fea000b800000 */
[----:B------:R-:W-:Y:S05]  /*19c60*/  BPT.TRAP 0x1 ;  /* 0x000000040000795c */ /* 0x000fea0000300000 */
.L_x_379:
[----:B------:R-:W-:Y:S04]  /*19c70*/  BSSY.RECONVERGENT B0, `(.L_x_380) ;  /* 0x0000003000007945 */ /* 0x000fe80003800200 */
[----:B------:R-:W-:Y:S05]  /*19c80*/  @P2 BRA `(.L_x_381) ;  /* 0x0000000000042947 */ /* 0x000fea0003800000 */
[----:B------:R-:W-:Y:S05]  /*19c90*/  BPT.TRAP 0x1 ;  /* 0x000000040000795c */ /* 0x000fea0000300000 */
.L_x_381:
[----:B------:R-:W-:Y:S05]  /*19ca0*/  BSYNC.RECONVERGENT B0 ;  /* 0x0000000000007941 */ /* 0x000fea0003800200 */
.L_x_380:
        /* <DEDUP_REMOVED lines=23> */
[----:B------:R-:W-:Y:S02]  /*19e20*/  UISETP.NE.AND UP2, UPT, UR6, 0x1, UPT ;  /* 0x000000010600788c */ /* 0x000fe4000bf45270 */
[----:B------:R-:W-:-:S07]  /*19e30*/  ULOP3.LUT UR23, UR23, UR12, URZ, 0x3c, !UPT ;  /* 0x0000000c17177292 */ /* 0x000fce000f8e3cff */
[----:B---3--:R-:W-:Y:S05]  /*19e40*/  BRA.U !UP2, `(.L_x_305) ;  /* 0x000000090a7c7547 */ /* 0x008fea000b800000 */
[----:B------:R-:W-:Y:S05]  /*19e50*/  BRA.U !UP0, `(.L_x_382) ;  /* 0x0000000108047547 */ /* 0x000fea000b800000 */
[----:B------:R-:W-:Y:S05]  /*19e60*/  BPT.TRAP 0x1 ;  /* 0x000000040000795c */ /* 0x000fea0000300000 */
.L_x_382:
[----:B------:R-:W-:Y:S01]  /*19e70*/  ULEA UR25, UR15, UR8, 0x3 ;  /* 0x000000080f197291 */ /* 0x000fe2000f8e18ff */
[----:B-1----:R-:W-:Y:S01]  /*19e80*/  IMAD.U32 R3, RZ, RZ, UR23 ;  /* 0x00000017ff037e24 */ /* 0x002fe2000f8e00ff */
[----:B--2---:R-:W-:-:S04]  /*19e90*/  @!P0 MOV R2, 0x4000 ;  /* 0x0000400000028802 */ /* 0x004fc80000000f00 */
[----:B------:R-:W-:-:S04]  /*19ea0*/  SHF.L.U32 R3, R3, 0x1f, RZ ;  /* 0x0000001f03037819 */ /* 0x000fc800000006ff */
[----:B------:R-:W1:Y:S02]  /*19eb0*/  SYNCS.PHASECHK.TRANS64.TRYWAIT P1, [UR25+0x2c038], R3 ;  /* 0x02c03803ff0075a7 */ /* 0x000e640008021119 */
[----:B-1----:R-:W-:Y:S05]  /*19ec0*/  @!P1 BRA `(.L_x_383) ;  /* 0x0000004400789947 */ /* 0x002fea0003800000 */
.L_x_513:
[----:B------:R2:W-:Y:S01]  /*19ed0*/  @!P0 SYNCS.ARRIVE.TRANS64 RZ, [UR25+0x2c020], R2 ;  /* 0x02c02002ffff89a7 */ /* 0x0005e20008000019 */
[----:B------:R-:W-:Y:S05]  /*19ee0*/  BRA.U !UP1, `(.L_x_384) ;  /* 0x0000000109047547 */ /* 0x000fea000b800000 */
[----:B------:R-:W-:Y:S05]  /*19ef0*/  BPT.TRAP 0x1 ;  /* 0x000000040000795c */ /* 0x000fea0000300000 */
.L_x_384:
[----:B------:R-:W-:Y:S04]  /*19f00*/  BSSY.RECONVERGENT B0, `(.L_x_385) ;  /* 0x0000003000007945 */ /* 0x000fe80003800200 */
[----:B------:R-:W-:Y:S05]  /*19f10*/  @P2 BRA `(.L_x_386) ;  /* 0x0000000000042947 */ /* 0x000fea0003800000 */
[----:B------:R-:W-:Y:S05]  /*19f20*/  BPT.TRAP 0x1 ;  /* 0x000000040000795c */ /* 0x000fea0000300000 */
.L_x_386:
[----:B------:R-:W-:Y:S05]  /*19f30*/  BSYNC.RECONVERGENT B0 ;  /* 0x0000000000007941 */ /* 0x000fea0003800200 */
.L_x_385:
        /* <DEDUP_REMOVED lines=26> */
.L_x_387:
[----:B------:R-:W-:Y:S01]  /*1a0e0*/  ULEA UR25, UR9, UR8, 0x3 ;  /* 0x0000000809197291 */ /* 0x000fe2000f8e18ff */
[----:B-1----:R-:W-:Y:S01]  /*1a0f0*/  IMAD.U32 R3, RZ, RZ, UR23 ;  /* 0x00000017ff037e24 */ /* 0x002fe2000f8e00ff */
[----:B--2---:R-:W-:-:S04]  /*1a100*/  @!P0 MOV R2, 0x4000 ;  /* 0x0000400000028802 */ /* 0x004fc80000000f00 */
[----:B------:R-:W-:-:S04]  /*1a110*/  SHF.L.U32 R3, R3, 0x1f, RZ ;  /* 0x0000001f03037819 */ /* 0x000fc800000006ff */
[----:B------:R-:W1:Y:S02]  /*1a120*/  SYNCS.PHASECHK.TRANS64.TRYWAIT P1, [UR25+0x2c038], R3 ;  /* 0x02c03803ff0075a7 */ /* 0x000e640008021119 */
[----:B-1----:R-:W-:Y:S05]  /*1a130*/  @!P1 BRA `(.L_x_388) ;  /* 0x0000004000f49947 */ /* 0x002fea0003800000 */
.L_x_515:
[----:B------:R2:W-:Y:S01]  /*1a140*/  @!P0 SYNCS.ARRIVE.TRANS64 RZ, [UR25+0x2c020], R2 ;  /* 0x02c02002ffff89a7 */ /* 0x0005e20008000019 */
[----:B------:R-:W-:Y:S05]  /*1a150*/  BRA.U !UP1, `(.L_x_389) ;  /* 0x0000000109047547 */ /* 0x000fea000b800000 */
[----:B------:R-:W-:Y:S05]  /*1a160*/  BPT.TRAP 0x1 ;  /* 0x000000040000795c */ /* 0x000fea0000300000 */
.L_x_389:
[----:B------:R-:W-:Y:S04]  /*1a170*/  BSSY.RECONVERGENT B0, `(.L_x_390) ;  /* 0x0000003000007945 */ /* 0x000fe80003800200 */
[----:B------:R-:W-:Y:S05]  /*1a180*/  @P2 BRA `(.L_x_391) ;  /* 0x0000000000042947 */ /* 0x000fea0003800000 */
[----:B------:R-:W-:Y:S05]  /*1a190*/  BPT.TRAP 0x1 ;  /* 0x000000040000795c */ /* 0x000fea0000300000 */
.L_x_391:
[----:B------:R-:W-:Y:S05]  /*1a1a0*/  BSYNC.RECONVERGENT B0 ;  /* 0x0000000000007941 */ /* 0x000fea0003800200 */
.L_x_390:
        /* <DEDUP_REMOVED lines=26> */
[----:B------:R-:W-:Y:S01]  /*1a350*/  UIADD3 UR7, UPT, UPT, UR7, 0x2, URZ ;  /* 0x0000000207077890 */ /* 0x000fe2000fffe0ff */
[----:B------:R-:W-:Y:S11]  /*1a360*/  BRA.U !UP0, `(.L_x_392) ;  /* 0x0000000108047547 */ /* 0x000ff6000b800000 */
[----:B------:R-:W-:Y:S05]  /*1a370*/  BPT.TRAP 0x1 ;  /* 0x000000040000795c */ /* 0x000fea0000300000 */
.L_x_392:
[----:B------:R-:W-:Y:S01]  /*1a380*/  ULEA UR25, UR15, UR8, 0x3 ;  /* 0x000000080f197291 */ /* 0x000fe2000f8e18ff */
[----:B-1----:R-:W-:Y:S01]  /*1a390*/  IMAD.U32 R3, RZ, RZ, UR23 ;  /* 0x00000017ff037e24 */ /* 0x002fe2000f8e00ff */
[----:B--2---:R-:W-:-:S04]  /*1a3a0*/  @!P0 MOV R2, 0x4000 ;  /* 0x0000400000028802 */ /* 0x004fc80000000f00 */
[----:B------:R-:W-:-:S04]  /*1a3b0*/  SHF.L.U32 R3, R3, 0x1f, RZ ;  /* 0x0000001f03037819 */ /* 0x000fc800000006ff */
[----:B------:R-:W1:Y:S02]  /*1a3c0*/  SYNCS.PHASECHK.TRANS64.TRYWAIT P1, [UR25+0x2c038], R3 ;  /* 0x02c03803ff0075a7 */ /* 0x000e640008021119 */
[----:B-1----:R-:W-:Y:S05]  /*1a3d0*/  @!P1 BRA `(.L_x_393) ;  /* 0x0000004000649947 */ /* 0x002fea0003800000 */
.L_x_517:
[----:B------:R2:W-:Y:S01]  /*1a3e0*/  @!P0 SYNCS.ARRIVE.TRANS64 RZ, [UR25+0x2c020], R2 ;  /* 0x02c02002ffff89a7 */ /* 0x0005e20008000019 */
[----:B------:R-:W-:Y:S05]  /*1a3f0*/  BRA.U !UP1, `(.L_x_394) ;  /* 0x0000000109047547 */ /* 0x000fea000b800000 */
[----:B------:R-:W-:Y:S05]  /*1a400*/  BPT.TRAP 0x1 ;  /* 0x000000040000795c */ /* 0x000fea0000300000 */
.L_x_394:
[----:B------:R-:W-:Y:S04]  /*1a410*/  BSSY.RECONVERGENT B0, `(.L_x_395) ;  /* 0x0000003000007945 */ /* 0x000fe80003800200 */
[----:B------:R-:W-:Y:S05]  /*1a420*/  @P2 BRA `(.L_x_396) ;  /* 0x0000000000042947 */ /* 0x000fea0003800000 */
[----:B------:R-:W-:Y:S05]  /*1a430*/  BPT.TRAP 0x1 ;  /* 0x000000040000795c */ /* 0x000fea0000300000 */
.L_x_396:
[----:B------:R-:W-:Y:S05]  /*1a440*/  BSYNC.RECONVERGENT B0 ;  /* 0x0000000000007941 */ /* 0x000fea0003800200 */
.L_x_395:
        /* <DEDUP_REMOVED lines=26> */
.L_x_397:
[----:B------:R-:W-:Y:S01]  /*1a5f0*/  ULEA UR17, UR6, UR8, 0x3 ;  /* 0x0000000806117291 */ /* 0x000fe2000f8e18ff */
[----:B-1----:R-:W-:Y:S01]  /*1a600*/  IMAD.U32 R3, RZ, RZ, UR23 ;  /* 0x00000017ff037e24 */ /* 0x002fe2000f8e00ff */
[----:B--2---:R-:W-:-:S04]  /*1a610*/  @!P0 MOV R2, 0x4000 ;  /* 0x0000400000028802 */ /* 0x004fc80000000f00 */
[----:B------:R-:W-:-:S04]  /*1a620*/  SHF.L.U32 R3, R3, 0x1f, RZ ;  /* 0x0000001f03037819 */ /* 0x000fc800000006ff */
[----:B------:R-:W1:Y:S02]  /*1a630*/  SYNCS.PHASECHK.TRANS64.TRYWAIT P1, [UR17+0x2c038], R3 ;  /* 0x02c03803ff0075a7 */ /* 0x000e640008021111 */
[----:B-1----:R-:W-:Y:S05]  /*1a640*/  @!P1 BRA `(.L_x_398) ;  /* 0x0000003c00e09947 */ /* 0x002fea0003800000 */
.L_x_519:
[----:B------:R2:W-:Y:S01]  /*1a650*/  @!P0 SYNCS.ARRIVE.TRANS64 RZ, [UR17+0x2c020], R2 ;  /* 0x02c02002ffff89a7 */ /* 0x0005e20008000011 */
[----:B------:R-:W-:Y:S05]  /*1a660*/  BRA.U !UP1, `(.L_x_399) ;  /* 0x0000000109047547 */ /* 0x000fea000b800000 */
[----:B------:R-:W-:Y:S05]  /*1a670*/  BPT.TRAP 0x1 ;  /* 0x000000040000795c */ /* 0x000fea0000300000 */
.L_x_399:
[----:B------:R-:W-:Y:S04]  /*1a680*/  BSSY.RECONVERGENT B0, `(.L_x_400) ;  /* 0x0000003000007945 */ /* 0x000fe80003800200 */
[----:B------:R-:W-:Y:S05]  /*1a690*/  @P2 BRA `(.L_x_401) ;  /* 0x0000000000042947 */ /* 0x000fea0003800000 */
[----:B------:R-:W-:Y:S05]  /*1a6a0*/  BPT.TRAP 0x1 ;  /* 0x000000040000795c */ /* 0x000fea0000300000 */
.L_x_401:
[----:B------:R-:W-:Y:S05]  /*1a6b0*/  BSYNC.RECONVERGENT B0 ;  /* 0x0000000000007941 */ /* 0x000fea0003800200 */
.L_x_400:
        /* <DEDUP_REMOVED lines=23> */
[----:B---3--:R-:W-:-:S12]  /*1a830*/  ULOP3.LUT UR23, UR23, UR7, URZ, 0x3c, !UPT ;  /* 0x0000000717177292 */ /* 0x008fd8000f8e3cff */
.L_x_305:
[----:B------:R-:W3:Y:S01]  /*1a840*/  LDCU UR7, c[0x0][0x370] ;  /* 0x00006e00ff0777ac */ /* 0x000ee20008000800 */
[----:B------:R-:W4:Y:S01]  /*1a850*/  LDCU UR6, c[0x0][0x900] ;  /* 0x00012000ff0677ac */ /* 0x000f220008000800 */
[----:B---3--:R-:W-:-:S04]  /*1a860*/  UIADD3 UR38, UPT, UPT, UR7, UR38, URZ ;  /* 0x0000002607267290 */ /* 0x008fc8000fffe0ff */
[----:B----4-:R-:W-:-:S09]  /*1a870*/  UISETP.GE.AND UP2, UPT, UR38, UR6, UPT ;  /* 0x000000062600728c */ /* 0x010fd2000bf46270 */
[----:B------:R-:W-:Y:S05]  /*1a880*/  BRA.U !UP2, `(.L_x_402) ;  /* 0xffffffcd0a787547 */ /* 0x000fea000b83ffff */
[----:B-1----:R-:W-:Y:S05]  /*1a890*/  EXIT ;  /* 0x000000000000794d */ /* 0x002fea0003800000 */
.L_x_538:
[----:B------:R-:W-:-:S08]  /*1a8a0*/  NOP ;  /* 0x0000000000007918 */ /* 0x000fd00000000000 */
[----:B------:R-:W1:-:S00]  /*1a8b0*/  USETMAXREG.DEALLOC.CTAPOOL 0x20 ;  /* 0x00000020000079c8 */ /* 0x000e4000080e0500 */
[----:B-1----:R-:W1:Y:S02]  /*1a8c0*/  LDC R0, c[0x0][0x900] ;  /* 0x00024000ff007b82 */ /* 0x002e640000000800 */
[----:B-1----:R-:W-:-:S13]  /*1a8d0*/  ISETP.LE.AND P0, PT, R0, UR38, PT ;  /* 0x0000002600007c0c */ /* 0x002fda000bf03270 */
[----:B------:R-:W-:Y:S05]  /*1a8e0*/  @P0 EXIT ;  /* 0x000000000000094d */ /* 0x000fea0003800000 */
[----:B------:R-:W-:Y:S01]  /*1a8f0*/  HFMA2 R2, -RZ, RZ, 0, 0 ;  /* 0x00000000ff027431 */ /* 0x000fe200000001ff */
[----:B------:R-:W-:Y:S01]  /*1a900*/  PRMT R0, RZ, 0x7610, R0 ;  /* 0x00007610ff007816 */ /* 0x000fe20000000000 */
[----:B------:R-:W1:Y:S01]  /*1a910*/  LDCU.64 UR62, c[0x0][0x348] ;  /* 0x00006900ff3e77ac */ /* 0x000e620008000a00 */
[----:B------:R-:W2:Y:S01]  /*1a920*/  LDCU UR22, c[0x0][0x900] ;  /* 0x00012000ff1677ac */ /* 0x000ea20008000800 */
[----:B------:R-:W3:Y:S01]  /*1a930*/  LDCU UR47, c[0x0][0x904] ;  /* 0x00012080ff2f77ac */ /* 0x000ee20008000800 */
[----:B------:R-:W4:Y:S01]  /*1a940*/  LDCU UR46, c[0x0][0x380] ;  /* 0x00007000ff2e77ac */ /* 0x000f220008000800 */
[----:B------:R-:W1:Y:S01]  /*1a950*/  LDCU UR31, c[0x0][0x38c] ;  /* 0x00007180ff1f77ac */ /* 0x000e620008000800 */
[----:B------:R-:W1:Y:S01]  /*1a960*/  LDCU UR54, c[0x0][0x91c] ;  /* 0x00012380ff3677ac */ /* 0x000e620008000800 */
[----:B------:R-:W1:Y:S01]  /*1a970*/  LDCU UR39, c[0x0][0x918] ;  /* 0x00012300ff2777ac */ /* 0x000e620008000800 */
[----:B------:R-:W1:Y:S01]  /*1a980*/  LDCU.64 UR14, c[0x0][0x908] ;  /* 0x00012100ff0e77ac */ /* 0x000e620008000a00 */
[----:B------:R-:W1:Y:S01]  /*1a990*/  LDCU.64 UR6, c[0x0][0x920] ;  /* 0x00012400ff0677ac */ /* 0x000e620008000a00 */
[----:B------:R-:W1:Y:S02]  /*1a9a0*/  LDCU.64 UR4, c[0x0][0x910] ;  /* 0x00012200ff0477ac */ /* 0x000e640008000a00 */
.L_x_414:
[----:B-1----:R-:W-:Y:S02]  /*1a9b0*/  UIMAD.WIDE.U32 UR8, UR38, UR14, URZ ;  /* 0x0000000e260872a5 */ /* 0x002fe4000f8e00ff */
[----:B---3--:R-:W-:Y:S02]  /*1a9c0*/  UISETP.NE.AND UP0, UPT, UR47, 0x1, UPT ;  /* 0x000000012f00788c */ /* 0x008fe4000bf05270 */
[----:B------:R-:W-:-:S04]  /*1a9d0*/  USHF.R.U32.HI UR10, URZ, UR15, UR9 ;  /* 0x0000000fff0a7299 */ /* 0x000fc80008011609 */
[----:B------:R-:W-:Y:S02]  /*1a9e0*/  USEL UR10, UR38, UR10, !UP0 ;  /* 0x0000000a260a7287 */ /* 0x000fe4000c000000 */
[----:B------:R-:W-:Y:S02]  /*1a9f0*/  UISETP.NE.AND UP0, UPT, UR54, 0x1, UPT ;  /* 0x000000013600788c */ /* 0x000fe4000bf05270 */
[----:B------:R-:W-:Y:S02]  /*1aa00*/  UIADD3 UR11, UPT, UPT, -UR10, URZ, URZ ;  /* 0x000000ff0a0b7290 */ /* 0x000fe4000fffe1ff */
[----:B------:R-:W-:Y:S02]  /*1aa10*/  UIMAD.WIDE.U32 UR8, UR10, UR6, URZ ;  /* 0x000000060a0872a5 */ /* 0x000fe4000f8e00ff */
[----:B------:R-:W-:Y:S02]  /*1aa20*/  UIMAD UR11, UR47, UR11, UR38 ;  /* 0x0000000b2f0b72a4 */ /* 0x000fe4000f8e0226 */
[----:B------:R-:W-:-:S02]  /*1aa30*/  USHF.R.U32.HI UR8, URZ, UR7, UR9 ;  /* 0x00000007ff087299 */ /* 0x000fc40008011609 */
[----:B------:R-:W-:Y:S02]  /*1aa40*/  USHF.L.U32 UR12, UR11, 0x8, URZ ;  /* 0x000000080b0c7899 */ /* 0x000fe400080006ff */
[----:B------:R-:W-:Y:S02]  /*1aa50*/  USEL UR8, UR10, UR8, !UP0 ;  /* 0x000000080a087287 */ /* 0x000fe4000c000000 */
[----:B----4-:R-:W-:Y:S02]  /*1aa60*/  UISETP.GE.AND UP0, UPT, UR12, UR46, UPT ;  /* 0x0000002e0c00728c */ /* 0x010fe4000bf06270 */
[----:B------:R-:W-:Y:S01]  /*1aa70*/  UIADD3 UR9, UPT, UPT, -UR8, URZ, URZ ;  /* 0x000000ff08097290 */ /* 0x000fe2000fffe1ff */
[----:B------:R-:W-:-:S03]  /*1aa80*/  MOV R18, UR12 ;  /* 0x0000000c00127c02 */ /* 0x000fc60008000f00 */
[----:B------:R-:W-:-:S06]  /*1aa90*/  UIMAD UR9, UR54, UR9, UR10 ;  /* 0x00000009360972a4 */ /* 0x000fcc000f8e020a */
[----:B------:R-:W-:Y:S01]  /*1aaa0*/  MOV R19, UR9 ;  /* 0x0000000900137c02 */ /* 0x000fe20008000f00 */
[----:B------:R-:W-:Y:S06]  /*1aab0*/  BRA.U UP0, `(.L_x_403) ;  /* 0x0000002100cc7547 */ /* 0x000fec000b800000 */
[----:B------:R-:W-:Y:S01]  /*1aac0*/  IMAD.U32 R4, RZ, RZ, UR31 ;  /* 0x0000001fff047e24 */ /* 0x000fe2000f8e00ff */
[----:B------:R-:W-:Y:S02]  /*1aad0*/  UIMAD.WIDE.U32 UR10, UR8, UR5, URZ ;  /* 0x00000005080a72a5 */ /* 0x000fe4000f8e00ff */
[----:B------:R-:W-:Y:S02]  /*1aae0*/  UISETP.NE.AND UP0, UPT, UR4, 0x1, UPT ;  /* 0x000000010400788c */ /* 0x000fe4000bf05270 */
[----:B------:R-:W-:-:S03]  /*1aaf0*/  IABS R4, R4 ;  /* 0x0000000400047213 */ /* 0x000fc60000000000 */
[----:B------:R-:W-:Y:S01]  /*1ab00*/  UMOV UR9, UR11 ;  /* 0x0000000b00097c82 */ /* 0x000fe20008000000 */
[----:B------:R-:W1:Y:S01]  /*1ab10*/  I2F.RP R0, R4 ;  /* 0x0000000400007306 */ /* 0x000e620000209400 */
[----:B------:R-:W-:-:S04]  /*1ab20*/  USHF.R.U32.HI UR9, URZ, UR39, UR9 ;  /* 0x00000027ff097299 */ /* 0x000fc80008011609 */
[----:B------:R-:W-:Y:S02]  /*1ab30*/  USEL UR9, UR8, UR9, !UP0 ;  /* 0x0000000908097287 */ /* 0x000fe4000c000000 */
[----:B------:R-:W-:Y:S02]  /*1ab40*/  UISETP.NE.AND UP0, UPT, UR31, URZ, UPT ;  /* 0x000000ff1f00728c */ /* 0x000fe4000bf05270 */
[----:B------:R-:W-:-:S04]  /*1ab50*/  UIADD3 UR9, UPT, UPT, -UR9, URZ, URZ ;  /* 0x000000ff09097290 */ /* 0x000fc8000fffe1ff */
[----:B------:R-:W-:Y:S01]  /*1ab60*/  UIMAD UR8, UR4, UR9, UR8 ;  /* 0x00000009040872a4 */ /* 0x000fe2000f8e0208 */
[----:B-1----:R-:W1:Y:S03]  /*1ab70*/  MUFU.RCP R6, R0 ;  /* 0x0000000000067308 */ /* 0x002e660000001000 */
[----:B------:R-:W-:-:S04]  /*1ab80*/  ULOP3.LUT UR9, UR8, UR31, URZ, 0x3c, !UPT ;  /* 0x0000001f08097292 */ /* 0x000fc8000f8e3cff */
[----:B------:R-:W-:Y:S01]  /*1ab90*/  UISETP.GE.AND UP1, UPT, UR9, URZ, UPT ;  /* 0x000000ff0900728c */ /* 0x000fe2000bf26270 */
[----:B-1----:R-:W-:Y:S02]  /*1aba0*/  IADD3 R6, PT, PT, R6, 0xffffffe, RZ ;  /* 0x0ffffffe06067810 */ /* 0x002fe40007ffe0ff */
[----:B------:R-:W-:Y:S02]  /*1abb0*/  MOV R0, UR8 ;  /* 0x0000000800007c02 */ /* 0x000fe40008000f00 */
[----:B------:R-:W1:Y:S02]  /*1abc0*/  F2I.FTZ.U32.TRUNC.NTZ R7, R6 ;  /* 0x0000000600077305 */ /* 0x000e64000021f000 */
[----:B------:R-:W-:Y:S01]  /*1abd0*/  IABS R0, R0 ;  /* 0x0000000000007213 */ /* 0x000fe20000000000 */
[----:B-1----:R-:W-:Y:S02]  /*1abe0*/  IMAD.MOV R3, RZ, RZ, -R7 ;  /* 0x000000ffff037224 */ /* 0x002fe400078e0a07 */
        /* <DEDUP_REMOVED lines=10> */
[----:B------:R-:W-:Y:S01]  /*1ac90*/  @P1 VIADD R5, R5, 0x1 ;  /* 0x0000000105051836 */ /* 0x000fe20000000000 */
[----:B------:R-:W-:-:S04]  /*1aca0*/  ELECT P1, URZ, PT ;  /* 0x0000000000ff782f */ /* 0x000fc80003820000 */
[----:B------:R-:W-:-:S13]  /*1acb0*/  R2UR UR12, R5 ;  /* 0x00000000050c72ca */ /* 0x000fda00000e0000 */
[----:B------:R-:W-:Y:S02]  /*1acc0*/  @!UP1 UIADD3 UR12, UPT, UPT, -UR12, URZ, URZ ;  /* 0x000000ff0c0c9290 */ /* 0x000fe4000fffe1ff */
[----:B------:R-:W-:-:S04]  /*1acd0*/  @!UP0 ULOP3.LUT UR12, URZ, UR31, URZ, 0x33, !UPT ;  /* 0x0000001fff0c8292 */ /* 0x000fc8000f8e33ff */
[----:B------:R-:W-:Y:S02]  /*1ace0*/  UIADD3 UR9, UPT, UPT, -UR12, URZ, URZ ;  /* 0x000000ff0c097290 */ /* 0x000fe4000fffe1ff */
[----:B------:R-:W-:Y:S02]  /*1acf0*/  MOV R17, UR12 ;  /* 0x0000000c00117c02 */ /* 0x000fe40008000f00 */
[----:B------:R-:W-:-:S06]  /*1ad00*/  UIMAD UR8, UR31, UR9, UR8 ;  /* 0x000000091f0872a4 */ /* 0x000fcc000f8e0208 */
[----:B------:R-:W-:Y:S01]  /*1ad10*/  IMAD.U32 R16, RZ, RZ, UR8 ;  /* 0x00000008ff107e24 */ /* 0x000fe2000f8e00ff */
[----:B------:R-:W-:Y:S06]  /*1ad20*/  BRA.U UP6, `(.L_x_404) ;  /* 0x0000000106047547 */ /* 0x000fec000b800000 */
[----:B--2---:R-:W-:Y:S05]  /*1ad30*/  BPT.TRAP 0x1 ;  /* 0x000000040000795c */ /* 0x004fea0000300000 */
.L_x_404:
[----:B------:R-:W1:Y:S01]  /*1ad40*/  S2UR UR30, SR_CgaCtaId ;  /* 0x00000000001e79c3 */ /* 0x000e620000008800 */
[----:B------:R-:W-:Y:S01]  /*1ad50*/  UMOV UR23, 0x400 ;  /* 0x0000040000177882 */ /* 0x000fe20000000000 */
[----:B------:R-:W-:Y:S01]  /*1ad60*/  SHF.L.U32 R0, R2, 0x1f, RZ ;  /* 0x0000001f02007819 */ /* 0x000fe200000006ff */
[----:B-1----:R-:W-:-:S09]  /*1ad70*/  ULEA UR23, UR30, UR23, 0x18 ;  /* 0x000000171e177291 */ /* 0x002fd2000f8ec0ff */
[----:B------:R-:W1:Y:S02]  /*1ad80*/  SYNCS.PHASECHK.TRANS64.TRYWAIT P0, [UR23+0x2c0b0], R0 ;  /* 0x02c0b000ff0075a7 */ /* 0x000e640008001117 */
[----:B-1----:R-:W-:Y:S05]  /*1ad90*/  @!P0 BRA `(.L_x_405) ;  /* 0x0000003800248947 */ /* 0x002fea0003800000 */
.L_x_521:
[----:B------:R-:W-:Y:S04]  /*1ada0*/  BSSY.RECONVERGENT B0, `(.L_x_406) ;  /* 0x0000121000007945 */ /* 0x000fe80003800200 */
[----:B------:R-:W-:Y:S05]  /*1adb0*/  @!P1 BRA `(.L_x_407) ;  /* 0x00000010007c9947 */ /* 0x000fea0003800000 */
[----:B------:R-:W-:Y:S01]  /*1adc0*/  R2UR UR50, R18 ;  /* 0x00000000123272ca */ /* 0x000fe200000e0000 */
[----:B------:R3:W-:Y:S01]  /*1add0*/  STL [R1+0x64], R19 ;  /* 0x0000641301007387 */ /* 0x0007e20000100800 */
[----:B------:R-:W-:Y:S01]  /*1ade0*/  R2UR UR53, R19 ;  /* 0x00000000133572ca */ /* 0x000fe200000e0000 */
[----:B------:R-:W-:Y:S01]  /*1adf0*/  UIADD3 UR70, UP0, UPT, UR62, 0x400, URZ ;  /* 0x000004003e467890 */ /* 0x000fe2000ff1e0ff */
[----:B------:R-:W-:Y:S01]  /*1ae00*/  R2UR UR51, R16 ;  /* 0x00000000103372ca */ /* 0x000fe200000e0000 */
[----:B------:R-:W-:Y:S01]  /*1ae10*/  UIADD3 UR48, UPT, UPT, UR23, 0x1c000, URZ ;  /* 0x0001c00017307890 */ /* 0x000fe2000fffe0ff */
[----:B------:R-:W-:Y:S01]  /*1ae20*/  R2UR UR52, R17 ;  /* 0x00000000113472ca */ /* 0x000fe200000e0000 */
[----:B------:R-:W-:Y:S01]  /*1ae30*/  UIADD3.X UR71, UPT, UPT, URZ, UR63, URZ, UP0, !UPT ;  /* 0x0000003fff477290 */ /* 0x000fe200087fe4ff */
[----:B------:R-:W-:Y:S01]  /*1ae40*/  MOV.SPILL R29, UR54 ;  /* 0x00000036001d7c02 */ /* 0x000fe20009000f00 */
[----:B------:R-:W-:Y:S01]  /*1ae50*/  UIADD3 UR24, UPT, UPT, UR23, 0x1c800, URZ ;  /* 0x0001c80017187890 */ /* 0x000fe2000fffe0ff */
[----:B------:R1:W-:Y:S01]  /*1ae60*/  STL [R1+0x50], R0 ;  /* 0x0000500001007387 */ /* 0x0003e20000100800 */
[----:B------:R-:W-:Y:S01]  /*1ae70*/  UIADD3 UR16, UPT, UPT, UR23, 0x1d000, URZ ;  /* 0x0001d00017107890 */ /* 0x000fe2000fffe0ff */
[----:B------:R-:W-:Y:S01]  /*1ae80*/  R2UR.FILL UR54, R29 ;  /* 0x000000001d3672ca */ /* 0x000fe200004e0000 */
[----:B------:R-:W-:Y:S01]  /*1ae90*/  UIADD3 UR9, UPT, UPT, UR50, 0x20, URZ ;  /* 0x0000002032097890 */ /* 0x000fe2000fffe0ff */
[----:B------:R4:W-:Y:S01]  /*1aea0*/  STL [R1+0x5c], R16 ;  /* 0x00005c1001007387 */ /* 0x0009e20000100800 */
[----:B------:R-:W-:Y:S01]  /*1aeb0*/  UIADD3 UR26, UPT, UPT, UR50, 0x8, URZ ;  /* 0x00000008321a7890 */ /* 0x000fe2000fffe0ff */
[----:B------:R-:W-:Y:S01]  /*1aec0*/  IMAD.U32 R25, RZ, RZ, UR53 ;  /* 0x00000035ff197e24 */ /* 0x000fe2000f8e00ff */
[----:B------:R-:W-:Y:S01]  /*1aed0*/  UIADD3 UR18, UPT, UPT, UR50, 0x10, URZ ;  /* 0x0000001032127890 */ /* 0x000fe2000fffe0ff */
[----:B------:R-:W-:Y:S01]  /*1aee0*/  IMAD.U32 R27, RZ, RZ, UR51 ;  /* 0x00000033ff1b7e24 */ /* 0x000fe2000f8e00ff */
[----:B------:R-:W-:Y:S01]  /*1aef0*/  UIADD3 UR10, UPT, UPT, UR50, 0x18, URZ ;  /* 0x00000018320a7890 */ /* 0x000fe2000fffe0ff */
[----:B------:R-:W-:Y:S01]  /*1af00*/  IMAD.U32 R28, RZ, RZ, UR9 ;  /* 0x00000009ff1c7e24 */ /* 0x000fe2000f8e00ff */
[----:B------:R-:W-:Y:S01]  /*1af10*/  UIADD3 UR9, UPT, UPT, UR50, 0x28, URZ ;  /* 0x0000002832097890 */ /* 0x000fe2000fffe0ff */
[----:B------:R-:W-:Y:S01]  /*1af20*/  IMAD.U32 R26, RZ, RZ, UR52 ;  /* 0x00000034ff1a7e24 */ /* 0x000fe2000f8e00ff */
[----:B------:R-:W-:Y:S01]  /*1af30*/  UIADD3 UR8, UPT, UPT, UR23, 0x1d800, URZ ;  /* 0x0001d80017087890 */ /* 0x000fe2000fffe0ff */
[----:B------:R2:W-:Y:S01]  /*1af40*/  STL [R1+0x54], R2 ;  /* 0x0000540201007387 */ /* 0x0005e20000100800 */
[----:B------:R-:W-:Y:S01]  /*1af50*/  UMOV UR49, URZ ;  /* 0x000000ff00317c82 */ /* 0x000fe20008000000 */
[----:B------:R-:W-:Y:S01]  /*1af60*/  UMOV UR41, URZ ;  /* 0x000000ff00297c82 */ /* 0x000fe20008000000 */
[----:B---3--:R-:W-:Y:S01]  /*1af70*/  IMAD.U32 R19, RZ, RZ, UR9 ;  /* 0x00000009ff137e24 */ /* 0x008fe2000f8e00ff */
[----:B------:R-:W-:Y:S01]  /*1af80*/  UIADD3 UR9, UPT, UPT, UR50, 0x30, URZ ;  /* 0x0000003032097890 */ /* 0x000fe2000fffe0ff */
[----:B------:R3:W-:Y:S01]  /*1af90*/  UTMASTG.5D [UR48], [UR70] ;  /* 0x00000030460073b5 */ /* 0x0007e20008020000 */
[----:B------:R-:W-:Y:S01]  /*1afa0*/  UMOV UR27, UR51 ;  /* 0x00000033001b7c82 */ /* 0x000fe20008000000 */
[----:B------:R-:W-:Y:S01]  /*1afb0*/  UMOV UR28, UR52 ;  /* 0x00000034001c7c82 */ /* 0x000fe20008000000 */
[----:B------:R-:W-:Y:S01]  /*1afc0*/  UMOV UR29, UR53 ;  /* 0x00000035001d7c82 */ /* 0x000fe20008000000 */
[----:B------:R-:W-:Y:S01]  /*1afd0*/  UMOV UR25, UR49 ;  /* 0x0000003100197c82 */ /* 0x000fe20008000000 */
[----:B------:R-:W-:Y:S01]  /*1afe0*/  IMAD.U32 R24, RZ, RZ, UR9 ;  /* 0x00000009ff187e24 */ /* 0x000fe2000f8e00ff */
[----:B------:R-:W-:Y:S01]  /*1aff0*/  UIADD3 UR9, UPT, UPT, UR50, 0x38, URZ ;  /* 0x0000003832097890 */ /* 0x000fe2000fffe0ff */
[----:B------:R-:W-:Y:S01]  /*1b000*/  MOV.SPILL R29, UR10 ;  /* 0x0000000a001d7c02 */ /* 0x000fe20009000f00 */
[----:B------:R-:W-:Y:S01]  /*1b010*/  UMOV UR19, UR51 ;  /* 0x0000003300137c82 */ /* 0x000fe20008000000 */
[----:B------:R-:W-:Y:S01]  /*1b020*/  UMOV UR20, UR52 ;  /* 0x0000003400147c82 */ /* 0x000fe20008000000 */
[----:B------:R-:W-:Y:S01]  /*1b030*/  UMOV UR21, UR53 ;  /* 0x0000003500157c82 */ /* 0x000fe20008000000 */
[----:B------:R-:W-:Y:S01]  /*1b040*/  UMOV UR17, UR41 ;  /* 0x0000002900117c82 */ /* 0x000fe20008000000 */
[----:B------:R-:W-:Y:S01]  /*1b050*/  IMAD.U32 R23, RZ, RZ, UR9 ;  /* 0x00000009ff177e24 */ /* 0x000fe2000f8e00ff */
[----:B------:R-:W-:Y:S01]  /*1b060*/  UIADD3 UR9, UPT, UPT, UR50, 0x40, URZ ;  /* 0x0000004032097890 */ /* 0x000fe2000fffe0ff */
[----:B------:R-:W-:Y:S01]  /*1b070*/  UTMASTG.5D [UR24], [UR70] ;  /* 0x00000018460073b5 */ /* 0x000fe20008020000 */
[----:B------:R-:W-:Y:S01]  /*1b080*/  UMOV UR11, UR51 ;  /* 0x00000033000b7c82 */ /* 0x000fe20008000000 */
[----:B------:R-:W-:Y:S01]  /*1b090*/  UMOV UR12, UR52 ;  /* 0x00000034000c7c82 */ /* 0x000fe20008000000 */
[----:B------:R-:W-:Y:S01]  /*1b0a0*/  UMOV UR13, UR53 ;  /* 0x00000035000d7c82 */ /* 0x000fe20008000000 */
[----:B------:R-:W-:Y:S01]  /*1b0b0*/  UMOV UR34, UR50 ;  /* 0x0000003200227c82 */ /* 0x000fe20008000000 */
[----:B------:R-:W-:Y:S01]  /*1b0c0*/  IMAD.U32 R22, RZ, RZ, UR9 ;  /* 0x00000009ff167e24 */ /* 0x000fe2000f8e00ff */
[----:B------:R-:W-:Y:S01]  /*1b0d0*/  UIADD3 UR9, UPT, UPT, UR50, 0x48, URZ ;  /* 0x0000004832097890 */ /* 0x000fe2000fffe0ff */
[----:B-1----:R-:W-:Y:S01]  /*1b0e0*/  MOV.SPILL R0, UR15 ;  /* 0x0000000f00007c02 */ /* 0x002fe20009000f00 */
[----:B------:R-:W-:Y:S01]  /*1b0f0*/  UTMASTG.5D [UR16], [UR70] ;  /* 0x00000010460073b5 */ /* 0x000fe20008020000 */
[----:B------:R-:W-:Y:S01]  /*1b100*/  UIADD3 UR58, UPT, UPT, UR34, 0x68, URZ ;  /* 0x00000068223a7890 */ /* 0x000fe2000fffe0ff */
[----:B----4-:R-:W-:Y:S01]  /*1b110*/  IMAD.U32 R16, RZ, RZ, UR52 ;  /* 0x00000034ff107e24 */ /* 0x010fe2000f8e00ff */
[----:B------:R-:W-:Y:S01]  /*1b120*/  R2UR.FILL UR15, R0 ;  /* 0x00000000000f72ca */ /* 0x000fe200004e0000 */
[----:B------:R-:W-:Y:S01]  /*1b130*/  IMAD.U32 R21, RZ, RZ, UR9 ;  /* 0x00000009ff157e24 */ /* 0x000fe2000f8e00ff */
[----:B------:R-:W-:Y:S01]  /*1b140*/  UIADD3 UR9, UPT, UPT, UR50, 0x50, URZ ;  /* 0x0000005032097890 */ /* 0x000fe2000fffe0ff */
[----:B--2---:R-:W-:Y:S01]  /*1b150*/  MOV.SPILL R2, UR14 ;  /* 0x0000000e00027c02 */ /* 0x004fe20009000f00 */
[----:B------:R-:W-:Y:S01]  /*1b160*/  UMOV UR22, UR52 ;  /* 0x0000003400167c82 */ /* 0x000fe20008000000 */
[----:B------:R1:W-:Y:S01]  /*1b170*/  STL [R1+0x60], R17 ;  /* 0x0000601101007387 */ /* 0x0003e20000100800 */
[----:B------:R-:W-:Y:S01]  /*1b180*/  UMOV UR60, UR22 ;  /* 0x00000016003c7c82 */ /* 0x000fe20008000000 */
[----:B------:R-:W-:Y:S01]  /*1b190*/  UMOV UR30, UR51 ;  /* 0x00000033001e7c82 */ /* 0x000fe20008000000 */
[----:B------:R-:W-:Y:S01]  /*1b1a0*/  IMAD.U32 R20, RZ, RZ, UR9 ;  /* 0x00000009ff147e24 */ /* 0x000fe2000f8e00ff */
[----:B------:R-:W-:Y:S01]  /*1b1b0*/  UMOV UR9, UR41 ;  /* 0x0000002900097c82 */ /* 0x000fe20008000000 */
[----:B------:R2:W-:Y:S01]  /*1b1c0*/  STL [R1+0x58], R18 ;  /* 0x0000581201007387 */ /* 0x0005e20000100800 */
[----:B------:R-:W-:Y:S01]  /*1b1d0*/  UMOV UR55, UR53 ;  /* 0x0000003500377c82 */ /* 0x000fe20008000000 */
[----:B------:R-:W-:Y:S01]  /*1b1e0*/  IMAD.U32 R15, RZ, RZ, UR51 ;  /* 0x00000033ff0f7e24 */ /* 0x000fe2000f8e00ff */
[----:B------:R-:W-:Y:S01]  /*1b1f0*/  UMOV UR59, UR30 ;  /* 0x0000001e003b7c82 */ /* 0x000fe20008000000 */
[----:B------:R4:W-:Y:S01]  /*1b200*/  UTMASTG.5D [UR8], [UR70] ;  /* 0x00000008460073b5 */ /* 0x0009e20008020000 */
[----:B------:R-:W-:Y:S01]  /*1b210*/  IMAD.U32 R14, RZ, RZ, UR52 ;  /* 0x00000034ff0e7e24 */ /* 0x000fe2000f8e00ff */
[----:B------:R-:W-:Y:S01]  /*1b220*/  UIADD3 UR56, UPT, UPT, UR23, 0x22800, URZ ;  /* 0x0002280017387890 */ /* 0x000fe2000fffe0ff */
[----:B------:R-:W-:Y:S01]  /*1b230*/  IMAD.U32 R13, RZ, RZ, UR53 ;  /* 0x00000035ff0d7e24 */ /* 0x000fe2000f8e00ff */
[----:B------:R-:W-:Y:S01]  /*1b240*/  UMOV UR61, UR55 ;  /* 0x00000037003d7c82 */ /* 0x000fe20008000000 */
[----:B------:R-:W-:Y:S01]  /*1b250*/  R2UR.FILL UR14, R2 ;  /* 0x00000000020e72ca */ /* 0x000fe200004e0000 */
[----:B------:R-:W-:Y:S01]  /*1b260*/  UMOV UR57, UR41 ;  /* 0x0000002900397c82 */ /* 0x000fe20008000000 */
[----:B------:R-:W-:Y:S01]  /*1b270*/  MOV.SPILL R2, UR63 ;  /* 0x0000003f00027c02 */ /* 0x000fe20009000f00 */
[----:B------:R-:W-:Y:S01]  /*1b280*/  IMAD.U32 R3, RZ, RZ, UR51 ;  /* 0x00000033ff037e24 */ /* 0x000fe2000f8e00ff */
[----:B------:R-:W-:Y:S01]  /*1b290*/  MOV.SPILL R0, UR62 ;  /* 0x0000003e00007c02 */ /* 0x000fe20009000f00 */
[----:B------:R-:W-:Y:S01]  /*1b2a0*/  IMAD.U32 R6, RZ, RZ, UR51 ;  /* 0x00000033ff067e24 */ /* 0x000fe2000f8e00ff */
[----:B------:R-:W-:Y:S01]  /*1b2b0*/  UIADD3 UR74, UPT, UPT, UR34, 0x58, URZ ;  /* 0x00000058224a7890 */ /* 0x000fe2000fffe0ff */
[----:B------:R-:W-:Y:S01]  /*1b2c0*/  IMAD.U32 R5, RZ, RZ, UR52 ;  /* 0x00000034ff057e24 */ /* 0x000fe2000f8e00ff */
[----:B------:R-:W-:Y:S01]  /*1b2d0*/  UIADD3 UR72, UPT, UPT, UR23, 0x21800, URZ ;  /* 0x0002180017487890 */ /* 0x000fe2000fffe0ff */
[----:B------:R-:W-:Y:S01]  /*1b2e0*/  IMAD.U32 R4, RZ, RZ, UR53 ;  /* 0x00000035ff047e24 */ /* 0x000fe2000f8e00ff */
[----:B------:R-:W-:Y:S01]  /*1b2f0*/  UIADD3 UR66, UPT, UPT, UR34, 0x60, URZ ;  /* 0x0000006022427890 */ /* 0x000fe2000fffe0ff */
[----:B-1----:R-:W-:Y:S01]  /*1b300*/  IMAD.U32 R17, RZ, RZ, UR51 ;  /* 0x00000033ff117e24 */ /* 0x002fe2000f8e00ff */
[----:B------:R-:W-:Y:S01]  /*1b310*/  UIADD3 UR64, UPT, UPT, UR23, 0x22000, URZ ;  /* 0x0002200017407890 */ /* 0x000fe2000fffe0ff */
[----:B------:R-:W-:Y:S01]  /*1b320*/  IMAD.U32 R9, RZ, RZ, UR51 ;  /* 0x00000033ff097e24 */ /* 0x000fe2000f8e00ff */
[----:B------:R-:W-:Y:S01]  /*1b330*/  UMOV UR75, UR30 ;  /* 0x0000001e004b7c82 */ /* 0x000fe20008000000 */
[----:B------:R-:W-:Y:S01]  /*1b340*/  IMAD.U32 R8, RZ, RZ, UR52 ;  /* 0x00000034ff087e24 */ /* 0x000fe2000f8e00ff */
[----:B------:R-:W-:Y:S01]  /*1b350*/  UMOV UR76, UR22 ;  /* 0x00000016004c7c82 */ /* 0x000fe20008000000 */
[----:B--2---:R-:W-:Y:S01]  /*1b360*/  IMAD.U32 R18, RZ, RZ, UR53 ;  /* 0x00000035ff127e24 */ /* 0x004fe2000f8e00ff */
[----:B------:R-:W-:Y:S01]  /*1b370*/  UMOV UR77, UR55 ;  /* 0x00000037004d7c82 */ /* 0x000fe20008000000 */
[----:B------:R-:W-:-:S02]  /*1b380*/  IMAD.U32 R7, RZ, RZ, UR53 ;  /* 0x00000035ff077e24 */ /* 0x000fc4000f8e00ff */
[----:B------:R-:W-:Y:S02]  /*1b390*/  IMAD.U32 R12, RZ, RZ, UR51 ;  /* 0x00000033ff0c7e24 */ /* 0x000fe4000f8e00ff */
[----:B------:R-:W-:Y:S02]  /*1b3a0*/  IMAD.U32 R11, RZ, RZ, UR52 ;  /* 0x00000034ff0b7e24 */ /* 0x000fe4000f8e00ff */
[----:B------:R-:W-:Y:S01]  /*1b3b0*/  IMAD.U32 R10, RZ, RZ, UR53 ;  /* 0x00000035ff0a7e24 */ /* 0x000fe2000f8e00ff */
[----:B---3--:R-:W-:Y:S02]  /*1b3c0*/  UIADD3 UR50, UPT, UPT, UR34, 0x70, URZ ;  /* 0x0000007022327890 */ /* 0x008fe4000fffe0ff */
[----:B------:R-:W-:Y:S01]  /*1b3d0*/  UIADD3 UR48, UPT, UPT, UR23, 0x23000, URZ ;  /* 0x0002300017307890 */ /* 0x000fe2000fffe0ff */
[----:B------:R-:W-:Y:S01]  /*1b3e0*/  UMOV UR73, UR41 ;  /* 0x0000002900497c82 */ /* 0x000fe20008000000 */
[----:B------:R-:W-:Y:S01]  /*1b3f0*/  UMOV UR67, UR30 ;  /* 0x0000001e00437c82 */ /* 0x000fe20008000000 */
[----:B----4-:R-:W-:Y:S01]  /*1b400*/  R2UR UR10, R28 ;  /* 0x000000001c0a72ca */ /* 0x010fe200000e0000 */
[----:B------:R-:W-:Y:S01]  /*1b410*/  UIADD3 UR8, UPT, UPT, UR23, 0x1e000, URZ ;  /* 0x0001e00017087890 */ /* 0x000fe2000fffe0ff */
[----:B------:R-:W-:Y:S01]  /*1b420*/  R2UR UR11, R27 ;  /* 0x000000001b0b72ca */ /* 0x000fe200000e0000 */
[----:B------:R-:W-:Y:S01]  /*1b430*/  UMOV UR68, UR22 ;  /* 0x0000001600447c82 */ /* 0x000fe20008000000 */
[----:B------:R-:W-:Y:S01]  /*1b440*/  R2UR UR12, R26 ;  /* 0x000000001a0c72ca */ /* 0x000fe200000e0000 */
[----:B------:R-:W-:Y:S01]  /*1b450*/  UMOV UR69, UR55 ;  /* 0x0000003700457c82 */ /* 0x000fe20008000000 */
[----:B------:R-:W-:-:S02]  /*1b460*/  R2UR UR13, R25 ;  /* 0x00000000190d72ca */ /* 0x000fc400000e0000 */
[----:B------:R-:W-:Y:S02]  /*1b470*/  MOV.SPILL R26, UR58 ;  /* 0x0000003a001a7c02 */ /* 0x000fe40009000f00 */
[----:B------:R-:W-:Y:S02]  /*1b480*/  R2UR UR58, R19 ;  /* 0x00000000133a72ca */ /* 0x000fe400000e0000 */
[----:B------:R-:W-:Y:S02]  /*1b490*/  MOV.SPILL R28, UR60 ;  /* 0x0000003c001c7c02 */ /* 0x000fe40009000f00 */
[----:B------:R-:W-:Y:S02]  /*1b4a0*/  R2UR UR60, R16 ;  /* 0x00000000103c72ca */ /* 0x000fe400000e0000 */
[----:B------:R-:W-:Y:S02]  /*1b4b0*/  MOV.SPILL R16, UR15 ;  /* 0x0000000f00107c02 */ /* 0x000fe40009000f00 */
[----:B------:R-:W-:Y:S01]  /*1b4c0*/  MOV.SPILL R27, UR59 ;  /* 0x0000003b001b7c02 */ /* 0x000fe20009000f00 */
[----:B------:R1:W-:Y:S01]  /*1b4d0*/  UTMASTG.5D [UR8], [UR70] ;  /* 0x00000008460073b5 */ /* 0x0003e20008020000 */
[----:B------:R-:W-:-:S02]  /*1b4e0*/  R2UR UR59, R17 ;  /* 0x00000000113b72ca */ /* 0x000fc400000e0000 */
[----:B------:R-:W-:Y:S01]  /*1b4f0*/  MOV.SPILL R25, UR56 ;  /* 0x0000003800197c02 */ /* 0x000fe20009000f00 */
[----:B------:R-:W-:Y:S01]  /*1b500*/  UIADD3 UR56, UPT, UPT, UR23, 0x1e800, URZ ;  /* 0x0001e80017387890 */ /* 0x000fe2000fffe0ff */
[----:B------:R-:W-:Y:S01]  /*1b510*/  MOV.SPILL R19, UR14 ;  /* 0x0000000e00137c02 */ /* 0x000fe20009000f00 */
[----:B------:R2:W-:Y:S01]  /*1b520*/  STL [R1+0x10], R16 ;  /* 0x0000101001007387 */ /* 0x0005e20000100800 */
[----:B-1----:R-:W-:Y:S01]  /*1b530*/  UMOV UR8, UR10 ;  /* 0x0000000a00087c82 */ /* 0x002fe20008000000 */
[----:B------:R-:W-:Y:S01]  /*1b540*/  R2UR.FILL UR10, R29 ;  /* 0x000000001d0a72ca */ /* 0x000fe200004e0000 */
[----:B------:R-:W-:Y:S01]  /*1b550*/  UMOV UR11, UR58 ;  /* 0x0000003a000b7c82 */ /* 0x000fe20008000000 */
[----:B------:R-:W-:Y:S02]  /*1b560*/  MOV.SPILL R29, UR61 ;  /* 0x0000003d001d7c02 */ /* 0x000fe40009000f00 */
[----:B------:R-:W-:Y:S02]  /*1b570*/  R2UR UR61, R18 ;  /* 0x00000000123d72ca */ /* 0x000fe400000e0000 */
[----:B------:R-:W-:-:S02]  /*1b580*/  MOV.SPILL R17, UR11 ;  /* 0x0000000b00117c02 */ /* 0x000fc40009000f00 */
[----:B------:R-:W-:Y:S02]  /*1b590*/  R2UR UR11, R15 ;  /* 0x000000000f0b72ca */ /* 0x000fe400000e0000 */
[----:B------:R-:W-:Y:S02]  /*1b5a0*/  R2UR UR12, R14 ;  /* 0x000000000e0c72ca */ /* 0x000fe400000e0000 */
[----:B------:R-:W-:Y:S02]  /*1b5b0*/  R2UR UR13, R13 ;  /* 0x000000000d0d72ca */ /* 0x000fe400000e0000 */
[----:B--2---:R-:W-:Y:S02]  /*1b5c0*/  MOV.SPILL R16, UR10 ;  /* 0x0000000a00107c02 */ /* 0x004fe40009000f00 */
[----:B------:R-:W-:Y:S01]  /*1b5d0*/  R2UR UR10, R24 ;  /* 0x00000000180a72ca */ /* 0x000fe200000e0000 */
[----:B------:R1:W-:Y:S01]  /*1b5e0*/  UTMASTG.5D [UR56], [UR70] ;  /* 0x00000038460073b5 */ /* 0x0003e20008020000 */
[----:B------:R-:W-:Y:S01]  /*1b5f0*/  MOV.SPILL R18, UR8 ;  /* 0x0000000800127c02 */ /* 0x000fe20009000f00 */
[----:B------:R-:W-:Y:S01]  /*1b600*/  UIADD3 UR8, UPT, UPT, UR23, 0x1f000, URZ ;  /* 0x0001f00017087890 */ /* 0x000fe2000fffe0ff */
[----:B------:R-:W2:Y:S01]  /*1b610*/  LDL.LU R24, [R1+0x10] ;  /* 0x0000100001187983 */ /* 0x000ea20000300800 */
[----:B------:R-:W-:Y:S01]  /*1b620*/  R2UR.FILL UR14, R19 ;  /* 0x00000000130e72ca */ /* 0x000fe200004e0000 */
[----:B------:R-:W-:-:S07]  /*1b630*/  UIADD3 UR42, UPT, UPT, UR34, 0x78, URZ ;  /* 0x00000078222a7890 */ /* 0x000fce000fffe0ff */
[----:B------:R3:W-:Y:S01]  /*1b640*/  UTMASTG.5D [UR8], [UR70] ;  /* 0x00000008460073b5 */ /* 0x0007e20008020000 */
[----:B------:R-:W-:Y:S01]  /*1b650*/  R2UR.FILL UR63, R2 ;  /* 0x00000000023f72ca */ /* 0x000fe200004e0000 */
[----:B------:R-:W-:Y:S01]  /*1b660*/  UIADD3 UR40, UPT, UPT, UR23, 0x23800, URZ ;  /* 0x0002380017287890 */ /* 0x000fe2000fffe0ff */
[----:B------:R-:W-:Y:S01]  /*1b670*/  R2UR.FILL UR62, R0 ;  /* 0x00000000003e72ca */ /* 0x000fe200004e0000 */
[----:B------:R-:W-:Y:S01]  /*1b680*/  UMOV UR65, UR41 ;  /* 0x0000002900417c82 */ /* 0x000fe20008000000 */
[----:B------:R-:W-:Y:S02]  /*1b690*/  UIADD3 UR32, UPT, UPT, UR23, 0x1c400, URZ ;  /* 0x0001c40017207890 */ /* 0x000fe4000fffe0ff */
[----:B------:R-:W-:Y:S01]  /*1b6a0*/  UIADD3 UR24, UPT, UPT, UR23, 0x1cc00, URZ ;  /* 0x0001cc0017187890 */ /* 0x000fe2000fffe0ff */
[----:B------:R4:W5:Y:S01]  /*1b6b0*/  LDL.LU R19, [R1+0x64] ;  /* 0x0000640001137983 */ /* 0x0009620000300800 */
[----:B------:R-:W-:Y:S01]  /*1b6c0*/  UMOV UR51, UR30 ;  /* 0x0000001e00337c82 */ /* 0x000fe20008000000 */
[----:B------:R-:W-:-:S02]  /*1b6d0*/  UMOV UR52, UR22 ;  /* 0x0000001600347c82 */ /* 0x000fc40008000000 */
[----:B------:R4:W5:Y:S04]  /*1b6e0*/  LDL.LU R2, [R1+0x54] ;  /* 0x0000540001027983 */ /* 0x0009680000300800 */
[----:B------:R4:W5:Y:S01]  /*1b6f0*/  LDL.LU R0, [R1+0x50] ;  /* 0x0000500001007983 */ /* 0x0009620000300800 */
[----:B-1----:R-:W-:Y:S02]  /*1b700*/  R2UR UR58, R20 ;  /* 0x00000000143a72ca */ /* 0x002fe400000e0000 */
[----:B------:R-:W-:Y:S02]  /*1b710*/  R2UR UR59, R3 ;  /* 0x00000000033b72ca */ /* 0x000fe400000e0000 */
[----:B------:R-:W-:Y:S02]  /*1b720*/  R2UR UR60, R5 ;  /* 0x00000000053c72ca */ /* 0x000fe400000e0000 */
[----:B------:R-:W-:Y:S01]  /*1b730*/  R2UR UR61, R4 ;  /* 0x00000000043d72ca */ /* 0x000fe200000e0000 */
[----:B---3--:R-:W-:Y:S01]  /*1b740*/  UMOV UR13, UR10 ;  /* 0x0000000a000d7c82 */ /* 0x008fe20008000000 */
[----:B------:R-:W-:-:S02]  /*1b750*/  R2UR.FILL UR11, R17 ;  /* 0x00000000110b72ca */ /* 0x000fc400004e0000 */
[----:B------:R-:W-:Y:S01]  /*1b760*/  R2UR.FILL UR10, R16 ;  /* 0x00000000100a72ca */ /* 0x000fe200004e0000 */
[----:B------:R4:W5:Y:S01]  /*1b770*/  LDL.LU R17, [R1+0x60] ;  /* 0x0000600001117983 */ /* 0x0009620000300800 */
[----:B------:R-:W-:-:S03]  /*1b780*/  R2UR.FILL UR8, R18 ;  /* 0x00000000120872ca */ /* 0x000fc600004e0000 */
[----:B------:R-:W-:Y:S01]  /*1b790*/  MOV.SPILL R13, UR59 ;  /* 0x0000003b000d7c02 */ /* 0x000fe20009000f00 */
[----:B------:R4:W5:Y:S01]  /*1b7a0*/  LDL.LU R16, [R1+0x5c] ;  /* 0x00005c0001107983 */ /* 0x0009620000300800 */
[----:B------:R-:W-:Y:S02]  /*1b7b0*/  MOV.SPILL R3, UR58 ;  /* 0x0000003a00037c02 */ /* 0x000fe40009000f00 */
[----:B------:R-:W-:Y:S01]  /*1b7c0*/  R2UR UR58, R21 ;  /* 0x00000000153a72ca */ /* 0x000fe200000e0000 */
[----:B------:R4:W5:Y:S01]  /*1b7d0*/  LDL.LU R18, [R1+0x58] ;  /* 0x0000580001127983 */ /* 0x0009620000300800 */
[----:B------:R-:W-:Y:S02]  /*1b7e0*/  R2UR UR59, R6 ;  /* 0x00000000063b72ca */ /* 0x000fe400000e0000 */
[----:B------:R-:W-:Y:S02]  /*1b7f0*/  MOV.SPILL R14, UR61 ;  /* 0x0000003d000e7c02 */ /* 0x000fe40009000f00 */
[----:B------:R-:W-:-:S02]  /*1b800*/  MOV.SPILL R6, UR60 ;  /* 0x0000003c00067c02 */ /* 0x000fc40009000f00 */
[----:B------:R-:W-:Y:S02]  /*1b810*/  R2UR UR60, R8 ;  /* 0x00000000083c72ca */ /* 0x000fe400000e0000 */
[----:B------:R-:W-:-:S03]  /*1b820*/  R2UR UR61, R7 ;  /* 0x00000000073d72ca */ /* 0x000fc600000e0000 */
[----:B------:R-:W-:Y:S02]  /*1b830*/  MOV.SPILL R4, UR58 ;  /* 0x0000003a00047c02 */ /* 0x000fe40009000f00 */
[----:B------:R-:W-:Y:S02]  /*1b840*/  MOV.SPILL R5, UR59 ;  /* 0x0000003b00057c02 */ /* 0x000fe40009000f00 */
[----:B------:R-:W-:Y:S02]  /*1b850*/  R2UR UR58, R22 ;  /* 0x00000000163a72ca */ /* 0x000fe400000e0000 */
        /* <DEDUP_REMOVED lines=8> */
[----:B------:R-:W-:Y:S01]  /*1b8e0*/  R2UR UR59, R12 ;  /* 0x000000000c3b72ca */ /* 0x000fe200000e0000 */
[----:B------:R-:W-:-:S10]  /*1b8f0*/  UIADD3 UR56, UPT, UPT, UR23, 0x1f800, URZ ;  /* 0x0001f80017387890 */ /* 0x000fd4000fffe0ff */
[----:B------:R-:W-:Y:S02]  /*1b900*/  UMOV UR31, UR58 ;  /* 0x0000003a001f7c82 */ /* 0x000fe40008000000 */
[----:B------:R1:W-:Y:S02]  /*1b910*/  UTMASTG.5D [UR56], [UR70] ;  /* 0x00000038460073b5 */ /* 0x0003e40008020000 */
[----:B-1----:R-:W-:Y:S02]  /*1b920*/  R2UR.FILL UR61, R15 ;  /* 0x000000000f3d72ca */ /* 0x002fe400004e0000 */
[----:B------:R-:W-:Y:S02]  /*1b930*/  R2UR.FILL UR60, R9 ;  /* 0x00000000093c72ca */ /* 0x000fe400004e0000 */
[----:B------:R-:W-:Y:S02]  /*1b940*/  R2UR.FILL UR59, R8 ;  /* 0x00000000083b72ca */ /* 0x000fe400004e0000 */
[----:B------:R-:W-:Y:S01]  /*1b950*/  R2UR.FILL UR58, R7 ;  /* 0x00000000073a72ca */ /* 0x000fe200004e0000 */
[----:B------:R-:W-:-:S12]  /*1b960*/  UIADD3 UR56, UPT, UPT, UR23, 0x20000, URZ ;  /* 0x0002000017387890 */ /* 0x000fd8000fffe0ff */
[----:B------:R1:W-:Y:S01]  /*1b970*/  UTMASTG.5D [UR56], [UR70] ;  /* 0x00000038460073b5 */ /* 0x0003e20008020000 */
[----:B------:R-:W-:Y:S01]  /*1b980*/  UMOV UR16, UR58 ;  /* 0x0000003a00107c82 */ /* 0x000fe20008000000 */
[----:B-1----:R-:W-:Y:S02]  /*1b990*/  R2UR.FILL UR61, R14 ;  /* 0x000000000e3d72ca */ /* 0x002fe400004e0000 */
[----:B------:R-:W-:Y:S02]  /*1b9a0*/  R2UR.FILL UR60, R6 ;  /* 0x00000000063c72ca */ /* 0x000fe400004e0000 */
[----:B------:R-:W-:Y:S02]  /*1b9b0*/  R2UR.FILL UR59, R5 ;  /* 0x00000000053b72ca */ /* 0x000fe400004e0000 */
[----:B------:R-:W-:Y:S01]  /*1b9c0*/  R2UR.FILL UR58, R4 ;  /* 0x00000000043a72ca */ /* 0x000fe200004e0000 */
[----:B------:R-:W-:-:S12]  /*1b9d0*/  UIADD3 UR56, UPT, UPT, UR23, 0x20800, URZ ;  /* 0x0002080017387890 */ /* 0x000fd8000fffe0ff */
[----:B------:R1:W-:Y:S01]  /*1b9e0*/  UTMASTG.5D [UR56], [UR70] ;  /* 0x00000038460073b5 */ /* 0x0003e20008020000 */
[----:B------:R-:W-:Y:S01]  /*1b9f0*/  UMOV UR9, UR58 ;  /* 0x0000003a00097c82 */ /* 0x000fe20008000000 */
[----:B------:R-:W-:Y:S01]  /*1ba00*/  UMOV UR53, UR55 ;  /* 0x0000003700357c82 */ /* 0x000fe20008000000 */
[----:B------:R-:W-:Y:S01]  /*1ba10*/  UMOV UR49, UR41 ;  /* 0x0000002900317c82 */ /* 0x000fe20008000000 */
[----:B------:R-:W-:Y:S01]  /*1ba20*/  UMOV UR43, UR30 ;  /* 0x0000001e002b7c82 */ /* 0x000fe20008000000 */
[----:B------:R-:W-:Y:S01]  /*1ba30*/  UMOV UR44, UR22 ;  /* 0x00000016002c7c82 */ /* 0x000fe20008000000 */
[----:B------:R-:W-:Y:S01]  /*1ba40*/  UMOV UR45, UR55 ;  /* 0x00000037002d7c82 */ /* 0x000fe20008000000 */
[----:B------:R-:W-:Y:S01]  /*1ba50*/  UMOV UR33, 0x40 ;  /* 0x0000004000217882 */ /* 0x000fe20000000000 */
[----:B------:R-:W-:Y:S01]  /*1ba60*/  UMOV UR35, UR30 ;  /* 0x0000001e00237c82 */ /* 0x000fe20008000000 */
[----:B------:R-:W-:Y:S01]  /*1ba70*/  UMOV UR36, UR22 ;  /* 0x0000001600247c82 */ /* 0x000fe20008000000 */
[----:B-1----:R-:W-:-:S02]  /*1ba80*/  R2UR.FILL UR59, R13 ;  /* 0x000000000d3b72ca */ /* 0x002fc400004e0000 */
[----:B------:R-:W-:Y:S01]  /*1ba90*/  R2UR.FILL UR58, R3 ;  /* 0x00000000033a72ca */ /* 0x000fe200004e0000 */
[----:B------:R-:W-:Y:S01]  /*1baa0*/  UIADD3 UR56, UPT, UPT, UR23, 0x21000, URZ ;  /* 0x0002100017387890 */ /* 0x000fe2000fffe0ff */
[----:B------:R-:W-:Y:S01]  /*1bab0*/  UMOV UR60, UR22 ;  /* 0x00000016003c7c82 */ /* 0x000fe20008000000 */
[----:B------:R-:W-:-:S10]  /*1bac0*/  UMOV UR61, UR55 ;  /* 0x00000037003d7c82 */ /* 0x000fd40008000000 */
[----:B------:R1:W-:Y:S01]  /*1bad0*/  UTMASTG.5D [UR56], [UR70] ;  /* 0x00000038460073b5 */ /* 0x0003e20008020000 */
[----:B------:R-:W-:Y:S01]  /*1bae0*/  UMOV UR12, UR58 ;  /* 0x0000003a000c7c82 */ /* 0x000fe20008000000 */
[----:B------:R3:W-:Y:S01]  /*1baf0*/  UTMASTG.5D [UR72], [UR70] ;  /* 0x00000048460073b5 */ /* 0x0007e20008020000 */
[----:B------:R-:W-:Y:S01]  /*1bb00*/  UMOV UR37, UR55 ;  /* 0x0000003700257c82 */ /* 0x000fe20008000000 */
[----:B------:R4:W-:Y:S01]  /*1bb10*/  UTMASTG.5D [UR64], [UR70] ;  /* 0x00000040460073b5 */ /* 0x0009e20008020000 */
[----:B------:R-:W-:Y:S01]  /*1bb20*/  UMOV UR25, 0x40 ;  /* 0x0000004000197882 */ /* 0x000fe20000000000 */
[----:B------:R-:W-:Y:S01]  /*1bb30*/  UMOV UR27, UR30 ;  /* 0x0000001e001b7c82 */ /* 0x000fe20008000000 */
[----:B------:R-:W-:Y:S01]  /*1bb40*/  UMOV UR28, UR22 ;  /* 0x00000016001c7c82 */ /* 0x000fe20008000000 */
[----:B------:R-:W-:Y:S01]  /*1bb50*/  UMOV UR29, UR55 ;  /* 0x00000037001d7c82 */ /* 0x000fe20008000000 */
[----:B------:R-:W-:Y:S01]  /*1bb60*/  UMOV UR17, 0x40 ;  /* 0x0000004000117882 */ /* 0x000fe20000000000 */
[----:B------:R-:W-:Y:S01]  /*1bb70*/  UMOV UR19, UR30 ;  /* 0x0000001e00137c82 */ /* 0x000fe20008000000 */
[----:B------:R-:W-:Y:S01]  /*1bb80*/  UMOV UR20, UR22 ;  /* 0x0000001600147c82 */ /* 0x000fe20008000000 */
[----:B------:R-:W-:Y:S01]  /*1bb90*/  UMOV UR21, UR55 ;  /* 0x0000003700157c82 */ /* 0x000fe20008000000 */
[----:B--2---:R-:W-:-:S02]  /*1bba0*/  R2UR.FILL UR15, R24 ;  /* 0x00000000180f72ca */ /* 0x004fc400004e0000 */
[----:B-1----:R-:W-:Y:S02]  /*1bbb0*/  R2UR.FILL UR61, R29 ;  /* 0x000000001d3d72ca */ /* 0x002fe400004e0000 */
[----:B------:R-:W-:Y:S02]  /*1bbc0*/  R2UR.FILL UR60, R28 ;  /* 0x000000001c3c72ca */ /* 0x000fe400004e0000 */
[----:B------:R-:W-:Y:S02]  /*1bbd0*/  R2UR.FILL UR59, R27 ;  /* 0x000000001b3b72ca */ /* 0x000fe400004e0000 */
[----:B------:R-:W-:Y:S02]  /*1bbe0*/  R2UR.FILL UR58, R26 ;  /* 0x000000001a3a72ca */ /* 0x000fe400004e0000 */
[----:B------:R-:W-:Y:S01]  /*1bbf0*/  R2UR.FILL UR56, R25 ;  /* 0x00000000193872ca */ /* 0x000fe200004e0000 */
[----:B---3--:R-:W-:Y:S01]  /*1bc00*/  UMOV UR75, UR16 ;  /* 0x00000010004b7c82 */ /* 0x008fe20008000000 */
[----:B------:R-:W-:Y:S01]  /*1bc10*/  UIADD3 UR16, UPT, UPT, UR23, 0x1d400, URZ ;  /* 0x0001d40017107890 */ /* 0x000fe2000fffe0ff */
[----:B----4-:R-:W-:Y:S01]  /*1bc20*/  UMOV UR69, UR8 ;  /* 0x0000000800457c82 */ /* 0x010fe20008000000 */
[----:B------:R-:W-:-:S09]  /*1bc30*/  UIADD3 UR8, UPT, UPT, UR23, 0x1dc00, URZ ;  /* 0x0001dc0017087890 */ /* 0x000fd2000fffe0ff */
[----:B------:R-:W-:Y:S01]  /*1bc40*/  UTMASTG.5D [UR56], [UR70] ;  /* 0x00000038460073b5 */ /* 0x000fe20008020000 */
[----:B------:R-:W-:Y:S01]  /*1bc50*/  UMOV UR73, UR13 ;  /* 0x0000000d00497c82 */ /* 0x000fe20008000000 */
[----:B------:R-:W-:Y:S01]  /*1bc60*/  UMOV UR77, UR12 ;  /* 0x0000000c004d7c82 */ /* 0x000fe20008000000 */
[----:B------:R-:W-:Y:S01]  /*1bc70*/  UMOV UR72, UR11 ;  /* 0x0000000b00487c82 */ /* 0x000fe20008000000 */
[----:B------:R-:W-:Y:S01]  /*1bc80*/  UMOV UR76, UR9 ;  /* 0x00000009004c7c82 */ /* 0x000fe20008000000 */
[----:B------:R-:W-:Y:S01]  /*1bc90*/  UMOV UR9, 0x40 ;  /* 0x0000004000097882 */ /* 0x000fe20000000000 */
[----:B------:R-:W-:Y:S01]  /*1bca0*/  UTMASTG.5D [UR48], [UR70] ;  /* 0x00000030460073b5 */ /* 0x000fe20008020000 */
[----:B------:R-:W-:Y:S01]  /*1bcb0*/  UMOV UR11, UR30 ;  /* 0x0000001e000b7c82 */ /* 0x000fe20008000000 */
[----:B------:R-:W-:Y:S01]  /*1bcc0*/  UMOV UR12, UR22 ;  /* 0x00000016000c7c82 */ /* 0x000fe20008000000 */
[----:B------:R-:W-:Y:S01]  /*1bcd0*/  UMOV UR13, UR55 ;  /* 0x00000037000d7c82 */ /* 0x000fe20008000000 */
[----:B------:R-:W-:Y:S01]  /*1bce0*/  UTMASTG.5D [UR40], [UR70] ;  /* 0x00000028460073b5 */ /* 0x000fe20008020000 */
[----:B------:R-:W3:Y:S01]  /*1bcf0*/  S2UR UR30, SR_CgaCtaId ;  /* 0x00000000001e79c3 */ /* 0x000ee20000008800 */
[----:B------:R-:W4:Y:S01]  /*1bd00*/  LDCU UR22, c[0x0][0x900] ;  /* 0x00012000ff1677ac */ /* 0x000f220008000800 */
[----:B------:R1:W-:Y:S01]  /*1bd10*/  UTMASTG.5D [UR32], [UR70] ;  /* 0x00000020460073b5 */ /* 0x0003e20008020000 */
[----:B------:R2:W-:Y:S01]  /*1bd20*/  UTMASTG.5D [UR24], [UR70] ;  /* 0x00000018460073b5 */ /* 0x0005e20008020000 */
[----:B------:R2:W-:Y:S01]  /*1bd30*/  UTMASTG.5D [UR16], [UR70] ;  /* 0x00000010460073b5 */ /* 0x0005e20008020000 */
[----:B------:R2:W-:Y:S01]  /*1bd40*/  UTMASTG.5D [UR8], [UR70] ;  /* 0x00000008460073b5 */ /* 0x0005e20008020000 */
[----:B-1----:R-:W-:Y:S01]  /*1bd50*/  UIADD3 UR32, UPT, UPT, UR23, 0x1e400, URZ ;  /* 0x0001e40017207890 */ /* 0x002fe2000fffe0ff */
[----:B------:R-:W-:Y:S01]  /*1bd60*/  UMOV UR34, UR69 ;  /* 0x0000004500227c82 */ /* 0x000fe20008000000 */
[----:B--2---:R-:W-:-:S07]  /*1bd70*/  UIADD3 UR24, UPT, UPT, UR23, 0x1ec00, URZ ;  /* 0x0001ec0017187890 */ /* 0x004fce000fffe0ff */
[----:B------:R1:W-:Y:S01]  /*1bd80*/  UTMASTG.5D [UR32], [UR70] ;  /* 0x00000020460073b5 */ /* 0x0003e20008020000 */
[----:B------:R-:W-:Y:S01]  /*1bd90*/  UMOV UR26, UR72 ;  /* 0x00000048001a7c82 */ /* 0x000fe20008000000 */
[----:B------:R-:W-:Y:S01]  /*1bda0*/  UIADD3 UR16, UPT, UPT, UR23, 0x1f400, URZ ;  /* 0x0001f40017107890 */ /* 0x000fe2000fffe0ff */
[----:B------:R2:W-:Y:S01]  /*1bdb0*/  UTMASTG.5D [UR24], [UR70] ;  /* 0x00000018460073b5 */ /* 0x0005e20008020000 */
[----:B------:R-:W-:Y:S01]  /*1bdc0*/  UMOV UR18, UR73 ;  /* 0x0000004900127c82 */ /* 0x000fe20008000000 */
[----:B------:R-:W-:-:S06]  /*1bdd0*/  UIADD3 UR8, UPT, UPT, UR23, 0x1fc00, URZ ;  /* 0x0001fc0017087890 */ /* 0x000fcc000fffe0ff */
[----:B------:R4:W-:Y:S01]  /*1bde0*/  UTMASTG.5D [UR16], [UR70] ;  /* 0x00000010460073b5 */ /* 0x0009e20008020000 */
[----:B------:R-:W-:Y:S01]  /*1bdf0*/  UMOV UR10, UR31 ;  /* 0x0000001f000a7c82 */ /* 0x000fe20008000000 */
[----:B------:R-:W3:Y:S01]  /*1be00*/  LDCU UR31, c[0x0][0x38c] ;  /* 0x00007180ff1f77ac */ /* 0x000ee20008000800 */
[----:B------:R4:W-:Y:S01]  /*1be10*/  UTMASTG.5D [UR8], [UR70] ;  /* 0x00000008460073b5 */ /* 0x0009e20008020000 */
[----:B-1----:R-:W-:Y:S01]  /*1be20*/  UIADD3 UR32, UPT, UPT, UR23, 0x20400, URZ ;  /* 0x0002040017207890 */ /* 0x002fe2000fffe0ff */
[----:B------:R-:W-:Y:S01]  /*1be30*/  UMOV UR34, UR75 ;  /* 0x0000004b00227c82 */ /* 0x000fe20008000000 */
[----:B--2---:R-:W-:-:S07]  /*1be40*/  UIADD3 UR24, UPT, UPT, UR23, 0x20c00, URZ ;  /* 0x00020c0017187890 */ /* 0x004fce000fffe0ff */
[----:B------:R1:W-:Y:S01]  /*1be50*/  UTMASTG.5D [UR32], [UR70] ;  /* 0x00000020460073b5 */ /* 0x0003e20008020000 */
[----:B------:R-:W-:Y:S01]  /*1be60*/  UMOV UR26, UR76 ;  /* 0x0000004c001a7c82 */ /* 0x000fe20008000000 */
[----:B----4-:R-:W-:Y:S01]  /*1be70*/  UIADD3 UR16, UPT, UPT, UR23, 0x21400, URZ ;  /* 0x0002140017107890 */ /* 0x010fe2000fffe0ff */
[----:B------:R2:W-:Y:S01]  /*1be80*/  UTMASTG.5D [UR24], [UR70] ;  /* 0x00000018460073b5 */ /* 0x0005e20008020000 */
[----:B------:R-:W-:Y:S01]  /*1be90*/  UMOV UR18, UR77 ;  /* 0x0000004d00127c82 */ /* 0x000fe20008000000 */
[----:B------:R-:W-:-:S06]  /*1bea0*/  UIADD3 UR8, UPT, UPT, UR23, 0x21c00, URZ ;  /* 0x00021c0017087890 */ /* 0x000fcc000fffe0ff */
[----:B------:R4:W-:Y:S01]  /*1beb0*/  UTMASTG.5D [UR16], [UR70] ;  /* 0x00000010460073b5 */ /* 0x0009e20008020000 */
[----:B------:R-:W-:Y:S02]  /*1bec0*/  UMOV UR10, UR74 ;  /* 0x0000004a000a7c82 */ /* 0x000fe40008000000 */
        /* <DEDUP_REMOVED lines=9> */
[----:B---3--:R-:W-:-:S06]  /*1bf60*/  UIADD3 UR8, UPT, UPT, UR23, 0x23c00, URZ ;  /* 0x00023c0017087890 */ /* 0x008fcc000fffe0ff */
[----:B------:R1:W-:Y:S01]  /*1bf70*/  UTMASTG.5D [UR16], [UR70] ;  /* 0x00000010460073b5 */ /* 0x0003e20008020000 */
[----:B------:R-:W-:Y:S02]  /*1bf80*/  UMOV UR10, UR42 ;  /* 0x0000002a000a7c82 */ /* 0x000fe40008000000 */
[----:B------:R1:W-:Y:S02]  /*1bf90*/  UTMASTG.5D [UR8], [UR70] ;  /* 0x00000008460073b5 */ /* 0x0003e40008020000 */
[----:B-1----:R-:W-:Y:S01]  /*1bfa0*/  NOP ;  /* 0x0000000000007918 */ /* 0x002fe20000000000 */
.L_x_407:
[----:B--2---:R-:W-:Y:S05]  /*1bfb0*/  BSYNC.RECONVERGENT B0 ;  /* 0x0000000000007941 */ /* 0x004fea0003800200 */
.L_x_406:
[----:B------:R0:W-:Y:S01]  /*1bfc0*/  UTMACMDFLUSH ;  /* 0x00000000000079b7 */ /* 0x0001e20000000000 */
[----:B------:R-:W-:Y:S05]  /*1bfd0*/  BRA.U UP6, `(.L_x_408) ;  /* 0x0000000106047547 */ /* 0x000fea000b800000 */
[----:B------:R-:W-:Y:S05]  /*1bfe0*/  BPT.TRAP 0x1 ;  /* 0x000000040000795c */ /* 0x000fea0000300000 */
.L_x_408:
[----:B-----5:R-:W2:Y:S02]  /*1bff0*/  SYNCS.PHASECHK.TRANS64.TRYWAIT P0, [UR23+0x2c0b8], R0 ;  /* 0x02c0b800ff0075a7 */ /* 0x020ea40008001117 */
[----:B--2---:R-:W-:Y:S05]  /*1c000*/  @!P0 BRA `(.L_x_409) ;  /* 0x0000002400a08947 */ /* 0x004fea0003800000 */
.L_x_523:
[----:B------:R-:W-:Y:S04]  /*1c010*/  BSSY.RECONVERGENT B0, `(.L_x_410) ;  /* 0x00000ce000007945 */ /* 0x000fe80003800200 */
[----:B------:R-:W-:Y:S05]  /*1c020*/  @!P1 BRA `(.L_x_411) ;  /* 0x0000000c00309947 */ /* 0x000fea0003800000 */
[----:B------:R-:W-:Y:S01]  /*1c030*/  R2UR UR33, R18 ;  /* 0x00000000122172ca */ /* 0x000fe200000e0000 */
[----:B------:R-:W-:Y:S01]  /*1c040*/  UIADD3 UR70, UP0, UPT, UR62, 0x400, URZ ;  /* 0x000004003e467890 */ /* 0x000fe2000ff1e0ff */
[----:B------:R-:W-:Y:S01]  /*1c050*/  R2UR UR30, R16 ;  /* 0x00000000101e72ca */ /* 0x000fe200000e0000 */
[----:B------:R-:W-:Y:S01]  /*1c060*/  UIADD3 UR56, UPT, UPT, UR23, 0x24000, URZ ;  /* 0x0002400017387890 */ /* 0x000fe2000fffe0ff */
[----:B------:R-:W-:Y:S01]  /*1c070*/  R2UR UR22, R17 ;  /* 0x00000000111672ca */ /* 0x000fe200000e0000 */
[----:B------:R-:W-:Y:S01]  /*1c080*/  UIADD3.X UR71, UPT, UPT, URZ, UR63, URZ, UP0, !UPT ;  /* 0x0000003fff477290 */ /* 0x000fe200087fe4ff */
[----:B------:R-:W-:Y:S01]  /*1c090*/  R2UR UR55, R19 ;  /* 0x00000000133772ca */ /* 0x000fe200000e0000 */
[----:B------:R-:W-:Y:S01]  /*1c0a0*/  UIADD3 UR24, UPT, UPT, UR23, 0x24800, URZ ;  /* 0x0002480017187890 */ /* 0x000fe2000fffe0ff */
[----:B------:R-:W-:Y:S01]  /*1c0b0*/  MOV.SPILL R6, UR62 ;  /* 0x0000003e00067c02 */ /* 0x000fe20009000f00 */
[----:B------:R-:W-:Y:S01]  /*1c0c0*/  UMOV UR57, URZ ;  /* 0x000000ff00397c82 */ /* 0x000fe20008000000 */
[----:B------:R-:W-:Y:S01]  /*1c0d0*/  UIADD3 UR16, UPT, UPT, UR23, 0x25000, URZ ;  /* 0x0002500017107890 */ /* 0x000fe2000fffe0ff */
[----:B------:R-:W-:Y:S01]  /*1c0e0*/  MOV.SPILL R7, UR63 ;  /* 0x0000003f00077c02 */ /* 0x000fe20009000f00 */
[----:B------:R-:W-:Y:S01]  /*1c0f0*/  UIADD3 UR8, UPT, UPT, UR23, 0x25800, URZ ;  /* 0x0002580017087890 */ /* 0x000fe2000fffe0ff */
[----:B------:R-:W-:Y:S01]  /*1c100*/  R2UR.FILL UR62, R6 ;  /* 0x00000000063e72ca */ /* 0x000fe200004e0000 */
[----:B------:R-:W-:Y:S01]  /*1c110*/  UIADD3 UR58, UPT, UPT, UR33, 0x80, URZ ;  /* 0x00000080213a7890 */ /* 0x000fe2000fffe0ff */
[----:B------:R-:W-:Y:S01]  /*1c120*/  R2UR.FILL UR63, R7 ;  /* 0x00000000073f72ca */ /* 0x000fe200004e0000 */
[----:B------:R-:W-:Y:S01]  /*1c130*/  UIADD3 UR9, UPT, UPT, UR33, 0xc8, URZ ;  /* 0x000000c821097890 */ /* 0x000fe2000fffe0ff */
[----:B------:R-:W-:Y:S01]  /*1c140*/  MOV.SPILL R14, UR39 ;  /* 0x00000027000e7c02 */ /* 0x000fe20009000f00 */
[----:B------:R-:W-:Y:S01]  /*1c150*/  UIADD3 UR26, UPT, UPT, UR33, 0x88, URZ ;  /* 0x00000088211a7890 */ /* 0x000fe2000fffe0ff */
[----:B------:R-:W-:Y:S01]  /*1c160*/  MOV.SPILL R13, UR38 ;  /* 0x00000026000d7c02 */ /* 0x000fe20009000f00 */
[----:B------:R-:W-:Y:S01]  /*1c170*/  UIADD3 UR25, UPT, UPT, UR33, 0xb8, URZ ;  /* 0x000000b821197890 */ /* 0x000fe2000fffe0ff */
[----:B------:R-:W-:Y:S01]  /*1c180*/  MOV.SPILL R22, UR15 ;  /* 0x0000000f00167c02 */ /* 0x000fe20009000f00 */
[----:B------:R-:W-:Y:S01]  /*1c190*/  UMOV UR59, UR30 ;  /* 0x0000001e003b7c82 */ /* 0x000fe20008000000 */
[----:B------:R-:W-:Y:S01]  /*1c1a0*/  UMOV UR60, UR22 ;  /* 0x00000016003c7c82 */ /* 0x000fe20008000000 */
[----:B------:R-:W-:Y:S01]  /*1c1b0*/  UMOV UR61, UR55 ;  /* 0x00000037003d7c82 */ /* 0x000fe20008000000 */
[----:B------:R-:W-:Y:S01]  /*1c1c0*/  UIADD3 UR18, UPT, UPT, UR33, 0x90, URZ ;  /* 0x0000009021127890 */ /* 0x000fe2000fffe0ff */
[----:B-1----:R-:W-:Y:S01]  /*1c1d0*/  IMAD.U32 R3, RZ, RZ, UR9 ;  /* 0x00000009ff037e24 */ /* 0x002fe2000f8e00ff */
[----:B------:R-:W-:Y:S01]  /*1c1e0*/  UIADD3 UR17, UPT, UPT, UR33, 0xc0, URZ ;  /* 0x000000c021117890 */ /* 0x000fe2000fffe0ff */
[----:B------:R1:W-:Y:S01]  /*1c1f0*/  UTMASTG.5D [UR56], [UR70] ;  /* 0x00000038460073b5 */ /* 0x0003e20008020000 */
[----:B------:R-:W-:Y:S01]  /*1c200*/  UIADD3 UR10, UPT, UPT, UR33, 0x98, URZ ;  /* 0x00000098210a7890 */ /* 0x000fe2000fffe0ff */
[----:B------:R-:W-:Y:S01]  /*1c210*/  IMAD.U32 R5, RZ, RZ, UR25 ;  /* 0x00000019ff057e24 */ /* 0x000fe2000f8e00ff */
[----:B------:R-:W-:Y:S01]  /*1c220*/  UMOV UR34, UR58 ;  /* 0x0000003a00227c82 */ /* 0x000fe20008000000 */
[----:B------:R-:W-:Y:S01]  /*1c230*/  UIADD3 UR9, UPT, UPT, UR33, 0xd0, URZ ;  /* 0x000000d021097890 */ /* 0x000fe2000fffe0ff */
[----:B------:R-:W-:Y:S01]  /*1c240*/  IMAD.U32 R4, RZ, RZ, UR17 ;  /* 0x00000011ff047e24 */ /* 0x000fe2000f8e00ff */
[----:B------:R-:W-:Y:S01]  /*1c250*/  UMOV UR41, URZ ;  /* 0x000000ff00297c82 */ /* 0x000fe20008000000 */
[----:B------:R-:W-:Y:S01]  /*1c260*/  UMOV UR27, UR30 ;  /* 0x0000001e001b7c82 */ /* 0x000fe20008000000 */
[----:B------:R-:W-:Y:S01]  /*1c270*/  UMOV UR28, UR22 ;  /* 0x00000016001c7c82 */ /* 0x000fe20008000000 */
[----:B------:R-:W-:Y:S01]  /*1c280*/  UMOV UR29, UR55 ;  /* 0x00000037001d7c82 */ /* 0x000fe20008000000 */
[----:B------:R-:W-:Y:S01]  /*1c290*/  UMOV UR25, UR41 ;  /* 0x0000002900197c82 */ /* 0x000fe20008000000 */
[----:B------:R-:W-:Y:S01]  /*1c2a0*/  UMOV UR19, UR30 ;  /* 0x0000001e00137c82 */ /* 0x000fe20008000000 */
[----:B------:R-:W-:Y:S01]  /*1c2b0*/  UMOV UR20, UR22 ;  /* 0x0000001600147c82 */ /* 0x000fe20008000000 */
[----:B------:R-:W-:Y:S01]  /*1c2c0*/  UMOV UR21, UR55 ;  /* 0x0000003700157c82 */ /* 0x000fe20008000000 */
[----:B------:R-:W-:Y:S01]  /*1c2d0*/  IMAD.U32 R0, RZ, RZ, UR9 ;  /* 0x00000009ff007e24 */ /* 0x000fe2000f8e00ff */
[----:B------:R-:W-:Y:S01]  /*1c2e0*/  UMOV UR17, UR41 ;  /* 0x0000002900117c82 */ /* 0x000fe20008000000 */
[----:B------:R-:W-:Y:S01]  /*1c2f0*/  UMOV UR11, UR30 ;  /* 0x0000001e000b7c82 */ /* 0x000fe20008000000 */
[----:B------:R-:W-:Y:S01]  /*1c300*/  UMOV UR12, UR22 ;  /* 0x00000016000c7c82 */ /* 0x000fe20008000000 */
[----:B------:R-:W-:Y:S01]  /*1c310*/  UMOV UR13, UR55 ;  /* 0x00000037000d7c82 */ /* 0x000fe20008000000 */
[----:B------:R2:W-:Y:S01]  /*1c320*/  UTMASTG.5D [UR24], [UR70] ;  /* 0x00000018460073b5 */ /* 0x0005e20008020000 */
[----:B------:R-:W-:Y:S01]  /*1c330*/  UMOV UR9, UR41 ;  /* 0x0000002900097c82 */ /* 0x000fe20008000000 */
[----:B------:R-:W-:Y:S01]  /*1c340*/  MOV.SPILL R20, UR10 ;  /* 0x0000000a00147c02 */ /* 0x000fe20009000f00 */
[----:B------:R-:W-:Y:S01]  /*1c350*/  UIADD3 UR32, UPT, UPT, UR23, 0x27800, URZ ;  /* 0x0002780017207890 */ /* 0x000fe2000fffe0ff */
[----:B------:R-:W-:Y:S01]  /*1c360*/  MOV.SPILL R12, UR34 ;  /* 0x00000022000c7c02 */ /* 0x000fe20009000f00 */
[----:B------:R-:W-:Y:S01]  /*1c370*/  UIADD3 UR74, UPT, UPT, UR33, 0xd8, URZ ;  /* 0x000000d8214a7890 */ /* 0x000fe2000fffe0ff */
[----:B------:R-:W-:Y:S01]  /*1c380*/  R2UR UR34, R5 ;  /* 0x00000000052272ca */ /* 0x000fe200000e0000 */
[----:B------:R-:W-:Y:S01]  /*1c390*/  UIADD3 UR66, UPT, UPT, UR33, 0xe0, URZ ;  /* 0x000000e021427890 */ /* 0x000fe2000fffe0ff */
[----:B------:R3:W-:Y:S01]  /*1c3a0*/  UTMASTG.5D [UR16], [UR70] ;  /* 0x00000010460073b5 */ /* 0x0007e20008020000 */
[----:B------:R-:W-:Y:S01]  /*1c3b0*/  UIADD3 UR50, UPT, UPT, UR33, 0xf0, URZ ;  /* 0x000000f021327890 */ /* 0x000fe2000fffe0ff */
[----:B------:R-:W-:Y:S01]  /*1c3c0*/  MOV.SPILL R9, UR61 ;  /* 0x0000003d00097c02 */ /* 0x000fe20009000f00 */
[----:B------:R-:W-:Y:S01]  /*1c3d0*/  UIADD3 UR42, UPT, UPT, UR33, 0xf8, URZ ;  /* 0x000000f8212a7890 */ /* 0x000fe2000fffe0ff */
[----:B------:R-:W-:Y:S01]  /*1c3e0*/  MOV.SPILL R8, UR60 ;  /* 0x0000003c00087c02 */ /* 0x000fe20009000f00 */
[----:B------:R-:W-:Y:S01]  /*1c3f0*/  UMOV UR35, UR30 ;  /* 0x0000001e00237c82 */ /* 0x000fe20008000000 */
[----:B------:R-:W-:Y:S01]  /*1c400*/  UMOV UR36, UR22 ;  /* 0x0000001600247c82 */ /* 0x000fe20008000000 */
[----:B------:R-:W-:Y:S01]  /*1c410*/  UMOV UR37, UR55 ;  /* 0x0000003700257c82 */ /* 0x000fe20008000000 */
[----:B------:R4:W-:Y:S01]  /*1c420*/  UTMASTG.5D [UR8], [UR70] ;  /* 0x00000008460073b5 */ /* 0x0009e20008020000 */
[----:B------:R-:W-:Y:S01]  /*1c430*/  MOV.SPILL R7, UR59 ;  /* 0x0000003b00077c02 */ /* 0x000fe20009000f00 */
[----:B-1----:R-:W-:Y:S01]  /*1c440*/  UIADD3 UR56, UPT, UPT, UR23, 0x26000, URZ ;  /* 0x0002600017387890 */ /* 0x002fe2000fffe0ff */
[----:B------:R-:W-:Y:S01]  /*1c450*/  MOV.SPILL R21, UR14 ;  /* 0x0000000e00157c02 */ /* 0x000fe20009000f00 */
[----:B------:R-:W-:Y:S01]  /*1c460*/  UIADD3 UR58, UPT, UPT, UR33, 0xa0, URZ ;  /* 0x000000a0213a7890 */ /* 0x000fe2000fffe0ff */
[----:B------:R-:W-:Y:S01]  /*1c470*/  MOV.SPILL R11, UR63 ;  /* 0x0000003f000b7c02 */ /* 0x000fe20009000f00 */
[----:B------:R-:W-:Y:S01]  /*1c480*/  UMOV UR57, UR41 ;  /* 0x0000002900397c82 */ /* 0x000fe20008000000 */
[----:B------:R-:W-:Y:S01]  /*1c490*/  UIADD3 UR72, UPT, UPT, UR23, 0x29800, URZ ;  /* 0x0002980017487890 */ /* 0x000fe2000fffe0ff */
[----:B------:R-:W-:Y:S01]  /*1c4a0*/  MOV.SPILL R10, UR62 ;  /* 0x0000003e000a7c02 */ /* 0x000fe20009000f00 */
[----:B------:R-:W-:Y:S01]  /*1c4b0*/  UIADD3 UR64, UPT, UPT, UR23, 0x2a000, URZ ;  /* 0x0002a00017407890 */ /* 0x000fe2000fffe0ff */
[----:B------:R-:W-:Y:S01]  /*1c4c0*/  R2UR.FILL UR15, R22 ;  /* 0x00000000160f72ca */ /* 0x000fe200004e0000 */
[----:B------:R-:W-:Y:S01]  /*1c4d0*/  UMOV UR75, UR30 ;  /* 0x0000001e004b7c82 */ /* 0x000fe20008000000 */
[----:B------:R-:W-:Y:S01]  /*1c4e0*/  UMOV UR76, UR22 ;  /* 0x00000016004c7c82 */ /* 0x000fe20008000000 */
[----:B------:R1:W-:Y:S01]  /*1c4f0*/  UTMASTG.5D [UR56], [UR70] ;  /* 0x00000038460073b5 */ /* 0x0003e20008020000 */
[----:B------:R-:W-:Y:S01]  /*1c500*/  UMOV UR77, UR55 ;  /* 0x00000037004d7c82 */ /* 0x000fe20008000000 */
[----:B------:R-:W-:Y:S01]  /*1c510*/  UIADD3 UR48, UPT, UPT, UR23, 0x2b000, URZ ;  /* 0x0002b00017307890 */ /* 0x000fe2000fffe0ff */
[----:B------:R-:W-:Y:S01]  /*1c520*/  R2UR.FILL UR14, R21 ;  /* 0x00000000150e72ca */ /* 0x000fe200004e0000 */
[----:B------:R-:W-:Y:S01]  /*1c530*/  UMOV UR73, UR41 ;  /* 0x0000002900497c82 */ /* 0x000fe20008000000 */
[----:B------:R-:W-:Y:S01]  /*1c540*/  UMOV UR67, UR30 ;  /* 0x0000001e00437c82 */ /* 0x000fe20008000000 */
[----:B------:R-:W-:Y:S01]  /*1c550*/  UMOV UR68, UR22 ;  /* 0x0000001600447c82 */ /* 0x000fe20008000000 */
[----:B------:R-:W-:Y:S01]  /*1c560*/  UMOV UR69, UR55 ;  /* 0x0000003700457c82 */ /* 0x000fe20008000000 */
[----:B------:R-:W-:Y:S01]  /*1c570*/  UIADD3 UR40, UPT, UPT, UR23, 0x2b800, URZ ;  /* 0x0002b80017287890 */ /* 0x000fe2000fffe0ff */
[----:B------:R-:W-:Y:S01]  /*1c580*/  R2UR.FILL UR39, R14 ;  /* 0x000000000e2772ca */ /* 0x000fe200004e0000 */
[----:B------:R-:W-:Y:S01]  /*1c590*/  UMOV UR65, UR41 ;  /* 0x0000002900417c82 */ /* 0x000fe20008000000 */
[----:B--2---:R-:W-:Y:S01]  /*1c5a0*/  UIADD3 UR24, UPT, UPT, UR23, 0x24c00, URZ ;  /* 0x00024c0017187890 */ /* 0x004fe2000fffe0ff */
[----:B------:R-:W-:Y:S01]  /*1c5b0*/  R2UR.FILL UR38, R13 ;  /* 0x000000000d2672ca */ /* 0x000fe200004e0000 */
[----:B------:R-:W-:Y:S01]  /*1c5c0*/  UMOV UR51, UR30 ;  /* 0x0000001e00337c82 */ /* 0x000fe20008000000 */
[----:B------:R-:W-:Y:S01]  /*1c5d0*/  UMOV UR52, UR22 ;  /* 0x0000001600347c82 */ /* 0x000fe20008000000 */
[----:B------:R-:W-:Y:S01]  /*1c5e0*/  UMOV UR53, UR55 ;  /* 0x0000003700357c82 */ /* 0x000fe20008000000 */
[----:B------:R-:W-:Y:S01]  /*1c5f0*/  UMOV UR49, UR41 ;  /* 0x0000002900317c82 */ /* 0x000fe20008000000 */
[----:B------:R-:W-:Y:S01]  /*1c600*/  UMOV UR43, UR30 ;  /* 0x0000001e002b7c82 */ /* 0x000fe20008000000 */
[----:B------:R-:W-:Y:S01]  /*1c610*/  UMOV UR44, UR22 ;  /* 0x00000016002c7c82 */ /* 0x000fe20008000000 */
[----:B------:R-:W-:Y:S01]  /*1c620*/  UMOV UR45, UR55 ;  /* 0x00000037002d7c82 */ /* 0x000fe20008000000 */
[----:B------:R-:W-:Y:S01]  /*1c630*/  UMOV UR25, 0x40 ;  /* 0x0000004000197882 */ /* 0x000fe20000000000 */
[----:B---3--:R-:W-:Y:S01]  /*1c640*/  UMOV UR17, 0x40 ;  /* 0x0000004000117882 */ /* 0x008fe20000000000 */
[----:B------:R-:W-:Y:S01]  /*1c650*/  R2UR.FILL UR63, R11 ;  /* 0x000000000b3f72ca */ /* 0x000fe200004e0000 */
[----:B----4-:R-:W-:Y:S01]  /*1c660*/  UMOV UR8, UR58 ;  /* 0x0000003a00087c82 */ /* 0x010fe20008000000 */
[----:B------:R-:W-:Y:S01]  /*1c670*/  UIADD3 UR10, UPT, UPT, UR33, 0xa8, URZ ;  /* 0x000000a8210a7890 */ /* 0x000fe2000fffe0ff */
[----:B------:R-:W-:Y:S01]  /*1c680*/  MOV.SPILL R15, UR8 ;  /* 0x00000008000f7c02 */ /* 0x000fe20009000f00 */
[----:B------:R-:W-:Y:S01]  /*1c690*/  UIADD3 UR8, UPT, UPT, UR23, 0x26800, URZ ;  /* 0x0002680017087890 */ /* 0x000fe2000fffe0ff */
[----:B------:R-:W-:-:S04]  /*1c6a0*/  R2UR.FILL UR62, R10 ;  /* 0x000000000a3e72ca */ /* 0x000fc800004e0000 */
[----:B------:R-:W-:-:S04]  /*1c6b0*/  UMOV UR31, UR10 ;  /* 0x0000000a001f7c82 */ /* 0x000fc80008000000 */
[----:B------:R2:W-:Y:S01]  /*1c6c0*/  UTMASTG.5D [UR8], [UR70] ;  /* 0x00000008460073b5 */ /* 0x0005e20008020000 */
[----:B-1----:R-:W-:Y:S02]  /*1c6d0*/  UIADD3 UR58, UPT, UPT, UR33, 0xe8, URZ ;  /* 0x000000e8213a7890 */ /* 0x002fe4000fffe0ff */
[----:B------:R-:W-:-:S04]  /*1c6e0*/  UIADD3 UR56, UPT, UPT, UR23, 0x2a800, URZ ;  /* 0x0002a80017387890 */ /* 0x000fc8000fffe0ff */
[----:B------:R-:W-:Y:S02]  /*1c6f0*/  MOV.SPILL R6, UR58 ;  /* 0x0000003a00067c02 */ /* 0x000fe40009000f00 */
[----:B------:R-:W-:Y:S02]  /*1c700*/  R2UR UR58, R0 ;  /* 0x00000000003a72ca */ /* 0x000fe400000e0000 */
[----:B------:R-:W-:Y:S01]  /*1c710*/  MOV.SPILL R5, UR56 ;  /* 0x0000003800057c02 */ /* 0x000fe20009000f00 */
[----:B------:R-:W-:-:S10]  /*1c720*/  UIADD3 UR56, UPT, UPT, UR23, 0x28000, URZ ;  /* 0x0002800017387890 */ /* 0x000fd4000fffe0ff */
[----:B------:R-:W-:Y:S02]  /*1c730*/  MOV.SPILL R0, UR58 ;  /* 0x0000003a00007c02 */ /* 0x000fe40009000f00 */
[----:B------:R-:W-:-:S13]  /*1c740*/  R2UR UR58, R3 ;  /* 0x00000000033a72ca */ /* 0x000fda00000e0000 */
[----:B------:R-:W-:Y:S01]  /*1c750*/  MOV.SPILL R3, UR58 ;  /* 0x0000003a00037c02 */ /* 0x000fe20009000f00 */
[----:B--2---:R-:W-:Y:S01]  /*1c760*/  UIADD3 UR8, UPT, UPT, UR23, 0x27000, URZ ;  /* 0x0002700017087890 */ /* 0x004fe2000fffe0ff */
[----:B------:R-:W-:Y:S01]  /*1c770*/  R2UR UR58, R4 ;  /* 0x00000000043a72ca */ /* 0x000fe200000e0000 */
[----:B------:R-:W-:-:S03]  /*1c780*/  UIADD3 UR10, UPT, UPT, UR33, 0xb0, URZ ;  /* 0x000000b0210a7890 */ /* 0x000fc6000fffe0ff */
[----:B------:R-:W-:-:S06]  /*1c790*/  UMOV UR33, UR41 ;  /* 0x0000002900217c82 */ /* 0x000fcc0008000000 */
[----:B------:R1:W-:Y:S03]  /*1c7a0*/  UTMASTG.5D [UR8], [UR70] ;  /* 0x00000008460073b5 */ /* 0x0003e60008020000 */
[----:B------:R-:W-:Y:S01]  /*1c7b0*/  UMOV UR16, UR58 ;  /* 0x0000003a00107c82 */ /* 0x000fe20008000000 */
[----:B------:R2:W-:Y:S01]  /*1c7c0*/  UTMASTG.5D [UR32], [UR70] ;  /* 0x00000020460073b5 */ /* 0x0005e20008020000 */
[----:B------:R3:W-:Y:S01]  /*1c7d0*/  UTMASTG.5D [UR56], [UR70] ;  /* 0x00000038460073b5 */ /* 0x0007e20008020000 */
[----:B-1----:R-:W-:Y:S01]  /*1c7e0*/  R2UR.FILL UR8, R15 ;  /* 0x000000000f0872ca */ /* 0x002fe200004e0000 */
[----:B------:R-:W-:Y:S01]  /*1c7f0*/  UMOV UR13, UR34 ;  /* 0x00000022000d7c82 */ /* 0x000fe20008000000 */
[----:B------:R-:W-:Y:S01]  /*1c800*/  UMOV UR12, UR10 ;  /* 0x0000000a000c7c82 */ /* 0x000fe20008000000 */
[----:B------:R-:W-:Y:S02]  /*1c810*/  R2UR.FILL UR10, R20 ;  /* 0x00000000140a72ca */ /* 0x000fe400004e0000 */
[----:B--2---:R-:W-:Y:S01]  /*1c820*/  R2UR.FILL UR34, R12 ;  /* 0x000000000c2272ca */ /* 0x004fe200004e0000 */
[----:B------:R-:W-:Y:S01]  /*1c830*/  UIADD3 UR32, UPT, UPT, UR23, 0x24400, URZ ;  /* 0x0002440017207890 */ /* 0x000fe2000fffe0ff */
[----:B------:R-:W-:Y:S01]  /*1c840*/  UMOV UR33, 0x40 ;  /* 0x0000004000217882 */ /* 0x000fe20000000000 */
[----:B---3--:R-:W-:Y:S01]  /*1c850*/  R2UR.FILL UR58, R3 ;  /* 0x00000000033a72ca */ /* 0x008fe200004e0000 */
[----:B------:R-:W-:-:S12]  /*1c860*/  UIADD3 UR56, UPT, UPT, UR23, 0x28800, URZ ;  /* 0x0002880017387890 */ /* 0x000fd8000fffe0ff */
[----:B------:R1:W-:Y:S01]  /*1c870*/  UTMASTG.5D [UR56], [UR70] ;  /* 0x00000038460073b5 */ /* 0x0003e20008020000 */
[----:B------:R-:W-:Y:S01]  /*1c880*/  UMOV UR9, UR58 ;  /* 0x0000003a00097c82 */ /* 0x000fe20008000000 */
[----:B-1----:R-:W-:Y:S01]  /*1c890*/  R2UR.FILL UR58, R0 ;  /* 0x00000000003a72ca */ /* 0x002fe200004e0000 */
[----:B------:R-:W-:-:S12]  /*1c8a0*/  UIADD3 UR56, UPT, UPT, UR23, 0x29000, URZ ;  /* 0x0002900017387890 */ /* 0x000fd8000fffe0ff */
[----:B------:R1:W-:Y:S01]  /*1c8b0*/  UTMASTG.5D [UR56], [UR70] ;  /* 0x00000038460073b5 */ /* 0x0003e20008020000 */
[----:B------:R-:W-:Y:S01]  /*1c8c0*/  UMOV UR11, UR58 ;  /* 0x0000003a000b7c82 */ /* 0x000fe20008000000 */
[----:B------:R2:W-:Y:S01]  /*1c8d0*/  UTMASTG.5D [UR72], [UR70] ;  /* 0x00000048460073b5 */ /* 0x0005e20008020000 */
[----:B------:R3:W-:Y:S01]  /*1c8e0*/  UTMASTG.5D [UR64], [UR70] ;  /* 0x00000040460073b5 */ /* 0x0007e20008020000 */
[----:B-1----:R-:W-:Y:S02]  /*1c8f0*/  R2UR.FILL UR61, R9 ;  /* 0x00000000093d72ca */ /* 0x002fe400004e0000 */
[----:B------:R-:W-:Y:S02]  /*1c900*/  R2UR.FILL UR60, R8 ;  /* 0x00000000083c72ca */ /* 0x000fe400004e0000 */
[----:B------:R-:W-:Y:S02]  /*1c910*/  R2UR.FILL UR59, R7 ;  /* 0x00000000073b72ca */ /* 0x000fe400004e0000 */
[----:B------:R-:W-:-:S02]  /*1c920*/  R2UR.FILL UR58, R6 ;  /* 0x00000000063a72ca */ /* 0x000fc400004e0000 */
[----:B------:R-:W-:Y:S01]  /*1c930*/  R2UR.FILL UR56, R5 ;  /* 0x00000000053872ca */ /* 0x000fe200004e0000 */
[----:B--2---:R-:W-:Y:S01]  /*1c940*/  UMOV UR75, UR16 ;  /* 0x00000010004b7c82 */ /* 0x004fe20008000000 */
[----:B------:R-:W-:Y:S01]  /*1c950*/  UIADD3 UR16, UPT, UPT, UR23, 0x25400, URZ ;  /* 0x0002540017107890 */ /* 0x000fe2000fffe0ff */
[----:B------:R-:W-:Y:S01]  /*1c960*/  UMOV UR73, UR13 ;  /* 0x0000000d00497c82 */ /* 0x000fe20008000000 */
[----:B------:R-:W-:Y:S01]  /*1c970*/  UMOV UR72, UR12 ;  /* 0x0000000c00487c82 */ /* 0x000fe20008000000 */
[----:B------:R-:W-:Y:S01]  /*1c980*/  UMOV UR77, UR11 ;  /* 0x0000000b004d7c82 */ /* 0x000fe20008000000 */
[----:B------:R-:W-:Y:S01]  /*1c990*/  UMOV UR76, UR9 ;  /* 0x00000009004c7c82 */ /* 0x000fe20008000000 */
[----:B---3--:R-:W-:Y:S01]  /*1c9a0*/  UMOV UR69, UR8 ;  /* 0x0000000800457c82 */ /* 0x008fe20008000000 */
[----:B------:R-:W-:Y:S01]  /*1c9b0*/  UIADD3 UR8, UPT, UPT, UR23, 0x25c00, URZ ;  /* 0x00025c0017087890 */ /* 0x000fe2000fffe0ff */
[----:B------:R-:W-:Y:S01]  /*1c9c0*/  UMOV UR9, 0x40 ;  /* 0x0000004000097882 */ /* 0x000fe20000000000 */
[----:B------:R-:W-:-:S03]  /*1c9d0*/  UMOV UR11, UR30 ;  /* 0x0000001e000b7c82 */ /* 0x000fc60008000000 */
[----:B------:R-:W-:Y:S01]  /*1c9e0*/  UTMASTG.5D [UR56], [UR70] ;  /* 0x00000038460073b5 */ /* 0x000fe20008020000 */
[----:B------:R-:W-:Y:S01]  /*1c9f0*/  UMOV UR12, UR22 ;  /* 0x00000016000c7c82 */ /* 0x000fe20008000000 */
[----:B------:R-:W-:Y:S01]  /*1ca00*/  UMOV UR13, UR55 ;  /* 0x00000037000d7c82 */ /* 0x000fe20008000000 */
[----:B------:R-:W2:Y:S01]  /*1ca10*/  S2UR UR30, SR_CgaCtaId ;  /* 0x00000000001e79c3 */ /* 0x000ea20000008800 */
[----:B------:R-:W3:Y:S01]  /*1ca20*/  LDCU UR22, c[0x0][0x900] ;  /* 0x00012000ff1677ac */ /* 0x000ee20008000800 */
[----:B------:R-:W-:Y:S01]  /*1ca30*/  UTMASTG.5D [UR48], [UR70] ;  /* 0x00000030460073b5 */ /* 0x000fe20008020000 */
[----:B------:R-:W-:Y:S01]  /*1ca40*/  UTMASTG.5D [UR40], [UR70] ;  /* 0x00000028460073b5 */ /* 0x000fe20008020000 */
[----:B------:R1:W-:Y:S01]  /*1ca50*/  UTMASTG.5D [UR32], [UR70] ;  /* 0x00000020460073b5 */ /* 0x0003e20008020000 */
[----:B------:R4:W-:Y:S01]  /*1ca60*/  UTMASTG.5D [UR24], [UR70] ;  /* 0x00000018460073b5 */ /* 0x0009e20008020000 */
[----:B------:R5:W-:Y:S01]  /*1ca70*/  UTMASTG.5D [UR16], [UR70] ;  /* 0x00000010460073b5 */ /* 0x000be20008020000 */
[----:B------:R5:W-:Y:S01]  /*1ca80*/  UTMASTG.5D [UR8], [UR70] ;  /* 0x00000008460073b5 */ /* 0x000be20008020000 */
[----:B-1----:R-:W-:Y:S01]  /*1ca90*/  UIADD3 UR32, UPT, UPT, UR23, 0x26400, URZ ;  /* 0x0002640017207890 */ /* 0x002fe2000fffe0ff */
[----:B------:R-:W-:Y:S01]  /*1caa0*/  UMOV UR34, UR69 ;  /* 0x0000004500227c82 */ /* 0x000fe20008000000 */
[----:B----4-:R-:W-:-:S07]  /*1cab0*/  UIADD3 UR24, UPT, UPT, UR23, 0x26c00, URZ ;  /* 0x00026c0017187890 */ /* 0x010fce000fffe0ff */
[----:B------:R1:W-:Y:S01]  /*1cac0*/  UTMASTG.5D [UR32], [UR70] ;  /* 0x00000020460073b5 */ /* 0x0003e20008020000 */
[----:B------:R-:W-:Y:S01]  /*1cad0*/  UMOV UR26, UR31 ;  /* 0x0000001f001a7c82 */ /* 0x000fe20008000000 */
[----:B------:R-:W4:Y:S01]  /*1cae0*/  LDCU UR31, c[0x0][0x38c] ;  /* 0x00007180ff1f77ac */ /* 0x000f220008000800 */
[----:B-----5:R-:W-:Y:S01]  /*1caf0*/  UIADD3 UR16, UPT, UPT, UR23, 0x27400, URZ ;  /* 0x0002740017107890 */ /* 0x020fe2000fffe0ff */
        /* <DEDUP_REMOVED lines=8> */
[----:B-----5:R-:W-:-:S07]  /*1cb80*/  UIADD3 UR24, UPT, UPT, UR23, 0x28c00, URZ ;  /* 0x00028c0017187890 */ /* 0x020fce000fffe0ff */
[----:B------:R1:W-:Y:S01]  /*1cb90*/  UTMASTG.5D [UR32], [UR70] ;  /* 0x00000020460073b5 */ /* 0x0003e20008020000 */
[----:B------:R-:W-:Y:S01]  /*1cba0*/  UMOV UR26, UR76 ;  /* 0x0000004c001a7c82 */ /* 0x000fe20008000000 */
[----:B---3--:R-:W-:Y:S01]  /*1cbb0*/  UIADD3 UR16, UPT, UPT, UR23, 0x29400, URZ ;  /* 0x0002940017107890 */ /* 0x008fe2000fffe0ff */
[----:B------:R3:W-:Y:S01]  /*1cbc0*/  UTMASTG.5D [UR24], [UR70] ;  /* 0x00000018460073b5 */ /* 0x0007e20008020000 */
[----:B------:R-:W-:Y:S01]  /*1cbd0*/  UMOV UR18, UR77 ;  /* 0x0000004d00127c82 */ /* 0x000fe20008000000 */
[----:B--2---:R-:W-:-:S06]  /*1cbe0*/  UIADD3 UR8, UPT, UPT, UR23, 0x29c00, URZ ;  /* 0x00029c0017087890 */ /* 0x004fcc000fffe0ff */
[----:B------:R2:W-:Y:S01]  /*1cbf0*/  UTMASTG.5D [UR16], [UR70] ;  /* 0x00000010460073b5 */ /* 0x0005e20008020000 */
[----:B------:R-:W-:Y:S02]  /*1cc00*/  UMOV UR10, UR74 ;  /* 0x0000004a000a7c82 */ /* 0x000fe40008000000 */
[----:B------:R5:W-:Y:S01]  /*1cc10*/  UTMASTG.5D [UR8], [UR70] ;  /* 0x00000008460073b5 */ /* 0x000be20008020000 */
[----:B-1----:R-:W-:Y:S01]  /*1cc20*/  UIADD3 UR32, UPT, UPT, UR23, 0x2a400, URZ ;  /* 0x0002a40017207890 */ /* 0x002fe2000fffe0ff */
[----:B------:R-:W-:Y:S01]  /*1cc30*/  UMOV UR34, UR66 ;  /* 0x0000004200227c82 */ /* 0x000fe20008000000 */
[----:B---3--:R-:W-:-:S07]  /*1cc40*/  UIADD3 UR24, UPT, UPT, UR23, 0x2ac00, URZ ;  /* 0x0002ac0017187890 */ /* 0x008fce000fffe0ff */
[----:B------:R3:W-:Y:S01]  /*1cc50*/  UTMASTG.5D [UR32], [UR70] ;  /* 0x00000020460073b5 */ /* 0x0007e20008020000 */
[----:B------:R-:W-:Y:S01]  /*1cc60*/  UMOV UR26, UR58 ;  /* 0x0000003a001a7c82 */ /* 0x000fe20008000000 */
[----:B--2---:R-:W-:Y:S01]  /*1cc70*/  UIADD3 UR16, UPT, UPT, UR23, 0x2b400, URZ ;  /* 0x0002b40017107890 */ /* 0x004fe2000fffe0ff */
[----:B------:R3:W-:Y:S01]  /*1cc80*/  UTMASTG.5D [UR24], [UR70] ;  /* 0x00000018460073b5 */ /* 0x0007e20008020000 */
[----:B------:R-:W-:Y:S01]  /*1cc90*/  UMOV UR18, UR50 ;  /* 0x0000003200127c82 */ /* 0x000fe20008000000 */
[----:B-----5:R-:W-:-:S06]  /*1cca0*/  UIADD3 UR8, UPT, UPT, UR23, 0x2bc00, URZ ;  /* 0x0002bc0017087890 */ /* 0x020fcc000fffe0ff */
[----:B------:R3:W-:Y:S01]  /*1ccb0*/  UTMASTG.5D [UR16], [UR70] ;  /* 0x00000010460073b5 */ /* 0x0007e20008020000 */
[----:B------:R-:W-:Y:S02]  /*1ccc0*/  UMOV UR10, UR42 ;  /* 0x0000002a000a7c82 */ /* 0x000fe40008000000 */
[----:B------:R3:W-:Y:S02]  /*1ccd0*/  UTMASTG.5D [UR8], [UR70] ;  /* 0x00000008460073b5 */ /* 0x0007e40008020000 */
[----:B---34-:R-:W-:Y:S01]  /*1cce0*/  NOP ;  /* 0x0000000000007918 */ /* 0x018fe20000000000 */
.L_x_411:
[----:B------:R-:W-:Y:S05]  /*1ccf0*/  BSYNC.RECONVERGENT B0 ;  /* 0x0000000000007941 */ /* 0x000fea0003800200 */
.L_x_410:
[----:B------:R0:W-:Y:S01]  /*1cd00*/  UTMACMDFLUSH ;  /* 0x00000000000079b7 */ /* 0x0001e20000000000 */
[----:B------:R-:W-:-:S04]  /*1cd10*/  DEPBAR.LE SB0, 0x1 ;  /* 0x000080400000791a */ /* 0x000fc80000000000 */
[----:B------:R-:W-:Y:S05]  /*1cd20*/  BRA.U UP6, `(.L_x_412) ;  /* 0x0000000106047547 */ /* 0x000fea000b800000 */
[----:B------:R-:W-:Y:S05]  /*1cd30*/  BPT.TRAP 0x1 ;  /* 0x000000040000795c */ /* 0x000fea0000300000 */
.L_x_412:
[----:B------:R-:W-:-:S04]  /*1cd40*/  UIADD3 UR8, UPT, UPT, UR23, 0x2c0c0, URZ ;  /* 0x0002c0c017087890 */ /* 0x000fc8000fffe0ff */
[----:B------:R-:W-:-:S09]  /*1cd50*/  UPRMT UR8, UR30, 0x654, UR8 ;  /* 0x000006541e087896 */ /* 0x000fd20008000008 */
[----:B------:R-:W-:Y:S01]  /*1cd60*/  SYNCS.ARRIVE.TRANS64.RED.A1T0 RZ, [UR8], RZ ;  /* 0x000000ffffff79a7 */ /* 0x000fe20008100408 */
[----:B------:R-:W-:-:S04]  /*1cd70*/  DEPBAR.LE SB0, 0x0 ;  /* 0x000080000000791a */ /* 0x000fc80000000000 */
[----:B------:R-:W-:Y:S05]  /*1cd80*/  BRA.U UP6, `(.L_x_413) ;  /* 0x0000000106047547 */ /* 0x000fea000b800000 */
[----:B------:R-:W-:Y:S05]  /*1cd90*/  BPT.TRAP 0x1 ;  /* 0x000000040000795c */ /* 0x000fea0000300000 */
.L_x_413:
[----:B------:R-:W-:Y:S01]  /*1cda0*/  UIADD3 UR23, UPT, UPT, UR23, 0x2c0c8, URZ ;  /* 0x0002c0c817177890 */ /* 0x000fe2000fffe0ff */
[----:B-1----:R-:W-:Y:S01]  /*1cdb0*/  HFMA2 R0, -RZ, RZ, 0, 5.9604644775390625e-08 ;  /* 0x00000001ff007431 */ /* 0x002fe200000001ff */
[----:B------:R-:W-:Y:S02]  /*1cdc0*/  LOP3.LUT R2, R2, 0x1, RZ, 0x3c, !PT ;  /* 0x0000000102027812 */ /* 0x000fe400078e3cff */
[----:B------:R-:W-:-:S09]  /*1cdd0*/  UPRMT UR23, UR30, 0x654, UR23 ;  /* 0x000006541e177896 */ /* 0x000fd20008000017 */
[----:B------:R-:W-:Y:S03]  /*1cde0*/  SYNCS.ARRIVE.TRANS64.RED.A1T0 RZ, [UR23], RZ ;  /* 0x000000ffffff79a7 */ /* 0x000fe60008100417 */
.L_x_403:
[----:B------:R-:W1:Y:S02]  /*1cdf0*/  LDCU UR8, c[0x0][0x370] ;  /* 0x00006e00ff0877ac */ /* 0x000e640008000800 */
[----:B-1----:R-:W-:-:S04]  /*1ce00*/  UIADD3 UR38, UPT, UPT, UR8, UR38, URZ ;  /* 0x0000002608267290 */ /* 0x002fc8000fffe0ff */
[----:B--2---:R-:W-:-:S09]  /*1ce10*/  UISETP.GE.AND UP0, UPT, UR38, UR22, UPT ;  /* 0x000000162600728c */ /* 0x004fd2000bf06270 */
[----:B------:R-:W-:Y:S05]  /*1ce20*/  BRA.U !UP0, `(.L_x_414) ;  /* 0xffffffd908e07547 */ /* 0x000fea000b83ffff */
[----:B------:R-:W-:-:S13]  /*1ce30*/  LOP3.LUT P0, RZ, R0, 0xff, RZ, 0xc0, !PT ;  /* 0x000000ff00ff7812 */ /* 0x000fda000780c0ff */
[----:B------:R-:W-:Y:S05]  /*1ce40*/  @!P0 EXIT ;  /* 0x000000000000894d */ /* 0x000fea0003800000 */
[----:B------:R-:W1:Y:S01]  /*1ce50*/  S2UR UR4, SR_CgaCtaId ;  /* 0x00000000000479c3 */ /* 0x000e620000008800 */
[----:B------:R-:W-:Y:S01]  /*1ce60*/  UMOV UR5, 0x400 ;  /* 0x0000040000057882 */ /* 0x000fe20000000000 */
[----:B------:R-:W-:Y:S01]  /*1ce70*/  UMOV UR6, 0x40 ;  /* 0x0000004000067882 */ /* 0x000fe20000000000 */
[----:B------:R-:W-:Y:S02]  /*1ce80*/  IMAD.MOV.U32 R2, RZ, RZ, 0xffff ;  /* 0x0000ffffff027424 */ /* 0x000fe400078e00ff */
[----:B------:R-:W-:Y:S01]  /*1ce90*/  IMAD.MOV.U32 R0, RZ, RZ, 0x1 ;  /* 0x00000001ff007424 */ /* 0x000fe200078e00ff */
[----:B-1----:R-:W-:Y:S02]  /*1cea0*/  ULEA UR5, UR4, UR5, 0x18 ;  /* 0x0000000504057291 */ /* 0x002fe4000f8ec0ff */
[----:B------:R-:W-:-:S07]  /*1ceb0*/  ULEA UR6, UR4, UR6, 0x18 ;  /* 0x0000000604067291 */ /* 0x000fce000f8ec0ff */
[----:B------:R-:W1:Y:S01]  /*1cec0*/  LDS R3, [UR5+0x2c0e0] ;  /* 0x02c0e005ff037984 */ /* 0x000e620008000800 */
[----:B------:R-:W-:-:S03]  /*1ced0*/  NOP ;  /* 0x0000000000007918 */ /* 0x000fc60000000000 */
[----:B------:R-:W2:Y:S01]  /*1cee0*/  LDS R5, [UR6+0x14] ;  /* 0x00001406ff057984 */ /* 0x000ea20008000800 */
[----:B-1----:R-:W-:-:S04]  /*1cef0*/  LOP3.LUT R3, R3, 0xffff, RZ, 0xc0, !PT ;  /* 0x0000ffff03037812 */ /* 0x002fc800078ec0ff */
[----:B------:R-:W-:-:S04]  /*1cf00*/  SHF.R.U32.HI R3, RZ, 0x5, R3 ;  /* 0x00000005ff037819 */ /* 0x000fc80000011603 */
[-C--:B------:R-:W-:Y:S02]  /*1cf10*/  SHF.L.U32 R2, R2, R3.reuse, RZ ;  /* 0x0000000302027219 */ /* 0x080fe400000006ff */
[----:B------:R-:W-:Y:S02]  /*1cf20*/  SHF.L.U32 R0, R0, R3, RZ ;  /* 0x0000000300007219 */ /* 0x000fe400000006ff */
[----:B--2---:R-:W-:-:S04]  /*1cf30*/  LOP3.LUT R5, R5, R2, RZ, 0xc0, !PT ;  /* 0x0000000205057212 */ /* 0x004fc800078ec0ff */
[----:B------:R-:W-:-:S13]  /*1cf40*/  ISETP.NE.AND P0, PT, R5, R2, PT ;  /* 0x000000020500720c */ /* 0x000fda0003f05270 */
[----:B------:R-:W-:Y:S05]  /*1cf50*/  @P0 BRA `(.L_x_415) ;  /* 0x00000000005c0947 */ /* 0x000fea0003800000 */
[----:B------:R-:W1:Y:S02]  /*1cf60*/  LDS R3, [UR6+0x18] ;  /* 0x00001806ff037984 */ /* 0x000e640008000800 */
[----:B-1----:R-:W-:-:S04]  /*1cf70*/  LOP3.LUT R3, R3, R0, RZ, 0xc0, !PT ;  /* 0x0000000003037212 */ /* 0x002fc800078ec0ff */
[----:B------:R-:W-:-:S13]  /*1cf80*/  ISETP.NE.AND P0, PT, R3, R0, PT ;  /* 0x000000000300720c */ /* 0x000fda0003f05270 */
[----:B------:R-:W-:Y:S05]  /*1cf90*/  @P0 BRA `(.L_x_416) ;  /* 0x0000000000400947 */ /* 0x000fea0003800000 */
[----:B------:R-:W-:Y:S01]  /*1cfa0*/  R2UR UR8, R2 ;  /* 0x00000000020872ca */ /* 0x000fe200000e0000 */
[----:B------:R-:W1:Y:S01]  /*1cfb0*/  S2R R3, SR_LANEID ;  /* 0x0000000000037919 */ /* 0x000e620000000000 */
[----:B------:R-:W-:Y:S01]  /*1cfc0*/  LOP3.LUT R4, RZ, R0, RZ, 0x33, !PT ;  /* 0x00000000ff047212 */ /* 0x000fe200078e33ff */
[----:B------:R-:W-:Y:S02]  /*1cfd0*/  VOTEU.ANY UR7, UPT, PT ;  /* 0x0000000000077886 */ /* 0x000fe400038e0100 */
[----:B------:R-:W-:Y:S01]  /*1cfe0*/  UFLO.U32 UR7, UR7 ;  /* 0x00000007000772bd */ /* 0x000fe200080e0000 */
[----:B------:R-:W2:Y:S07]  /*1cff0*/  REDUX UR4, R4 ;  /* 0x00000000040473c4 */ /* 0x000eae0000000000 */
[----:B------:R-:W-:-:S06]  /*1d000*/  ULOP3.LUT UR8, URZ, UR8, URZ, 0x33, !UPT ;  /* 0x00000008ff087292 */ /* 0x000fcc000f8e33ff */
[----:B------:R-:W-:-:S04]  /*1d010*/  IMAD.U32 R2, RZ, RZ, UR8 ;  /* 0x00000008ff027e24 */ /* 0x000fc8000f8e00ff */
[----:B------:R-:W3:Y:S02]  /*1d020*/  REDUX UR5, R2 ;  /* 0x00000000020573c4 */ /* 0x000ee40000000000 */
[----:B------:R4:W-:Y:S01]  /*1d030*/  UTCATOMSWS.AND URZ, UR8 ;  /* 0x0000000800ff79e3 */ /* 0x0009e20008000000 */
[----:B--2---:R-:W-:Y:S01]  /*1d040*/  IMAD.U32 R0, RZ, RZ, UR4 ;  /* 0x00000004ff007e24 */ /* 0x004fe2000f8e00ff */
[----:B-1----:R-:W-:Y:S01]  /*1d050*/  ISETP.EQ.U32.AND P0, PT, R3, UR7, PT ;  /* 0x0000000703007c0c */ /* 0x002fe2000bf02070 */
[----:B---3--:R-:W-:-:S12]  /*1d060*/  IMAD.U32 R3, RZ, RZ, UR5 ;  /* 0x00000005ff037e24 */ /* 0x008fd8000f8e00ff */
[----:B------:R4:W-:Y:S04]  /*1d070*/  @P0 ATOMS.AND RZ, [UR6+0x14], R3 ;  /* 0x00001403ffff098c */ /* 0x0009e8000a800006 */
[----:B------:R4:W-:Y:S01]  /*1d080*/  @P0 ATOMS.AND RZ, [UR6+0x18], R0 ;  /* 0x00001800ffff098c */ /* 0x0009e2000a800006 */
[----:B------:R-:W-:Y:S05]  /*1d090*/  BRA `(.L_x_417) ;  /* 0x0000000000147947 */ /* 0x000fea0003800000 */
.L_x_416:
[----:B------:R-:W-:Y:S02]  /*1d0a0*/  MOV R2, 0x1d0c0 ;  /* 0x0001d0c000027802 */ /* 0x000fe40000000f00 */
[----:B------:R-:W-:Y:S05]  /*1d0b0*/  CALL.REL.NOINC `($__internal_0_$__cuda_sm10x_tcgen05_guardrail_trap_col_being_dealloced_not_returned_by_alloc) ;  /* 0x00000014008c7944 */ /* 0x000fea0003c00000 */
[----:B------:R-:W-:Y:S05]  /*1d0c0*/  BRA `(.L_x_417) ;  /* 0x0000000000087947 */ /* 0x000fea0003800000 */
.L_x_415:
[----:B------:R-:W-:Y:S02]  /*1d0d0*/  MOV R2, 0x1d0f0 ;  /* 0x0001d0f000027802 */ /* 0x000fe40000000f00 */
[----:B------:R-:W-:Y:S05]  /*1d0e0*/  CALL.REL.NOINC `($__internal_2_$__cuda_sm10x_tcgen05_guardrail_trap_unallocated_columns_being_dealloced) ;  /* 0x0000001400987944 */ /* 0x000fea0003c00000 */
.L_x_417:
[----:B------:R-:W-:Y:S01]  /*1d0f0*/  NOP ;  /* 0x0000000000007918 */ /* 0x000fe20000000000 */
[----:B----4-:R-:W-:Y:S05]  /*1d100*/  EXIT ;  /* 0x000000000000794d */ /* 0x010fea0003800000 */
.L_x_37:
[----:B-1----:R-:W-:-:S07]  /*1d110*/  MOV R0, UR13 ;  /* 0x0000000d00007c02 */ /* 0x002fce0008000f00 */
.L_x_418:
[----:B-1----:R1:W2:Y:S02]  /*1d120*/  SYNCS.PHASECHK.TRANS64.TRYWAIT P0, [R0+URZ+0x2c000], R5 ;  /* 0x02c00005000075a7 */ /* 0x0022a400080011ff */
[----:B--2---:R-:W-:Y:S05]  /*1d130*/  @!P0 NANOSLEEP.SYNCS 0x989680 ;  /* 0x009896800000895d */ /* 0x004fea0003900000 */
[----:B------:R-:W2:Y:S02]  /*1d140*/  @!P0 SYNCS.PHASECHK.TRANS64 P0, [R0+URZ+0x2c000], R5 ;  /* 0x02c00005000085a7 */ /* 0x000ea400080010ff */
[----:B--2---:R-:W-:Y:S05]  /*1d150*/  @!P0 BRA `(.L_x_418) ;  /* 0xfffffffc00f08947 */ /* 0x004fea000383ffff */
[----:B------:R-:W-:Y:S05]  /*1d160*/  BRA `(.L_x_419) ;  /* 0xfffffe4c00147947 */ /* 0x000fea000383ffff */
.L_x_39:
[----:B------:R-:W-:-:S07]  /*1d170*/  MOV R0, UR4 ;  /* 0x0000000400007c02 */ /* 0x000fce0008000f00 */
.L_x_420:
[----:B-1----:R1:W2:Y:S02]  /*1d180*/  SYNCS.PHASECHK.TRANS64.TRYWAIT P0, [R0+URZ+0x2c020], R3 ;  /* 0x02c02003000075a7 */ /* 0x0022a400080011ff */
[----:B--2---:R-:W-:Y:S05]  /*1d190*/  @!P0 NANOSLEEP.SYNCS 0x989680 ;  /* 0x009896800000895d */ /* 0x004fea0003900000 */
[----:B------:R-:W2:Y:S02]  /*1d1a0*/  @!P0 SYNCS.PHASECHK.TRANS64 P0, [R0+URZ+0x2c020], R3 ;  /* 0x02c02003000085a7 */ /* 0x000ea400080010ff */
[----:B--2---:R-:W-:Y:S05]  /*1d1b0*/  @!P0 BRA `(.L_x_420) ;  /* 0xfffffffc00f08947 */ /* 0x004fea000383ffff */
[----:B------:R-:W-:Y:S05]  /*1d1c0*/  BRA `(.L_x_421) ;  /* 0xfffffe4c001c7947 */ /* 0x000fea000383ffff */
.L_x_41:
[----:B------:R-:W-:-:S07]  /*1d1d0*/  MOV R0, UR13 ;  /* 0x0000000d00007c02 */ /* 0x000fce0008000f00 */
.L_x_422:
[----:B-1----:R1:W2:Y:S02]  /*1d1e0*/  SYNCS.PHASECHK.TRANS64.TRYWAIT P0, [R0+URZ+0x2c058], R9 ;  /* 0x02c05809000075a7 */ /* 0x0022a400080011ff */
[----:B--2---:R-:W-:Y:S05]  /*1d1f0*/  @!P0 NANOSLEEP.SYNCS 0x989680 ;  /* 0x009896800000895d */ /* 0x004fea0003900000 */
[----:B------:R-:W2:Y:S02]  /*1d200*/  @!P0 SYNCS.PHASECHK.TRANS64 P0, [R0+URZ+0x2c058], R9 ;  /* 0x02c05809000085a7 */ /* 0x000ea400080010ff */
[----:B--2---:R-:W-:Y:S05]  /*1d210*/  @!P0 BRA `(.L_x_422) ;  /* 0xfffffffc00f08947 */ /* 0x004fea000383ffff */
[----:B------:R-:W-:Y:S05]  /*1d220*/  BRA `(.L_x_423) ;  /* 0xfffffe4c00447947 */ /* 0x000fea000383ffff */
.L_x_45:
[----:B------:R-:W-:-:S07]  /*1d230*/  MOV R0, UR13 ;  /* 0x0000000d00007c02 */ /* 0x000fce0008000f00 */
.L_x_424:
[----:B-1----:R1:W2:Y:S02]  /*1d240*/  SYNCS.PHASECHK.TRANS64.TRYWAIT P0, [R0+URZ+0x2c008], R5 ;  /* 0x02c00805000075a7 */ /* 0x0022a400080011ff */
[----:B--2---:R-:W-:Y:S05]  /*1d250*/  @!P0 NANOSLEEP.SYNCS 0x989680 ;  /* 0x009896800000895d */ /* 0x004fea0003900000 */
[----:B------:R-:W2:Y:S02]  /*1d260*/  @!P0 SYNCS.PHASECHK.TRANS64 P0, [R0+URZ+0x2c008], R5 ;  /* 0x02c00805000085a7 */ /* 0x000ea400080010ff */
[----:B--2---:R-:W-:Y:S05]  /*1d270*/  @!P0 BRA `(.L_x_424) ;  /* 0xfffffffc00f08947 */ /* 0x004fea000383ffff */
[----:B------:R-:W-:Y:S05]  /*1d280*/  BRA `(.L_x_425) ;  /* 0xfffffe5000607947 */ /* 0x000fea000383ffff */
.L_x_47:
[----:B------:R-:W-:-:S07]  /*1d290*/  MOV R0, UR13 ;  /* 0x0000000d00007c02 */ /* 0x000fce0008000f00 */
.L_x_426:
[----:B-1----:R1:W2:Y:S02]  /*1d2a0*/  SYNCS.PHASECHK.TRANS64.TRYWAIT P0, [R0+URZ+0x2c068], R5 ;  /* 0x02c06805000075a7 */ /* 0x0022a400080011ff */
[----:B--2---:R-:W-:Y:S05]  /*1d2b0*/  @!P0 NANOSLEEP.SYNCS 0x989680 ;  /* 0x009896800000895d */ /* 0x004fea0003900000 */
[----:B------:R-:W2:Y:S02]  /*1d2c0*/  @!P0 SYNCS.PHASECHK.TRANS64 P0, [R0+URZ+0x2c068], R5 ;  /* 0x02c06805000085a7 */ /* 0x000ea400080010ff */
[----:B--2---:R-:W-:Y:S05]  /*1d2d0*/  @!P0 BRA `(.L_x_426) ;  /* 0xfffffffc00f08947 */ /* 0x004fea000383ffff */
[----:B------:R-:W-:Y:S05]  /*1d2e0*/  BRA `(.L_x_427) ;  /* 0xfffffe5000687947 */ /* 0x000fea000383ffff */
.L_x_51:
[----:B------:R-:W-:-:S07]  /*1d2f0*/  MOV R0, UR4 ;  /* 0x0000000400007c02 */ /* 0x000fce0008000f00 */
.L_x_428:
[----:B--2---:R2:W3:Y:S02]  /*1d300*/  SYNCS.PHASECHK.TRANS64.TRYWAIT P0, [R0+URZ+0x2c020], R3 ;  /* 0x02c02003000075a7 */ /* 0x0044e400080011ff */
[----:B---3--:R-:W-:Y:S05]  /*1d310*/  @!P0 NANOSLEEP.SYNCS 0x989680 ;  /* 0x009896800000895d */ /* 0x008fea0003900000 */
[----:B------:R-:W3:Y:S02]  /*1d320*/  @!P0 SYNCS.PHASECHK.TRANS64 P0, [R0+URZ+0x2c020], R3 ;  /* 0x02c02003000085a7 */ /* 0x000ee400080010ff */
[----:B---3--:R-:W-:Y:S05]  /*1d330*/  @!P0 BRA `(.L_x_428) ;  /* 0xfffffffc00f08947 */ /* 0x008fea000383ffff */
[----:B------:R-:W-:Y:S05]  /*1d340*/  BRA `(.L_x_429) ;  /* 0xfffffe5400807947 */ /* 0x000fea000383ffff */
.L_x_53:
[----:B------:R-:W-:-:S07]  /*1d350*/  MOV R0, UR13 ;  /* 0x0000000d00007c02 */ /* 0x000fce0008000f00 */
.L_x_430:
[----:B--2---:R2:W3:Y:S02]  /*1d360*/  SYNCS.PHASECHK.TRANS64.TRYWAIT P0, [R0+URZ+0x2c0a0], R3 ;  /* 0x02c0a003000075a7 */ /* 0x0044e400080011ff */
[----:B---3--:R-:W-:Y:S05]  /*1d370*/  @!P0 NANOSLEEP.SYNCS 0x989680 ;  /* 0x009896800000895d */ /* 0x008fea0003900000 */
[----:B------:R-:W3:Y:S02]  /*1d380*/  @!P0 SYNCS.PHASECHK.TRANS64 P0, [R0+URZ+0x2c0a0], R3 ;  /* 0x02c0a003000085a7 */ /* 0x000ee400080010ff */
[----:B---3--:R-:W-:Y:S05]  /*1d390*/  @!P0 BRA `(.L_x_430) ;  /* 0xfffffffc00f08947 */ /* 0x008fea000383ffff */
[----:B------:R-:W-:Y:S05]  /*1d3a0*/  BRA `(.L_x_431) ;  /* 0xfffffe5400947947 */ /* 0x000fea000383ffff */
.L_x_55:
[----:B------:R-:W-:Y:S01]  /*1d3b0*/  IMAD.U32 R4, RZ, RZ, UR4 ;  /* 0x00000004ff047e24 */ /* 0x000fe2000f8e00ff */
[----:B------:R-:W-:-:S04]  /*1d3c0*/  MOV R5, UR13 ;  /* 0x0000000d00057c02 */ /* 0x000fc80008000f00 */
[----:B------:R-:W-:-:S07]  /*1d3d0*/  SHF.L.U32 R4, R4, 0x1f, RZ ;  /* 0x0000001f04047819 */ /* 0x000fce00000006ff */
.L_x_432:
[----:B--2---:R2:W3:Y:S02]  /*1d3e0*/  SYNCS.PHASECHK.TRANS64.TRYWAIT P0, [R5+URZ+0x2c058], R4 ;  /* 0x02c05804050075a7 */ /* 0x0044e400080011ff */
[----:B---3--:R-:W-:Y:S05]  /*1d3f0*/  @!P0 NANOSLEEP.SYNCS 0x989680 ;  /* 0x009896800000895d */ /* 0x008fea0003900000 */
[----:B------:R-:W3:Y:S02]  /*1d400*/  @!P0 SYNCS.PHASECHK.TRANS64 P0, [R5+URZ+0x2c058], R4 ;  /* 0x02c05804050085a7 */ /* 0x000ee400080010ff */
[----:B---3--:R-:W-:Y:S05]  /*1d410*/  @!P0 BRA `(.L_x_432) ;  /* 0xfffffffc00f08947 */ /* 0x008fea000383ffff */
[----:B------:R-:W-:Y:S05]  /*1d420*/  BRA `(.L_x_433) ;  /* 0xfffffe54009c7947 */ /* 0x000fea000383ffff */
.L_x_59:
[----:B------:R-:W-:Y:S07]  /*1d430*/  MOV R3, UR4 ;  /* 0x0000000400037c02 */ /* 0x000fee0008000f00 */
.L_x_434:
[----:B-1----:R1:W2:Y:S02]  /*1d440*/  SYNCS.PHASECHK.TRANS64.TRYWAIT P0, [R3+URZ+0x2c020], R4 ;  /* 0x02c02004030075a7 */ /* 0x0022a400080011ff */
[----:B--2---:R-:W-:Y:S05]  /*1d450*/  @!P0 NANOSLEEP.SYNCS 0x989680 ;  /* 0x009896800000895d */ /* 0x004fea0003900000 */
[----:B------:R-:W2:Y:S02]  /*1d460*/  @!P0 SYNCS.PHASECHK.TRANS64 P0, [R3+URZ+0x2c020], R4 ;  /* 0x02c02004030085a7 */ /* 0x000ea400080010ff */
[----:B--2---:R-:W-:Y:S05]  /*1d470*/  @!P0 BRA `(.L_x_434) ;  /* 0xfffffffc00f08947 */ /* 0x004fea000383ffff */
[----:B------:R-:W-:Y:S05]  /*1d480*/  BRA `(.L_x_435) ;  /* 0xfffffe5800887947 */ /* 0x000fea000383ffff */
.L_x_62:
[----:B------:R-:W-:Y:S07]  /*1d490*/  MOV R0, UR13 ;  /* 0x0000000d00007c02 */ /* 0x000fee0008000f00 */
.L_x_436:
[----:B-1----:R1:W3:Y:S02]  /*1d4a0*/  SYNCS.PHASECHK.TRANS64.TRYWAIT P0, [R0+URZ+0x2c0a8], R3 ;  /* 0x02c0a803000075a7 */ /* 0x0022e400080011ff */
[----:B---3--:R-:W-:Y:S05]  /*1d4b0*/  @!P0 NANOSLEEP.SYNCS 0x989680 ;  /* 0x009896800000895d */ /* 0x008fea0003900000 */
[----:B------:R-:W3:Y:S02]  /*1d4c0*/  @!P0 SYNCS.PHASECHK.TRANS64 P0, [R0+URZ+0x2c0a8], R3 ;  /* 0x02c0a803000085a7 */ /* 0x000ee400080010ff */
[----:B---3--:R-:W-:Y:S05]  /*1d4d0*/  @!P0 BRA `(.L_x_436) ;  /* 0xfffffffc00f08947 */ /* 0x008fea000383ffff */
[----:B------:R-:W-:Y:S05]  /*1d4e0*/  BRA `(.L_x_437) ;  /* 0xfffffe5c00bc7947 */ /* 0x000fea000383ffff */
.L_x_64:
[----:B------:R-:W-:Y:S07]  /*1d4f0*/  MOV R4, UR13 ;  /* 0x0000000d00047c02 */ /* 0x000fee0008000f00 */
.L_x_438:
[----:B-1----:R1:W3:Y:S02]  /*1d500*/  SYNCS.PHASECHK.TRANS64.TRYWAIT P0, [R4+URZ+0x2c068], R5 ;  /* 0x02c06805040075a7 */ /* 0x0022e400080011ff */
[----:B---3--:R-:W-:Y:S05]  /*1d510*/  @!P0 NANOSLEEP.SYNCS 0x989680 ;  /* 0x009896800000895d */ /* 0x008fea0003900000 */
[----:B------:R-:W3:Y:S02]  /*1d520*/  @!P0 SYNCS.PHASECHK.TRANS64 P0, [R4+URZ+0x2c068], R5 ;  /* 0x02c06805040085a7 */ /* 0x000ee400080010ff */
[----:B---3--:R-:W-:Y:S05]  /*1d530*/  @!P0 BRA `(.L_x_438) ;  /* 0xfffffffc00f08947 */ /* 0x008fea000383ffff */
[----:B------:R-:W-:Y:S05]  /*1d540*/  BRA `(.L_x_439) ;  /* 0xfffffe5c00c87947 */ /* 0x000fea000383ffff */
.L_x_70:
[----:B------:R-:W-:Y:S07]  /*1d550*/  MOV R0, UR4 ;  /* 0x0000000400007c02 */ /* 0x000fee0008000f00 */
.L_x_440:
[----:B-1----:R1:W2:Y:S02]  /*1d560*/  SYNCS.PHASECHK.TRANS64.TRYWAIT P0, [R0+URZ+0x2c020], R3 ;  /* 0x02c02003000075a7 */ /* 0x0022a400080011ff */
[----:B--2---:R-:W-:Y:S05]  /*1d570*/  @!P0 NANOSLEEP.SYNCS 0x989680 ;  /* 0x009896800000895d */ /* 0x004fea0003900000 */
[----:B------:R-:W2:Y:S02]  /*1d580*/  @!P0 SYNCS.PHASECHK.TRANS64 P0, [R0+URZ+0x2c020], R3 ;  /* 0x02c02003000085a7 */ /* 0x000ea400080010ff */
[----:B--2---:R-:W-:Y:S05]  /*1d590*/  @!P0 BRA `(.L_x_440) ;  /* 0xfffffffc00f08947 */ /* 0x004fea000383ffff */
[----:B------:R-:W-:Y:S05]  /*1d5a0*/  BRA `(.L_x_441) ;  /* 0xfffffe6400a87947 */ /* 0x000fea000383ffff */
.L_x_72:
[----:B------:R-:W-:Y:S07]  /*1d5b0*/  MOV R0, UR13 ;  /* 0x0000000d00007c02 */ /* 0x000fee0008000f00 */
.L_x_442:
[----:B-1----:R1:W2:Y:S02]  /*1d5c0*/  SYNCS.PHASECHK.TRANS64.TRYWAIT P0, [R0+URZ+0x2c0a0], R3 ;  /* 0x02c0a003000075a7 */ /* 0x0022a400080011ff */
[----:B--2---:R-:W-:Y:S05]  /*1d5d0*/  @!P0 NANOSLEEP.SYNCS 0x989680 ;  /* 0x009896800000895d */ /* 0x004fea0003900000 */
[----:B------:R-:W2:Y:S02]  /*1d5e0*/  @!P0 SYNCS.PHASECHK.TRANS64 P0, [R0+URZ+0x2c0a0], R3 ;  /* 0x02c0a003000085a7 */ /* 0x000ea400080010ff */
[----:B--2---:R-:W-:Y:S05]  /*1d5f0*/  @!P0 BRA `(.L_x_442) ;  /* 0xfffffffc00f08947 */ /* 0x004fea000383ffff */
[----:B------:R-:W-:Y:S05]  /*1d600*/  BRA `(.L_x_443) ;  /* 0xfffffe6400bc7947 */ /* 0x000fea000383ffff */
.L_x_74:
[----:B------:R-:W-:Y:S01]  /*1d610*/  MOV R5, UR13 ;  /* 0x0000000d00057c02 */ /* 0x000fe20008000f00 */
[----:B------:R-:W-:Y:S05]  /*1d620*/  IMAD.U32 R4, RZ, RZ, UR4 ;  /* 0x00000004ff047e24 */ /* 0x000fea000f8e00ff */
[----:B------:R-:W-:Y:S07]  /*1d630*/  SHF.L.U32 R4, R4, 0x1f, RZ ;  /* 0x0000001f04047819 */ /* 0x000fee00000006ff */
.L_x_444:
[----:B-1----:R1:W2:Y:S02]  /*1d640*/  SYNCS.PHASECHK.TRANS64.TRYWAIT P0, [R5+URZ+0x2c058], R4 ;  /* 0x02c05804050075a7 */ /* 0x0022a400080011ff */
[----:B--2---:R-:W-:Y:S05]  /*1d650*/  @!P0 NANOSLEEP.SYNCS 0x989680 ;  /* 0x009896800000895d */ /* 0x004fea0003900000 */
[----:B------:R-:W2:Y:S02]  /*1d660*/  @!P0 SYNCS.PHASECHK.TRANS64 P0, [R5+URZ+0x2c058], R4 ;  /* 0x02c05804050085a7 */ /* 0x000ea400080010ff */
[----:B--2---:R-:W-:Y:S05]  /*1d670*/  @!P0 BRA `(.L_x_444) ;  /* 0xfffffffc00f08947 */ /* 0x004fea000383ffff */
[----:B------:R-:W-:Y:S05]  /*1d680*/  BRA `(.L_x_445) ;  /* 0xfffffe6400c47947 */ /* 0x000fea000383ffff */
.L_x_82:
[----:B------:R-:W-:-:S07]  /*1d690*/  MOV R0, UR13 ;  /* 0x0000000d00007c02 */ /* 0x000fce0008000f00 */
.L_x_446:
[----:B--2---:R2:W3:Y:S02]  /*1d6a0*/  SYNCS.PHASECHK.TRANS64.TRYWAIT P0, [R0+URZ+0x2c0a8], R3 ;  /* 0x02c0a803000075a7 */ /* 0x0044e400080011ff */
[----:B---3--:R-:W-:Y:S05]  /*1d6b0*/  @!P0 NANOSLEEP.SYNCS 0x989680 ;  /* 0x009896800000895d */ /* 0x008fea0003900000 */
[----:B------:R-:W3:Y:S02]  /*1d6c0*/  @!P0 SYNCS.PHASECHK.TRANS64 P0, [R0+URZ+0x2c0a8], R3 ;  /* 0x02c0a803000085a7 */ /* 0x000ee400080010ff */
[----:B---3--:R-:W-:Y:S05]  /*1d6d0*/  @!P0 BRA `(.L_x_446) ;  /* 0xfffffffc00f08947 */ /* 0x008fea000383ffff */
[----:B------:R-:W-:Y:S05]  /*1d6e0*/  BRA `(.L_x_447) ;  /* 0xfffffe6800987947 */ /* 0x000fea000383ffff */
.L_x_84:
[----:B------:R-:W-:-:S07]  /*1d6f0*/  MOV R4, UR13 ;  /* 0x0000000d00047c02 */ /* 0x000fce0008000f00 */
.L_x_448:
[----:B--2---:R2:W3:Y:S02]  /*1d700*/  SYNCS.PHASECHK.TRANS64.TRYWAIT P0, [R4+URZ+0x2c068], R5 ;  /* 0x02c06805040075a7 */ /* 0x0044e400080011ff */
[----:B---3--:R-:W-:Y:S05]  /*1d710*/  @!P0 NANOSLEEP.SYNCS 0x989680 ;  /* 0x009896800000895d */ /* 0x008fea0003900000 */
[----:B------:R-:W3:Y:S02]  /*1d720*/  @!P0 SYNCS.PHASECHK.TRANS64 P0, [R4+URZ+0x2c068], R5 ;  /* 0x02c06805040085a7 */ /* 0x000ee400080010ff */
[----:B---3--:R-:W-:Y:S05]  /*1d730*/  @!P0 BRA `(.L_x_448) ;  /* 0xfffffffc00f08947 */ /* 0x008fea000383ffff */
[----:B------:R-:W-:Y:S05]  /*1d740*/  BRA `(.L_x_449) ;  /* 0xfffffe6800a47947 */ /* 0x000fea000383ffff */
.L_x_96:
[----:B-1----:R1:W2:Y:S02]  /*1d750*/  SYNCS.PHASECHK.TRANS64.TRYWAIT P0, [R16+URZ+0x2c0c0], R3 ;  /* 0x02c0c003100075a7 */ /* 0x0022a400080011ff */
[----:B--2---:R-:W-:Y:S05]  /*1d760*/  @!P0 NANOSLEEP.SYNCS 0x989680 ;  /* 0x009896800000895d */ /* 0x004fea0003900000 */
[----:B------:R-:W2:Y:S02]  /*1d770*/  @!P0 SYNCS.PHASECHK.TRANS64 P0, [R16+URZ+0x2c0c0], R3 ;  /* 0x02c0c003100085a7 */ /* 0x000ea400080010ff */
[----:B--2---:R-:W-:Y:S05]  /*1d780*/  @!P0 BRA `(.L_x_96) ;  /* 0xfffffffc00f08947 */ /* 0x004fea000383ffff */
[----:B------:R-:W-:Y:S05]  /*1d790*/  BRA `(.L_x_450) ;  /* 0xfffffe7000847947 */ /* 0x000fea000383ffff */
.L_x_163:
[----:B-1----:R1:W3:Y:S02]  /*1d7a0*/  SYNCS.PHASECHK.TRANS64.TRYWAIT P0, [R0+URZ+0x2c0c8], R5 ;  /* 0x02c0c805000075a7 */ /* 0x0022e400080011ff */
[----:B---3--:R-:W-:Y:S05]  /*1d7b0*/  @!P0 NANOSLEEP.SYNCS 0x989680 ;  /* 0x009896800000895d */ /* 0x008fea0003900000 */
[----:B------:R-:W3:Y:S02]  /*1d7c0*/  @!P0 SYNCS.PHASECHK.TRANS64 P0, [R0+URZ+0x2c0c8], R5 ;  /* 0x02c0c805000085a7 */ /* 0x000ee400080010ff */
[----:B---3--:R-:W-:Y:S05]  /*1d7d0*/  @!P0 BRA `(.L_x_163) ;  /* 0xfffffffc00f08947 */ /* 0x008fea000383ffff */
[----:B------:R-:W-:Y:S05]  /*1d7e0*/  BRA `(.L_x_451) ;  /* 0xfffffec400b87947 */ /* 0x000fea000383ffff */
.L_x_169:
[----:B-1----:R1:W2:Y:S02]  /*1d7f0*/  SYNCS.PHASECHK.TRANS64.TRYWAIT P0, [R59+URZ+0x2c070], R0 ;  /* 0x02c070003b0075a7 */ /* 0x0022a400080011ff */
[----:B--2---:R-:W-:Y:S05]  /*1d800*/  @!P0 NANOSLEEP.SYNCS 0x989680 ;  /* 0x009896800000895d */ /* 0x004fea0003900000 */
[----:B------:R-:W2:Y:S02]  /*1d810*/  @!P0 SYNCS.PHASECHK.TRANS64 P0, [R59+URZ+0x2c070], R0 ;  /* 0x02c070003b0085a7 */ /* 0x000ea400080010ff */
[----:B--2---:R-:W-:Y:S05]  /*1d820*/  @!P0 BRA `(.L_x_169) ;  /* 0xfffffffc00f08947 */ /* 0x004fea000383ffff */
[----:B------:R-:W-:Y:S05]  /*1d830*/  BRA `(.L_x_452) ;  /* 0xfffffec800fc7947 */ /* 0x000fea000383ffff */
.L_x_172:
[----:B--2---:R2:W3:Y:S02]  /*1d840*/  SYNCS.PHASECHK.TRANS64.TRYWAIT P1, [R59+URZ+0x2c080], R4 ;  /* 0x02c080043b0075a7 */ /* 0x0044e400080211ff */
[----:B---3--:R-:W-:Y:S05]  /*1d850*/  @!P1 NANOSLEEP.SYNCS 0x989680 ;  /* 0x009896800000995d */ /* 0x008fea0003900000 */
[----:B------:R-:W3:Y:S02]  /*1d860*/  @!P1 SYNCS.PHASECHK.TRANS64 P1, [R59+URZ+0x2c080], R4 ;  /* 0x02c080043b0095a7 */ /* 0x000ee400080210ff */
[----:B---3--:R-:W-:Y:S05]  /*1d870*/  @!P1 BRA `(.L_x_172) ;  /* 0xfffffffc00f09947 */ /* 0x008fea000383ffff */
[----:B------:R-:W-:Y:S05]  /*1d880*/  BRA `(.L_x_453) ;  /* 0xfffffecc00247947 */ /* 0x000fea000383ffff */
.L_x_175:
[----:B-1----:R1:W3:Y:S02]  /*1d890*/  SYNCS.PHASECHK.TRANS64.TRYWAIT P0, [R59+URZ+0x2c070], R0 ;  /* 0x02c070003b0075a7 */ /* 0x0022e400080011ff */
[----:B---3--:R-:W-:Y:S05]  /*1d8a0*/  @!P0 NANOSLEEP.SYNCS 0x989680 ;  /* 0x009896800000895d */ /* 0x008fea0003900000 */
[----:B------:R-:W3:Y:S02]  /*1d8b0*/  @!P0 SYNCS.PHASECHK.TRANS64 P0, [R59+URZ+0x2c070], R0 ;  /* 0x02c070003b0085a7 */ /* 0x000ee400080010ff */
[----:B---3--:R-:W-:Y:S05]  /*1d8c0*/  @!P0 BRA `(.L_x_175) ;  /* 0xfffffffc00f08947 */ /* 0x008fea000383ffff */
[----:B------:R-:W-:Y:S05]  /*1d8d0*/  BRA `(.L_x_454) ;  /* 0xfffffecc00507947 */ /* 0x000fea000383ffff */
.L_x_177:
[----:B-1----:R1:W2:Y:S02]  /*1d8e0*/  SYNCS.PHASECHK.TRANS64.TRYWAIT P0, [R59+URZ+0x2c090], R0 ;  /* 0x02c090003b0075a7 */ /* 0x0022a400080011ff */
[----:B--2---:R-:W-:Y:S05]  /*1d8f0*/  @!P0 NANOSLEEP.SYNCS 0x989680 ;  /* 0x009896800000895d */ /* 0x004fea0003900000 */
[----:B------:R-:W2:Y:S02]  /*1d900*/  @!P0 SYNCS.PHASECHK.TRANS64 P0, [R59+URZ+0x2c090], R0 ;  /* 0x02c090003b0085a7 */ /* 0x000ea400080010ff */
[----:B--2---:R-:W-:Y:S05]  /*1d910*/  @!P0 BRA `(.L_x_177) ;  /* 0xfffffffc00f08947 */ /* 0x004fea000383ffff */
[----:B------:R-:W-:Y:S05]  /*1d920*/  BRA `(.L_x_455) ;  /* 0xfffffecc00987947 */ /* 0x000fea000383ffff */
.L_x_196:
[----:B-1----:R1:W4:Y:S02]  /*1d930*/  SYNCS.PHASECHK.TRANS64.TRYWAIT P0, [R59+URZ+0x2c080], R0 ;  /* 0x02c080003b0075a7 */ /* 0x00232400080011ff */
[----:B----4-:R-:W-:Y:S05]  /*1d940*/  @!P0 NANOSLEEP.SYNCS 0x989680 ;  /* 0x009896800000895d */ /* 0x010fea0003900000 */
[----:B------:R-:W4:Y:S02]  /*1d950*/  @!P0 SYNCS.PHASECHK.TRANS64 P0, [R59+URZ+0x2c080], R0 ;  /* 0x02c080003b0085a7 */ /* 0x000f2400080010ff */
[----:B----4-:R-:W-:Y:S05]  /*1d960*/  @!P0 BRA `(.L_x_196) ;  /* 0xfffffffc00f08947 */ /* 0x010fea000383ffff */
[----:B------:R-:W-:Y:S05]  /*1d970*/  BRA `(.L_x_456) ;  /* 0xfffffedc00fc7947 */ /* 0x000fea000383ffff */
.L_x_198:
[----:B-1----:R1:W2:Y:S02]  /*1d980*/  SYNCS.PHASECHK.TRANS64.TRYWAIT P0, [R59+URZ+0x2c098], R0 ;  /* 0x02c098003b0075a7 */ /* 0x0022a400080011ff */
[----:B--2---:R-:W-:Y:S05]  /*1d990*/  @!P0 NANOSLEEP.SYNCS 0x989680 ;  /* 0x009896800000895d */ /* 0x004fea0003900000 */
[----:B------:R-:W2:Y:S02]  /*1d9a0*/  @!P0 SYNCS.PHASECHK.TRANS64 P0, [R59+URZ+0x2c098], R0 ;  /* 0x02c098003b0085a7 */ /* 0x000ea400080010ff */
[----:B--2---:R-:W-:Y:S05]  /*1d9b0*/  @!P0 BRA `(.L_x_198) ;  /* 0xfffffffc00f08947 */ /* 0x004fea000383ffff */
[----:B------:R-:W-:Y:S05]  /*1d9c0*/  BRA `(.L_x_457) ;  /* 0xfffffee000407947 */ /* 0x000fea000383ffff */
.L_x_219:
[----:B--2---:R2:W4:Y:S02]  /*1d9d0*/  SYNCS.PHASECHK.TRANS64.TRYWAIT P0, [R59+URZ+0x2c070], R4 ;  /* 0x02c070043b0075a7 */ /* 0x00452400080011ff */
[----:B----4-:R-:W-:Y:S05]  /*1d9e0*/  @!P0 NANOSLEEP.SYNCS 0x989680 ;  /* 0x009896800000895d */ /* 0x010fea0003900000 */
[----:B------:R-:W4:Y:S02]  /*1d9f0*/  @!P0 SYNCS.PHASECHK.TRANS64 P0, [R59+URZ+0x2c070], R4 ;  /* 0x02c070043b0085a7 */ /* 0x000f2400080010ff */
[----:B----4-:R-:W-:Y:S05]  /*1da00*/  @!P0 BRA `(.L_x_219) ;  /* 0xfffffffc00f08947 */ /* 0x010fea000383ffff */
[----:B------:R-:W-:Y:S05]  /*1da10*/  BRA `(.L_x_458) ;  /* 0xfffffef000c87947 */ /* 0x000fea000383ffff */
.L_x_222:
[----:B-1----:R1:W4:Y:S02]  /*1da20*/  SYNCS.PHASECHK.TRANS64.TRYWAIT P0, [R59+URZ+0x2c090], R0 ;  /* 0x02c090003b0075a7 */ /* 0x00232400080011ff */
[----:B----4-:R-:W-:Y:S05]  /*1da30*/  @!P0 NANOSLEEP.SYNCS 0x989680 ;  /* 0x009896800000895d */ /* 0x010fea0003900000 */
[----:B------:R-:W4:Y:S02]  /*1da40*/  @!P0 SYNCS.PHASECHK.TRANS64 P0, [R59+URZ+0x2c090], R0 ;  /* 0x02c090003b0085a7 */ /* 0x000f2400080010ff */
[----:B----4-:R-:W-:Y:S05]  /*1da50*/  @!P0 BRA `(.L_x_222) ;  /* 0xfffffffc00f08947 */ /* 0x010fea000383ffff */
[----:B------:R-:W-:Y:S05]  /*1da60*/  BRA `(.L_x_459) ;  /* 0xfffffef000ec7947 */ /* 0x000fea000383ffff */
.L_x_225:
[----:B-1----:R1:W4:Y:S02]  /*1da70*/  SYNCS.PHASECHK.TRANS64.TRYWAIT P0, [R59+URZ+0x2c0c0], R0 ;  /* 0x02c0c0003b0075a7 */ /* 0x00232400080011ff */
[----:B----4-:R-:W-:Y:S05]  /*1da80*/  @!P0 NANOSLEEP.SYNCS 0x989680 ;  /* 0x009896800000895d */ /* 0x010fea0003900000 */
[----:B------:R-:W4:Y:S02]  /*1da90*/  @!P0 SYNCS.PHASECHK.TRANS64 P0, [R59+URZ+0x2c0c0], R0 ;  /* 0x02c0c0003b0085a7 */ /* 0x000f2400080010ff */
[----:B----4-:R-:W-:Y:S05]  /*1daa0*/  @!P0 BRA `(.L_x_225) ;  /* 0xfffffffc00f08947 */ /* 0x010fea000383ffff */
[----:B------:R-:W-:Y:S05]  /*1dab0*/  BRA `(.L_x_460) ;  /* 0xfffffef000f87947 */ /* 0x000fea000383ffff */
.L_x_239:
[----:B--2---:R2:W4:Y:S02]  /*1dac0*/  SYNCS.PHASECHK.TRANS64.TRYWAIT P0, [R59+URZ+0x2c080], R4 ;  /* 0x02c080043b0075a7 */ /* 0x00452400080011ff */
[----:B----4-:R-:W-:Y:S05]  /*1dad0*/  @!P0 NANOSLEEP.SYNCS 0x989680 ;  /* 0x009896800000895d */ /* 0x010fea0003900000 */
[----:B------:R-:W4:Y:S02]  /*1dae0*/  @!P0 SYNCS.PHASECHK.TRANS64 P0, [R59+URZ+0x2c080], R4 ;  /* 0x02c080043b0085a7 */ /* 0x000f2400080010ff */
[----:B----4-:R-:W-:Y:S05]  /*1daf0*/  @!P0 BRA `(.L_x_239) ;  /* 0xfffffffc00f08947 */ /* 0x010fea000383ffff */
[----:B------:R-:W-:Y:S05]  /*1db00*/  BRA `(.L_x_461) ;  /* 0xffffff1400247947 */ /* 0x000fea000383ffff */
.L_x_242:
[----:B------:R1:W1:Y:S02]  /*1db10*/  SYNCS.PHASECHK.TRANS64.TRYWAIT P0, [R59+URZ+0x2c098], R0 ;  /* 0x02c098003b0075a7 */ /* 0x00026400080011ff */
[----:B-1----:R-:W-:Y:S05]  /*1db20*/  @!P0 NANOSLEEP.SYNCS 0x989680 ;  /* 0x009896800000895d */ /* 0x002fea0003900000 */
[----:B------:R-:W1:Y:S02]  /*1db30*/  @!P0 SYNCS.PHASECHK.TRANS64 P0, [R59+URZ+0x2c098], R0 ;  /* 0x02c098003b0085a7 */ /* 0x000e6400080010ff */
[----:B-1----:R-:W-:Y:S05]  /*1db40*/  @!P0 BRA `(.L_x_242) ;  /* 0xfffffffc00f08947 */ /* 0x002fea000383ffff */
[----:B------:R-:W-:Y:S05]  /*1db50*/  BRA `(.L_x_462) ;  /* 0xffffff1400487947 */ /* 0x000fea000383ffff */
.L_x_245:
[----:B------:R1:W1:Y:S02]  /*1db60*/  SYNCS.PHASECHK.TRANS64.TRYWAIT P0, [R59+URZ+0x2c0c8], R0 ;  /* 0x02c0c8003b0075a7 */ /* 0x00026400080011ff */
[----:B-1----:R-:W-:Y:S05]  /*1db70*/  @!P0 NANOSLEEP.SYNCS 0x989680 ;  /* 0x009896800000895d */ /* 0x002fea0003900000 */
[----:B------:R-:W1:Y:S02]  /*1db80*/  @!P0 SYNCS.PHASECHK.TRANS64 P0, [R59+URZ+0x2c0c8], R0 ;  /* 0x02c0c8003b0085a7 */ /* 0x000e6400080010ff */
[----:B-1----:R-:W-:Y:S05]  /*1db90*/  @!P0 BRA `(.L_x_245) ;  /* 0xfffffffc00f08947 */ /* 0x002fea000383ffff */
[----:B------:R-:W-:Y:S05]  /*1dba0*/  BRA `(.L_x_463) ;  /* 0xffffff1400547947 */ /* 0x000fea000383ffff */
.L_x_261:
[----:B------:R-:W-:-:S07]  /*1dbb0*/  MOV R0, UR48 ;  /* 0x0000003000007c02 */ /* 0x000fce0008000f00 */
.L_x_464:
[----:B-1----:R1:W2:Y:S02]  /*1dbc0*/  SYNCS.PHASECHK.TRANS64.TRYWAIT P0, [R0+URZ], R3 ;  /* 0x00000003000075a7 */ /* 0x0022a400080011ff */
[----:B--2---:R-:W-:Y:S05]  /*1dbd0*/  @!P0 NANOSLEEP.SYNCS 0x989680 ;  /* 0x009896800000895d */ /* 0x004fea0003900000 */
[----:B------:R-:W2:Y:S02]  /*1dbe0*/  @!P0 SYNCS.PHASECHK.TRANS64 P0, [R0+URZ], R3 ;  /* 0x00000003000085a7 */ /* 0x000ea400080010ff */
[----:B--2---:R-:W-:Y:S05]  /*1dbf0*/  @!P0 BRA `(.L_x_464) ;  /* 0xfffffffc00f08947 */ /* 0x004fea000383ffff */
[----:B------:R-:W-:Y:S05]  /*1dc00*/  BRA `(.L_x_465) ;  /* 0xffffff3800a07947 */ /* 0x000fea000383ffff */
.L_x_264:
[----:B------:R-:W-:-:S07]  /*1dc10*/  MOV R0, UR45 ;  /* 0x0000002d00007c02 */ /* 0x000fce0008000f00 */
.L_x_466:
[----:B-1----:R1:W3:Y:S02]  /*1dc20*/  SYNCS.PHASECHK.TRANS64.TRYWAIT P1, [R0+URZ], R3 ;  /* 0x00000003000075a7 */ /* 0x0022e400080211ff */
[----:B---3--:R-:W-:Y:S05]  /*1dc30*/  @!P1 NANOSLEEP.SYNCS 0x989680 ;  /* 0x009896800000995d */ /* 0x008fea0003900000 */
[----:B------:R-:W3:Y:S02]  /*1dc40*/  @!P1 SYNCS.PHASECHK.TRANS64 P1, [R0+URZ], R3 ;  /* 0x00000003000095a7 */ /* 0x000ee400080210ff */
[----:B---3--:R-:W-:Y:S05]  /*1dc50*/  @!P1 BRA `(.L_x_466) ;  /* 0xfffffffc00f09947 */ /* 0x008fea000383ffff */
[----:B------:R-:W-:Y:S05]  /*1dc60*/  BRA `(.L_x_467) ;  /* 0xffffff3800e87947 */ /* 0x000fea000383ffff */
.L_x_269:
[----:B------:R-:W-:-:S07]  /*1dc70*/  MOV R4, UR43 ;  /* 0x0000002b00047c02 */ /* 0x000fce0008000f00 */
.L_x_468:
[----:B-1----:R1:W2:Y:S02]  /*1dc80*/  SYNCS.PHASECHK.TRANS64.TRYWAIT P2, [R4+URZ], R3 ;  /* 0x00000003040075a7 */ /* 0x0022a400080411ff */
[----:B--2---:R-:W-:Y:S05]  /*1dc90*/  @!P2 NANOSLEEP.SYNCS 0x989680 ;  /* 0x009896800000a95d */ /* 0x004fea0003900000 */
[----:B------:R-:W2:Y:S02]  /*1dca0*/  @!P2 SYNCS.PHASECHK.TRANS64 P2, [R4+URZ], R3 ;  /* 0x000000030400a5a7 */ /* 0x000ea400080410ff */
[----:B--2---:R-:W-:Y:S05]  /*1dcb0*/  @!P2 BRA `(.L_x_468) ;  /* 0xfffffffc00f0a947 */ /* 0x004fea000383ffff */
[----:B------:R-:W-:Y:S05]  /*1dcc0*/  BRA `(.L_x_469) ;  /* 0xffffff4000cc7947 */ /* 0x000fea000383ffff */
.L_x_273:
[----:B------:R-:W-:-:S07]  /*1dcd0*/  MOV R3, UR48 ;  /* 0x0000003000037c02 */ /* 0x000fce0008000f00 */
.L_x_470:
[----:B--2---:R2:W3:Y:S02]  /*1dce0*/  SYNCS.PHASECHK.TRANS64.TRYWAIT P2, [R3+URZ], R0 ;  /* 0x00000000030075a7 */ /* 0x0044e400080411ff */
[----:B---3--:R-:W-:Y:S05]  /*1dcf0*/  @!P2 NANOSLEEP.SYNCS 0x989680 ;  /* 0x009896800000a95d */ /* 0x008fea0003900000 */
[----:B------:R-:W3:Y:S02]  /*1dd00*/  @!P2 SYNCS.PHASECHK.TRANS64 P2, [R3+URZ], R0 ;  /* 0x000000000300a5a7 */ /* 0x000ee400080410ff */
[----:B---3--:R-:W-:Y:S05]  /*1dd10*/  @!P2 BRA `(.L_x_470) ;  /* 0xfffffffc00f0a947 */ /* 0x008fea000383ffff */
[----:B------:R-:W-:Y:S05]  /*1dd20*/  BRA `(.L_x_471) ;  /* 0xffffff5800487947 */ /* 0x000fea000383ffff */
.L_x_278:
[----:B------:R-:W-:-:S07]  /*1dd30*/  MOV R0, UR45 ;  /* 0x0000002d00007c02 */ /* 0x000fce0008000f00 */
.L_x_472:
[----:B--2---:R2:W3:Y:S02]  /*1dd40*/  SYNCS.PHASECHK.TRANS64.TRYWAIT P1, [R0+URZ], R3 ;  /* 0x00000003000075a7 */ /* 0x0044e400080211ff */
[----:B---3--:R-:W-:Y:S05]  /*1dd50*/  @!P1 NANOSLEEP.SYNCS 0x989680 ;  /* 0x009896800000995d */ /* 0x008fea0003900000 */
[----:B------:R-:W3:Y:S02]  /*1dd60*/  @!P1 SYNCS.PHASECHK.TRANS64 P1, [R0+URZ], R3 ;  /* 0x00000003000095a7 */ /* 0x000ee400080210ff */
[----:B---3--:R-:W-:Y:S05]  /*1dd70*/  @!P1 BRA `(.L_x_472) ;  /* 0xfffffffc00f09947 */ /* 0x008fea000383ffff */
[----:B------:R-:W-:Y:S05]  /*1dd80*/  BRA `(.L_x_473) ;  /* 0xffffff5800f47947 */ /* 0x000fea000383ffff */
.L_x_283:
[----:B------:R-:W-:-:S07]  /*1dd90*/  MOV R0, UR45 ;  /* 0x0000002d00007c02 */ /* 0x000fce0008000f00 */
.L_x_474:
[----:B-1----:R1:W2:Y:S02]  /*1dda0*/  SYNCS.PHASECHK.TRANS64.TRYWAIT P1, [R0+URZ], R3 ;  /* 0x00000003000075a7 */ /* 0x0022a400080211ff */
[----:B--2---:R-:W-:Y:S05]  /*1ddb0*/  @!P1 NANOSLEEP.SYNCS 0x989680 ;  /* 0x009896800000995d */ /* 0x004fea0003900000 */
[----:B------:R-:W2:Y:S02]  /*1ddc0*/  @!P1 SYNCS.PHASECHK.TRANS64 P1, [R0+URZ], R3 ;  /* 0x00000003000095a7 */ /* 0x000ea400080210ff */
[----:B--2---:R-:W-:Y:S05]  /*1ddd0*/  @!P1 BRA `(.L_x_474) ;  /* 0xfffffffc00f09947 */ /* 0x004fea000383ffff */
[----:B------:R-:W-:Y:S05]  /*1dde0*/  BRA `(.L_x_475) ;  /* 0xffffff5c00847947 */ /* 0x000fea000383ffff */
.L_x_288:
[----:B------:R-:W-:-:S07]  /*1ddf0*/  MOV R4, UR43 ;  /* 0x0000002b00047c02 */ /* 0x000fce0008000f00 */
.L_x_476:
[----:B-1----:R1:W2:Y:S02]  /*1de00*/  SYNCS.PHASECHK.TRANS64.TRYWAIT P2, [R4+URZ], R3 ;  /* 0x00000003040075a7 */ /* 0x0022a400080411ff */
[----:B--2---:R-:W-:Y:S05]  /*1de10*/  @!P2 NANOSLEEP.SYNCS 0x989680 ;  /* 0x009896800000a95d */ /* 0x004fea0003900000 */
[----:B------:R-:W2:Y:S02]  /*1de20*/  @!P2 SYNCS.PHASECHK.TRANS64 P2, [R4+URZ], R3 ;  /* 0x000000030400a5a7 */ /* 0x000ea400080410ff */
[----:B--2---:R-:W-:Y:S05]  /*1de30*/  @!P2 BRA `(.L_x_476) ;  /* 0xfffffffc00f0a947 */ /* 0x004fea000383ffff */
[----:B------:R-:W-:Y:S05]  /*1de40*/  BRA `(.L_x_477) ;  /* 0xffffff7800787947 */ /* 0x000fea000383ffff */
.L_x_292:
[----:B------:R-:W-:-:S07]  /*1de50*/  MOV R3, UR48 ;  /* 0x0000003000037c02 */ /* 0x000fce0008000f00 */
.L_x_478:
[----:B--2---:R2:W4:Y:S02]  /*1de60*/  SYNCS.PHASECHK.TRANS64.TRYWAIT P2, [R3+URZ], R0 ;  /* 0x00000000030075a7 */ /* 0x00452400080411ff */
[----:B----4-:R-:W-:Y:S05]  /*1de70*/  @!P2 NANOSLEEP.SYNCS 0x989680 ;  /* 0x009896800000a95d */ /* 0x010fea0003900000 */
[----:B------:R-:W4:Y:S02]  /*1de80*/  @!P2 SYNCS.PHASECHK.TRANS64 P2, [R3+URZ], R0 ;  /* 0x000000000300a5a7 */ /* 0x000f2400080410ff */
[----:B----4-:R-:W-:Y:S05]  /*1de90*/  @!P2 BRA `(.L_x_478) ;  /* 0xfffffffc00f0a947 */ /* 0x010fea000383ffff */
[----:B------:R-:W-:Y:S05]  /*1dea0*/  BRA `(.L_x_479) ;  /* 0xffffff8c00f47947 */ /* 0x000fea000383ffff */
.L_x_297:
[----:B------:R-:W-:-:S07]  /*1deb0*/  MOV R0, UR45 ;  /* 0x0000002d00007c02 */ /* 0x000fce0008000f00 */
.L_x_480:
[----:B--2---:R2:W3:Y:S02]  /*1dec0*/  SYNCS.PHASECHK.TRANS64.TRYWAIT P1, [R0+URZ], R3 ;  /* 0x00000003000075a7 */ /* 0x0044e400080211ff */
[----:B---3--:R-:W-:Y:S05]  /*1ded0*/  @!P1 NANOSLEEP.SYNCS 0x989680 ;  /* 0x009896800000995d */ /* 0x008fea0003900000 */
[----:B------:R-:W3:Y:S02]  /*1dee0*/  @!P1 SYNCS.PHASECHK.TRANS64 P1, [R0+URZ], R3 ;  /* 0x00000003000095a7 */ /* 0x000ee400080210ff */
[----:B---3--:R-:W-:Y:S05]  /*1def0*/  @!P1 BRA `(.L_x_480) ;  /* 0xfffffffc00f09947 */ /* 0x008fea000383ffff */
[----:B------:R-:W-:Y:S05]  /*1df00*/  BRA `(.L_x_481) ;  /* 0xffffff9000a07947 */ /* 0x000fea000383ffff */
.L_x_302:
[----:B------:R-:W-:-:S07]  /*1df10*/  MOV R0, UR48 ;  /* 0x0000003000007c02 */ /* 0x000fce0008000f00 */
.L_x_482:
[----:B-1----:R1:W2:Y:S02]  /*1df20*/  SYNCS.PHASECHK.TRANS64.TRYWAIT P0, [R0+URZ], R3 ;  /* 0x00000003000075a7 */ /* 0x0022a400080011ff */
[----:B--2---:R-:W-:Y:S05]  /*1df30*/  @!P0 NANOSLEEP.SYNCS 0x989680 ;  /* 0x009896800000895d */ /* 0x004fea0003900000 */
[----:B------:R-:W2:Y:S02]  /*1df40*/  @!P0 SYNCS.PHASECHK.TRANS64 P0, [R0+URZ], R3 ;  /* 0x00000003000085a7 */ /* 0x000ea400080010ff */
[----:B--2---:R-:W-:Y:S05]  /*1df50*/  @!P0 BRA `(.L_x_482) ;  /* 0xfffffffc00f08947 */ /* 0x004fea000383ffff */
[----:B------:R-:W-:Y:S05]  /*1df60*/  BRA `(.L_x_483) ;  /* 0xffffff94002c7947 */ /* 0x000fea000383ffff */
.L_x_308:
[----:B------:R-:W-:-:S07]  /*1df70*/  MOV R0, UR8 ;  /* 0x0000000800007c02 */ /* 0x000fce0008000f00 */
.L_x_484:
[----:B-1----:R1:W2:Y:S02]  /*1df80*/  SYNCS.PHASECHK.TRANS64.TRYWAIT P1, [R0+URZ+0x2c010], R5 ;  /* 0x02c01005000075a7 */ /* 0x0022a400080211ff */
[----:B--2---:R-:W-:Y:S05]  /*1df90*/  @!P1 NANOSLEEP.SYNCS 0x989680 ;  /* 0x009896800000995d */ /* 0x004fea0003900000 */
[----:B------:R-:W2:Y:S02]  /*1dfa0*/  @!P1 SYNCS.PHASECHK.TRANS64 P1, [R0+URZ+0x2c010], R5 ;  /* 0x02c01005000095a7 */ /* 0x000ea400080210ff */
[----:B--2---:R-:W-:Y:S05]  /*1dfb0*/  @!P1 BRA `(.L_x_484) ;  /* 0xfffffffc00f09947 */ /* 0x004fea000383ffff */
[----:B------:R-:W-:Y:S05]  /*1dfc0*/  BRA `(.L_x_485) ;  /* 0xffffff9800f07947 */ /* 0x000fea000383ffff */
.L_x_314:
[----:B------:R-:W-:-:S07]  /*1dfd0*/  MOV R0, UR25 ;  /* 0x0000001900007c02 */ /* 0x000fce0008000f00 */
.L_x_486:
[----:B-1----:R1:W2:Y:S02]  /*1dfe0*/  SYNCS.PHASECHK.TRANS64.TRYWAIT P1, [R0+URZ+0x2c038], R3 ;  /* 0x02c03803000075a7 */ /* 0x0022a400080211ff */
[----:B--2---:R-:W-:Y:S05]  /*1dff0*/  @!P1 NANOSLEEP.SYNCS 0x989680 ;  /* 0x009896800000995d */ /* 0x004fea0003900000 */
[----:B------:R-:W2:Y:S02]  /*1e000*/  @!P1 SYNCS.PHASECHK.TRANS64 P1, [R0+URZ+0x2c038], R3 ;  /* 0x02c03803000095a7 */ /* 0x000ea400080210ff */
[----:B--2---:R-:W-:Y:S05]  /*1e010*/  @!P1 BRA `(.L_x_486) ;  /* 0xfffffffc00f09947 */ /* 0x004fea000383ffff */
[----:B------:R-:W-:Y:S05]  /*1e020*/  BRA `(.L_x_487) ;  /* 0xffffff9c00647947 */ /* 0x000fea000383ffff */
.L_x_320:
[----:B-1----:R-:W-:-:S07]  /*1e030*/  MOV R0, UR8 ;  /* 0x0000000800007c02 */ /* 0x002fce0008000f00 */
.L_x_488:
[----:B-1----:R1:W2:Y:S02]  /*1e040*/  SYNCS.PHASECHK.TRANS64.TRYWAIT P1, [R0+URZ+0x2c018], R5 ;  /* 0x02c01805000075a7 */ /* 0x0022a400080211ff */
[----:B--2---:R-:W-:Y:S05]  /*1e050*/  @!P1 NANOSLEEP.SYNCS 0x989680 ;  /* 0x009896800000995d */ /* 0x004fea0003900000 */
[----:B------:R-:W2:Y:S02]  /*1e060*/  @!P1 SYNCS.PHASECHK.TRANS64 P1, [R0+URZ+0x2c018], R5 ;  /* 0x02c01805000095a7 */ /* 0x000ea400080210ff */
[----:B--2---:R-:W-:Y:S05]  /*1e070*/  @!P1 BRA `(.L_x_488) ;  /* 0xfffffffc00f09947 */ /* 0x004fea000383ffff */
[----:B------:R-:W-:Y:S05]  /*1e080*/  BRA `(.L_x_489) ;  /* 0xffffff9c00e47947 */ /* 0x000fea000383ffff */
.L_x_326:
[----:B------:R-:W-:-:S07]  /*1e090*/  MOV R0, UR25 ;  /* 0x0000001900007c02 */ /* 0x000fce0008000f00 */
.L_x_490:
[----:B-1----:R1:W2:Y:S02]  /*1e0a0*/  SYNCS.PHASECHK.TRANS64.TRYWAIT P1, [R0+URZ+0x2c038], R3 ;  /* 0x02c03803000075a7 */ /* 0x0022a400080211ff */
[----:B--2---:R-:W-:Y:S05]  /*1e0b0*/  @!P1 NANOSLEEP.SYNCS 0x989680 ;  /* 0x009896800000995d */ /* 0x004fea0003900000 */
[----:B------:R-:W2:Y:S02]  /*1e0c0*/  @!P1 SYNCS.PHASECHK.TRANS64 P1, [R0+URZ+0x2c038], R3 ;  /* 0x02c03803000095a7 */ /* 0x000ea400080210ff */
[----:B--2---:R-:W-:Y:S05]  /*1e0d0*/  @!P1 BRA `(.L_x_490) ;  /* 0xfffffffc00f09947 */ /* 0x004fea000383ffff */
[----:B------:R-:W-:Y:S05]  /*1e0e0*/  BRA `(.L_x_491) ;  /* 0xffffffa000607947 */ /* 0x000fea000383ffff */
.L_x_332:
[----:B------:R-:W-:-:S07]  /*1e0f0*/  MOV R0, UR25 ;  /* 0x0000001900007c02 */ /* 0x000fce0008000f00 */
.L_x_492:
[----:B-1----:R1:W2:Y:S02]  /*1e100*/  SYNCS.PHASECHK.TRANS64.TRYWAIT P1, [R0+URZ+0x2c038], R3 ;  /* 0x02c03803000075a7 */ /* 0x0022a400080211ff */
[----:B--2---:R-:W-:Y:S05]  /*1e110*/  @!P1 NANOSLEEP.SYNCS 0x989680 ;  /* 0x009896800000995d */ /* 0x004fea0003900000 */
[----:B------:R-:W2:Y:S02]  /*1e120*/  @!P1 SYNCS.PHASECHK.TRANS64 P1, [R0+URZ+0x2c038], R3 ;  /* 0x02c03803000095a7 */ /* 0x000ea400080210ff */
[----:B--2---:R-:W-:Y:S05]  /*1e130*/  @!P1 BRA `(.L_x_492) ;  /* 0xfffffffc00f09947 */ /* 0x004fea000383ffff */
[----:B------:R-:W-:Y:S05]  /*1e140*/  BRA `(.L_x_493) ;  /* 0xffffffa4001c7947 */ /* 0x000fea000383ffff */
.L_x_337:
[----:B------:R-:W-:-:S07]  /*1e150*/  MOV R0, UR25 ;  /* 0x0000001900007c02 */ /* 0x000fce0008000f00 */
.L_x_494:
[----:B-1----:R1:W2:Y:S02]  /*1e160*/  SYNCS.PHASECHK.TRANS64.TRYWAIT P1, [R0+URZ+0x2c038], R3 ;  /* 0x02c03803000075a7 */ /* 0x0022a400080211ff */
[----:B--2---:R-:W-:Y:S05]  /*1e170*/  @!P1 NANOSLEEP.SYNCS 0x989680 ;  /* 0x009896800000995d */ /* 0x004fea0003900000 */
[----:B------:R-:W2:Y:S02]  /*1e180*/  @!P1 SYNCS.PHASECHK.TRANS64 P1, [R0+URZ+0x2c038], R3 ;  /* 0x02c03803000095a7 */ /* 0x000ea400080210ff */
[----:B--2---:R-:W-:Y:S05]  /*1e190*/  @!P1 BRA `(.L_x_494) ;  /* 0xfffffffc00f09947 */ /* 0x004fea000383ffff */
[----:B------:R-:W-:Y:S05]  /*1e1a0*/  BRA `(.L_x_495) ;  /* 0xffffffa400ac7947 */ /* 0x000fea000383ffff */
.L_x_342:
[----:B------:R-:W-:-:S07]  /*1e1b0*/  MOV R0, UR25 ;  /* 0x0000001900007c02 */ /* 0x000fce0008000f00 */
.L_x_496:
[----:B-1----:R1:W2:Y:S02]  /*1e1c0*/  SYNCS.PHASECHK.TRANS64.TRYWAIT P1, [R0+URZ+0x2c038], R3 ;  /* 0x02c03803000075a7 */ /* 0x0022a400080211ff */
[----:B--2---:R-:W-:Y:S05]  /*1e1d0*/  @!P1 NANOSLEEP.SYNCS 0x989680 ;  /* 0x009896800000995d */ /* 0x004fea0003900000 */
[----:B------:R-:W2:Y:S02]  /*1e1e0*/  @!P1 SYNCS.PHASECHK.TRANS64 P1, [R0+URZ+0x2c038], R3 ;  /* 0x02c03803000095a7 */ /* 0x000ea400080210ff */
[----:B--2---:R-:W-:Y:S05]  /*1e1f0*/  @!P1 BRA `(.L_x_496) ;  /* 0xfffffffc00f09947 */ /* 0x004fea000383ffff */
[----:B------:R-:W-:Y:S05]  /*1e200*/  BRA `(.L_x_497) ;  /* 0xffffffa800307947 */ /* 0x000fea000383ffff */
.L_x_347:
[----:B------:R-:W-:-:S07]  /*1e210*/  MOV R0, UR25 ;  /* 0x0000001900007c02 */ /* 0x000fce0008000f00 */
.L_x_498:
[----:B-1----:R1:W2:Y:S02]  /*1e220*/  SYNCS.PHASECHK.TRANS64.TRYWAIT P1, [R0+URZ+0x2c038], R3 ;  /* 0x02c03803000075a7 */ /* 0x0022a400080211ff */
[----:B--2---:R-:W-:Y:S05]  /*1e230*/  @!P1 NANOSLEEP.SYNCS 0x989680 ;  /* 0x009896800000995d */ /* 0x004fea0003900000 */
[----:B------:R-:W2:Y:S02]  /*1e240*/  @!P1 SYNCS.PHASECHK.TRANS64 P1, [R0+URZ+0x2c038], R3 ;  /* 0x02c03803000095a7 */ /* 0x000ea400080210ff */
[----:B--2---:R-:W-:Y:S05]  /*1e250*/  @!P1 BRA `(.L_x_498) ;  /* 0xfffffffc00f09947 */ /* 0x004fea000383ffff */
[----:B------:R-:W-:Y:S05]  /*1e260*/  BRA `(.L_x_499) ;  /* 0xffffffa800b47947 */ /* 0x000fea000383ffff */
.L_x_352:
[----:B------:R-:W-:-:S07]  /*1e270*/  MOV R0, UR25 ;  /* 0x0000001900007c02 */ /* 0x000fce0008000f00 */
.L_x_500:
[----:B-1----:R1:W2:Y:S02]  /*1e280*/  SYNCS.PHASECHK.TRANS64.TRYWAIT P1, [R0+URZ+0x2c038], R3 ;  /* 0x02c03803000075a7 */ /* 0x0022a400080211ff */
[----:B--2---:R-:W-:Y:S05]  /*1e290*/  @!P1 NANOSLEEP.SYNCS 0x989680 ;  /* 0x009896800000995d */ /* 0x004fea0003900000 */
[----:B------:R-:W2:Y:S02]  /*1e2a0*/  @!P1 SYNCS.PHASECHK.TRANS64 P1, [R0+URZ+0x2c038], R3 ;  /* 0x02c03803000095a7 */ /* 0x000ea400080210ff */
[----:B--2---:R-:W-:Y:S05]  /*1e2b0*/  @!P1 BRA `(.L_x_500) ;  /* 0xfffffffc00f09947 */ /* 0x004fea000383ffff */
[----:B------:R-:W-:Y:S05]  /*1e2c0*/  BRA `(.L_x_501) ;  /* 0xffffffac00387947 */ /* 0x000fea000383ffff */
.L_x_357:
[----:B------:R-:W-:-:S07]  /*1e2d0*/  MOV R0, UR25 ;  /* 0x0000001900007c02 */ /* 0x000fce0008000f00 */
.L_x_502:
[----:B-1----:R1:W2:Y:S02]  /*1e2e0*/  SYNCS.PHASECHK.TRANS64.TRYWAIT P1, [R0+URZ+0x2c038], R3 ;  /* 0x02c03803000075a7 */ /* 0x0022a400080211ff */
[----:B--2---:R-:W-:Y:S05]  /*1e2f0*/  @!P1 NANOSLEEP.SYNCS 0x989680 ;  /* 0x009896800000995d */ /* 0x004fea0003900000 */
[----:B------:R-:W2:Y:S02]  /*1e300*/  @!P1 SYNCS.PHASECHK.TRANS64 P1, [R0+URZ+0x2c038], R3 ;  /* 0x02c03803000095a7 */ /* 0x000ea400080210ff */
[----:B--2---:R-:W-:Y:S05]  /*1e310*/  @!P1 BRA `(.L_x_502) ;  /* 0xfffffffc00f09947 */ /* 0x004fea000383ffff */
[----:B------:R-:W-:Y:S05]  /*1e320*/  BRA `(.L_x_503) ;  /* 0xffffffac00bc7947 */ /* 0x000fea000383ffff */
.L_x_362:
[----:B------:R-:W-:-:S07]  /*1e330*/  MOV R0, UR25 ;  /* 0x0000001900007c02 */ /* 0x000fce0008000f00 */
.L_x_504:
[----:B-1----:R1:W2:Y:S02]  /*1e340*/  SYNCS.PHASECHK.TRANS64.TRYWAIT P1, [R0+URZ+0x2c038], R3 ;  /* 0x02c03803000075a7 */ /* 0x0022a400080211ff */
[----:B--2---:R-:W-:Y:S05]  /*1e350*/  @!P1 NANOSLEEP.SYNCS 0x989680 ;  /* 0x009896800000995d */ /* 0x004fea0003900000 */
[----:B------:R-:W2:Y:S02]  /*1e360*/  @!P1 SYNCS.PHASECHK.TRANS64 P1, [R0+URZ+0x2c038], R3 ;  /* 0x02c03803000095a7 */ /* 0x000ea400080210ff */
[----:B--2---:R-:W-:Y:S05]  /*1e370*/  @!P1 BRA `(.L_x_504) ;  /* 0xfffffffc00f09947 */ /* 0x004fea000383ffff */
[----:B------:R-:W-:Y:S05]  /*1e380*/  BRA `(.L_x_505) ;  /* 0xffffffb000447947 */ /* 0x000fea000383ffff */
.L_x_367:
[----:B------:R-:W-:-:S07]  /*1e390*/  MOV R0, UR25 ;  /* 0x0000001900007c02 */ /* 0x000fce0008000f00 */
.L_x_506:
[----:B-1----:R1:W2:Y:S02]  /*1e3a0*/  SYNCS.PHASECHK.TRANS64.TRYWAIT P1, [R0+URZ+0x2c038], R3 ;  /* 0x02c03803000075a7 */ /* 0x0022a400080211ff */
[----:B--2---:R-:W-:Y:S05]  /*1e3b0*/  @!P1 NANOSLEEP.SYNCS 0x989680 ;  /* 0x009896800000995d */ /* 0x004fea0003900000 */
[----:B------:R-:W2:Y:S02]  /*1e3c0*/  @!P1 SYNCS.PHASECHK.TRANS64 P1, [R0+URZ+0x2c038], R3 ;  /* 0x02c03803000095a7 */ /* 0x000ea400080210ff */
[----:B--2---:R-:W-:Y:S05]  /*1e3d0*/  @!P1 BRA `(.L_x_506) ;  /* 0xfffffffc00f09947 */ /* 0x004fea000383ffff */
[----:B------:R-:W-:Y:S05]  /*1e3e0*/  BRA `(.L_x_507) ;  /* 0xffffffb000c87947 */ /* 0x000fea000383ffff */
.L_x_373:
[----:B------:R-:W-:-:S07]  /*1e3f0*/  MOV R0, UR25 ;  /* 0x0000001900007c02 */ /* 0x000fce0008000f00 */
.L_x_508:
[----:B-1----:R1:W2:Y:S02]  /*1e400*/  SYNCS.PHASECHK.TRANS64.TRYWAIT P1, [R0+URZ+0x2c038], R3 ;  /* 0x02c03803000075a7 */ /* 0x0022a400080211ff */
[----:B--2---:R-:W-:Y:S05]  /*1e410*/  @!P1 NANOSLEEP.SYNCS 0x989680 ;  /* 0x009896800000995d */ /* 0x004fea0003900000 */
[----:B------:R-:W2:Y:S02]  /*1e420*/  @!P1 SYNCS.PHASECHK.TRANS64 P1, [R0+URZ+0x2c038], R3 ;  /* 0x02c03803000095a7 */ /* 0x000ea400080210ff */
[----:B--2---:R-:W-:Y:S05]  /*1e430*/  @!P1 BRA `(.L_x_508) ;  /* 0xfffffffc00f09947 */ /* 0x004fea000383ffff */
[----:B------:R-:W-:Y:S05]  /*1e440*/  BRA `(.L_x_509) ;  /* 0xffffffb400607947 */ /* 0x000fea000383ffff */
.L_x_378:
[----:B------:R-:W-:-:S07]  /*1e450*/  MOV R0, UR25 ;  /* 0x0000001900007c02 */ /* 0x000fce0008000f00 */
.L_x_510:
[----:B-1----:R1:W2:Y:S02]  /*1e460*/  SYNCS.PHASECHK.TRANS64.TRYWAIT P1, [R0+URZ+0x2c038], R3 ;  /* 0x02c03803000075a7 */ /* 0x0022a400080211ff */
[----:B--2---:R-:W-:Y:S05]  /*1e470*/  @!P1 NANOSLEEP.SYNCS 0x989680 ;  /* 0x009896800000995d */ /* 0x004fea0003900000 */
[----:B------:R-:W2:Y:S02]  /*1e480*/  @!P1 SYNCS.PHASECHK.TRANS64 P1, [R0+URZ+0x2c038], R3 ;  /* 0x02c03803000095a7 */ /* 0x000ea400080210ff */
[----:B--2---:R-:W-:Y:S05]  /*1e490*/  @!P1 BRA `(.L_x_510) ;  /* 0xfffffffc00f09947 */ /* 0x004fea000383ffff */
[----:B------:R-:W-:Y:S05]  /*1e4a0*/  BRA `(.L_x_511) ;  /* 0xffffffb400e47947 */ /* 0x000fea000383ffff */
.L_x_383:
[----:B------:R-:W-:-:S07]  /*1e4b0*/  MOV R0, UR25 ;  /* 0x0000001900007c02 */ /* 0x000fce0008000f00 */
.L_x_512:
[----:B-1----:R1:W2:Y:S02]  /*1e4c0*/  SYNCS.PHASECHK.TRANS64.TRYWAIT P1, [R0+URZ+0x2c038], R3 ;  /* 0x02c03803000075a7 */ /* 0x0022a400080211ff */
[----:B--2---:R-:W-:Y:S05]  /*1e4d0*/  @!P1 NANOSLEEP.SYNCS 0x989680 ;  /* 0x009896800000995d */ /* 0x004fea0003900000 */
[----:B------:R-:W2:Y:S02]  /*1e4e0*/  @!P1 SYNCS.PHASECHK.TRANS64 P1, [R0+URZ+0x2c038], R3 ;  /* 0x02c03803000095a7 */ /* 0x000ea400080210ff */
[----:B--2---:R-:W-:Y:S05]  /*1e4f0*/  @!P1 BRA `(.L_x_512) ;  /* 0xfffffffc00f09947 */ /* 0x004fea000383ffff */
[----:B------:R-:W-:Y:S05]  /*1e500*/  BRA `(.L_x_513) ;  /* 0xffffffb800707947 */ /* 0x000fea000383ffff */
.L_x_388:
[----:B------:R-:W-:-:S07]  /*1e510*/  MOV R0, UR25 ;  /* 0x0000001900007c02 */ /* 0x000fce0008000f00 */
.L_x_514:
[----:B-1----:R1:W2:Y:S02]  /*1e520*/  SYNCS.PHASECHK.TRANS64.TRYWAIT P1, [R0+URZ+0x2c038], R3 ;  /* 0x02c03803000075a7 */ /* 0x0022a400080211ff */
[----:B--2---:R-:W-:Y:S05]  /*1e530*/  @!P1 NANOSLEEP.SYNCS 0x989680 ;  /* 0x009896800000995d */ /* 0x004fea0003900000 */
[----:B------:R-:W2:Y:S02]  /*1e540*/  @!P1 SYNCS.PHASECHK.TRANS64 P1, [R0+URZ+0x2c038], R3 ;  /* 0x02c03803000095a7 */ /* 0x000ea400080210ff */
[----:B--2---:R-:W-:Y:S05]  /*1e550*/  @!P1 BRA `(.L_x_514) ;  /* 0xfffffffc00f09947 */ /* 0x004fea000383ffff */
[----:B------:R-:W-:Y:S05]  /*1e560*/  BRA `(.L_x_515) ;  /* 0xffffffb800f47947 */ /* 0x000fea000383ffff */
.L_x_393:
[----:B------:R-:W-:-:S07]  /*1e570*/  MOV R0, UR25 ;  /* 0x0000001900007c02 */ /* 0x000fce0008000f00 */
.L_x_516:
[----:B-1----:R1:W2:Y:S02]  /*1e580*/  SYNCS.PHASECHK.TRANS64.TRYWAIT P1, [R0+URZ+0x2c038], R3 ;  /* 0x02c03803000075a7 */ /* 0x0022a400080211ff */
[----:B--2---:R-:W-:Y:S05]  /*1e590*/  @!P1 NANOSLEEP.SYNCS 0x989680 ;  /* 0x009896800000995d */ /* 0x004fea0003900000 */
[----:B------:R-:W2:Y:S02]  /*1e5a0*/  @!P1 SYNCS.PHASECHK.TRANS64 P1, [R0+URZ+0x2c038], R3 ;  /* 0x02c03803000095a7 */ /* 0x000ea400080210ff */
[----:B--2---:R-:W-:Y:S05]  /*1e5b0*/  @!P1 BRA `(.L_x_516) ;  /* 0xfffffffc00f09947 */ /* 0x004fea000383ffff */
[----:B------:R-:W-:Y:S05]  /*1e5c0*/  BRA `(.L_x_517) ;  /* 0xffffffbc00847947 */ /* 0x000fea000383ffff */
.L_x_398:
[----:B------:R-:W-:-:S07]  /*1e5d0*/  MOV R0, UR17 ;  /* 0x0000001100007c02 */ /* 0x000fce0008000f00 */
.L_x_518:
[----:B-1----:R1:W2:Y:S02]  /*1e5e0*/  SYNCS.PHASECHK.TRANS64.TRYWAIT P1, [R0+URZ+0x2c038], R3 ;  /* 0x02c03803000075a7 */ /* 0x0022a400080211ff */
[----:B--2---:R-:W-:Y:S05]  /*1e5f0*/  @!P1 NANOSLEEP.SYNCS 0x989680 ;  /* 0x009896800000995d */ /* 0x004fea0003900000 */
[----:B------:R-:W2:Y:S02]  /*1e600*/  @!P1 SYNCS.PHASECHK.TRANS64 P1, [R0+URZ+0x2c038], R3 ;  /* 0x02c03803000095a7 */ /* 0x000ea400080210ff */
[----:B--2---:R-:W-:Y:S05]  /*1e610*/  @!P1 BRA `(.L_x_518) ;  /* 0xfffffffc00f09947 */ /* 0x004fea000383ffff */
[----:B------:R-:W-:Y:S05]  /*1e620*/  BRA `(.L_x_519) ;  /* 0xffffffc000087947 */ /* 0x000fea000383ffff */
.L_x_405:
[----:B------:R-:W-:-:S07]  /*1e630*/  MOV R3, UR23 ;  /* 0x0000001700037c02 */ /* 0x000fce0008000f00 */
.L_x_520:
[----:B-1----:R1:W3:Y:S02]  /*1e640*/  SYNCS.PHASECHK.TRANS64.TRYWAIT P0, [R3+URZ+0x2c0b0], R0 ;  /* 0x02c0b000030075a7 */ /* 0x0022e400080011ff */
[----:B---3--:R-:W-:Y:S05]  /*1e650*/  @!P0 NANOSLEEP.SYNCS 0x989680 ;  /* 0x009896800000895d */ /* 0x008fea0003900000 */
[----:B------:R-:W3:Y:S02]  /*1e660*/  @!P0 SYNCS.PHASECHK.TRANS64 P0, [R3+URZ+0x2c0b0], R0 ;  /* 0x02c0b000030085a7 */ /* 0x000ee400080010ff */
[----:B---3--:R-:W-:Y:S05]  /*1e670*/  @!P0 BRA `(.L_x_520) ;  /* 0xfffffffc00f08947 */ /* 0x008fea000383ffff */
[----:B------:R-:W-:Y:S05]  /*1e680*/  BRA `(.L_x_521) ;  /* 0xffffffc400c47947 */ /* 0x000fea000383ffff */
.L_x_409:
[----:B-1----:R-:W-:-:S07]  /*1e690*/  MOV R3, UR23 ;  /* 0x0000001700037c02 */ /* 0x002fce0008000f00 */
.L_x_522:
[----:B-1----:R1:W2:Y:S02]  /*1e6a0*/  SYNCS.PHASECHK.TRANS64.TRYWAIT P0, [R3+URZ+0x2c0b8], R0 ;  /* 0x02c0b800030075a7 */ /* 0x0022a400080011ff */
[----:B--2---:R-:W-:Y:S05]  /*1e6b0*/  @!P0 NANOSLEEP.SYNCS 0x989680 ;  /* 0x009896800000895d */ /* 0x004fea0003900000 */
[----:B------:R-:W2:Y:S02]  /*1e6c0*/  @!P0 SYNCS.PHASECHK.TRANS64 P0, [R3+URZ+0x2c0b8], R0 ;  /* 0x02c0b800030085a7 */ /* 0x000ea400080010ff */
[----:B--2---:R-:W-:Y:S05]  /*1e6d0*/  @!P0 BRA `(.L_x_522) ;  /* 0xfffffffc00f08947 */ /* 0x004fea000383ffff */
[----:B------:R-:W-:Y:S05]  /*1e6e0*/  BRA `(.L_x_523) ;  /* 0xffffffd800487947 */ /* 0x000fea000383ffff */
        .weak           $__internal_0_$__cuda_sm10x_tcgen05_guardrail_trap_col_being_dealloced_not_returned_by_alloc
        .type           $__internal_0_$__cuda_sm10x_tcgen05_guardrail_trap_col_being_dealloced_not_returned_by_alloc,@function
        .size           $__internal_0_$__cuda_sm10x_tcgen05_guardrail_trap_col_being_dealloced_not_returned_by_alloc,($__internal_1_$__cuda_sm10x_tcgen05_guardrail_trap_phase_invalid_during_alloc - $__internal_0_$__cuda_sm10x_tcgen05_guardrail_trap_col_being_dealloced_not_returned_by_alloc)
$__internal_0_$__cuda_sm10x_tcgen05_guardrail_trap_col_being_dealloced_not_returned_by_alloc:
[----:B------:R-:W-:Y:S05]  /*1e6f0*/  BPT.TRAP 0x1 ;  /* 0x000000040000795c */ /* 0x000fea0000300000 */
[----:B------:R-:W-:-:S04]  /*1e700*/  MOV R3, 0x0 ;  /* 0x0000000000037802 */ /* 0x000fc80000000f00 */
[----:B------:R-:W-:Y:S05]  /*1e710*/  RET.REL.NODEC R2 `(_ZN7cutlass13device_kernelINS_4fmha6kernel36Sm100FmhaFwdKernelTmaWarpspecializedIN4cute5tupleIJiiiNS5_IJNS5_IJiiEEEiEEEEEENS1_10collective38Sm100FmhaFwdMainloopTmaWarpspecializedINS_6half_tEffNS5_IJNS4_1CILi256EEENSC_ILi64EEENSC_ILi128EEEEEENS5_IJiNSC_ILi1EEES7_EEENS5_IJiSH_NS5_IJNS5_IJNSC_ILi0EEEiEEEiEEEEEESM_NS9_10CausalMaskILb1EEENS5_IJNSC_ILi2EEESH_SH_EEENSC_ILb0EEEEENS9_38Sm100FmhaFwdEpilogueTmaWarpspecializedISB_fNS5_IJSF_SF_SE_EEESI_NS5_IJSH_S7_EEESR_EENS2_23PersistentTileSchedulerENS2_41Sm100FmhaCtxKernelWarpspecializedScheduleEEEEEvNT_6ParamsE) ;  /* 0xfffffe1802387950 */ /* 0x000fea0003c3ffff */
        .weak           $__internal_1_$__cuda_sm10x_tcgen05_guardrail_trap_phase_invalid_during_alloc
        .type           $__internal_1_$__cuda_sm10x_tcgen05_guardrail_trap_phase_invalid_during_alloc,@function
        .size           $__internal_1_$__cuda_sm10x_tcgen05_guardrail_trap_phase_invalid_during_alloc,($__internal_2_$__cuda_sm10x_tcgen05_guardrail_trap_unallocated_columns_being_dealloced - $__internal_1_$__cuda_sm10x_tcgen05_guardrail_trap_phase_invalid_during_alloc)
$__internal_1_$__cuda_sm10x_tcgen05_guardrail_trap_phase_invalid_during_alloc:
[----:B------:R-:W-:Y:S05]  /*1e720*/  BPT.TRAP 0x1 ;  /* 0x000000040000795c */ /* 0x000fea0000300000 */
[----:B------:R-:W-:-:S04]  /*1e730*/  HFMA2 R3, -RZ, RZ, 0, 0 ;  /* 0x00000000ff037431 */ /* 0x000fc800000001ff */
[----:B------:R-:W-:Y:S05]  /*1e740*/  RET.REL.NODEC R2 `(_ZN7cutlass13device_kernelINS_4fmha6kernel36Sm100FmhaFwdKernelTmaWarpspecializedIN4cute5tupleIJiiiNS5_IJNS5_IJiiEEEiEEEEEENS1_10collective38Sm100FmhaFwdMainloopTmaWarpspecializedINS_6half_tEffNS5_IJNS4_1CILi256EEENSC_ILi64EEENSC_ILi128EEEEEENS5_IJiNSC_ILi1EEES7_EEENS5_IJiSH_NS5_IJNS5_IJNSC_ILi0EEEiEEEiEEEEEESM_NS9_10CausalMaskILb1EEENS5_IJNSC_ILi2EEESH_SH_EEENSC_ILb0EEEEENS9_38Sm100FmhaFwdEpilogueTmaWarpspecializedISB_fNS5_IJSF_SF_SE_EEESI_NS5_IJSH_S7_EEESR_EENS2_23PersistentTileSchedulerENS2_41Sm100FmhaCtxKernelWarpspecializedScheduleEEEEEvNT_6ParamsE) ;  /* 0xfffffe18022c7950 */ /* 0x000fea0003c3ffff */
        .weak           $__internal_2_$__cuda_sm10x_tcgen05_guardrail_trap_unallocated_columns_being_dealloced
        .type           $__internal_2_$__cuda_sm10x_tcgen05_guardrail_trap_unallocated_columns_being_dealloced,@function
        .size           $__internal_2_$__cuda_sm10x_tcgen05_guardrail_trap_unallocated_columns_being_dealloced,($__internal_3_$__cuda_sm3x_div_rn_noftz_f32_slowpath - $__internal_2_$__cuda_sm10x_tcgen05_guardrail_trap_unallocated_columns_being_dealloced)
$__internal_2_$__cuda_sm10x_tcgen05_guardrail_trap_unallocated_columns_being_dealloced:
[----:B------:R-:W-:Y:S05]  /*1e750*/  BPT.TRAP 0x1 ;  /* 0x000000040000795c */ /* 0x000fea0000300000 */
[----:B------:R-:W-:-:S04]  /*1e760*/  MOV R3, 0x0 ;  /* 0x0000000000037802 */ /* 0x000fc80000000f00 */
[----:B------:R-:W-:Y:S05]  /*1e770*/  RET.REL.NODEC R2 `(_ZN7cutlass13device_kernelINS_4fmha6kernel36Sm100FmhaFwdKernelTmaWarpspecializedIN4cute5tupleIJiiiNS5_IJNS5_IJiiEEEiEEEEEENS1_10collective38Sm100FmhaFwdMainloopTmaWarpspecializedINS_6half_tEffNS5_IJNS4_1CILi256EEENSC_ILi64EEENSC_ILi128EEEEEENS5_IJiNSC_ILi1EEES7_EEENS5_IJiSH_NS5_IJNS5_IJNSC_ILi0EEEiEEEiEEEEEESM_NS9_10CausalMaskILb1EEENS5_IJNSC_ILi2EEESH_SH_EEENSC_ILb0EEEEENS9_38Sm100FmhaFwdEpilogueTmaWarpspecializedISB_fNS5_IJSF_SF_SE_EEESI_NS5_IJSH_S7_EEESR_EENS2_23PersistentTileSchedulerENS2_41Sm100FmhaCtxKernelWarpspecializedScheduleEEEEEvNT_6ParamsE) ;  /* 0xfffffe1802207950 */ /* 0x000fea0003c3ffff */
        .weak           $__internal_3_$__cuda_sm3x_div_rn_noftz_f32_slowpath
        .type           $__internal_3_$__cuda_sm3x_div_rn_noftz_f32_slowpath,@function
        .size           $__internal_3_$__cuda_sm3x_div_rn_noftz_f32_slowpath,(.L_x_540 - $__internal_3_$__cuda_sm3x_div_rn_noftz_f32_slowpath)
$__internal_3_$__cuda_sm3x_div_rn_noftz_f32_slowpath:
[----:B------:R-:W-:Y:S01]  /*1e780*/  SHF.R.U32.HI R3, RZ, 0x17, R24 ;  /* 0x00000017ff037819 */ /* 0x000fe20000011618 */
[----:B------:R-:W-:Y:S01]  /*1e790*/  BSSY B1, `(.L_x_524) ;  /* 0x0000065000017945 */ /* 0x000fe20003800000 */
[--C-:B------:R-:W-:Y:S01]  /*1e7a0*/  SHF.R.U32.HI R8, RZ, 0x17, R32.reuse ;  /* 0x00000017ff087819 */ /* 0x100fe20000011620 */
[----:B------:R-:W-:Y:S01]  /*1e7b0*/  IMAD.MOV.U32 R7, RZ, RZ, R32 ;  /* 0x000000ffff077224 */ /* 0x000fe200078e0020 */
[----:B------:R-:W-:Y:S01]  /*1e7c0*/  LOP3.LUT R3, R3, 0xff, RZ, 0xc0, !PT ;  /* 0x000000ff03037812 */ /* 0x000fe200078ec0ff */
[----:B------:R-:W-:Y:S01]  /*1e7d0*/  IMAD.MOV.U32 R6, RZ, RZ, R24 ;  /* 0x000000ffff067224 */ /* 0x000fe200078e0018 */
[----:B------:R-:W-:-:S03]  /*1e7e0*/  LOP3.LUT R8, R8, 0xff, RZ, 0xc0, !PT ;  /* 0x000000ff08087812 */ /* 0x000fc600078ec0ff */
[----:B------:R-:W-:Y:S02]  /*1e7f0*/  VIADD R0, R3, 0xffffffff ;  /* 0xffffffff03007836 */ /* 0x000fe40000000000 */
[----:B------:R-:W-:-:S03]  /*1e800*/  VIADD R5, R8, 0xffffffff ;  /* 0xffffffff08057836 */ /* 0x000fc60000000000 */
[----:B------:R-:W-:-:S04]  /*1e810*/  ISETP.GT.U32.AND P0, PT, R0, 0xfd, PT ;  /* 0x000000fd0000780c */ /* 0x000fc80003f04070 */
[----:B------:R-:W-:-:S13]  /*1e820*/  ISETP.GT.U32.OR P0, PT, R5, 0xfd, P0 ;  /* 0x000000fd0500780c */ /* 0x000fda0000704470 */
[----:B------:R-:W-:Y:S01]  /*1e830*/  @!P0 IMAD.MOV.U32 R10, RZ, RZ, RZ ;  /* 0x000000ffff0a8224 */ /* 0x000fe200078e00ff */
[----:B------:R-:W-:Y:S06]  /*1e840*/  @!P0 BRA `(.L_x_525) ;  /* 0x00000000005c8947 */ /* 0x000fec0003800000 */
[----:B------:R-:W-:Y:S02]  /*1e850*/  FSETP.GTU.FTZ.AND P1, PT, |R32|, +INF , PT ;  /* 0x7f8000002000780b */ /* 0x000fe40003f3c200 */
[----:B------:R-:W-:-:S04]  /*1e860*/  FSETP.GTU.FTZ.AND P0, PT, |R24|, +INF , PT ;  /* 0x7f8000001800780b */ /* 0x000fc80003f1c200 */
[----:B------:R-:W-:-:S13]  /*1e870*/  PLOP3.LUT P0, PT, P1, P0, PT, 0xf8, 0x8f ;  /* 0x00000000008f781c */ /* 0x000fda0000f01f70 */
[----:B------:R-:W-:Y:S05]  /*1e880*/  @P0 BRA `(.L_x_526) ;  /* 0x0000000400500947 */ /* 0x000fea0003800000 */
[----:B------:R-:W-:-:S13]  /*1e890*/  LOP3.LUT P0, RZ, R6, 0x7fffffff, R7, 0xc8, !PT ;  /* 0x7fffffff06ff7812 */ /* 0x000fda000780c807 */
[----:B------:R-:W-:Y:S05]  /*1e8a0*/  @!P0 BRA `(.L_x_527) ;  /* 0x0000000400408947 */ /* 0x000fea0003800000 */
[----:B------:R-:W-:Y:S02]  /*1e8b0*/  FSETP.NEU.FTZ.AND P0, PT, |R32|, +INF , PT ;  /* 0x7f8000002000780b */ /* 0x000fe40003f1d200 */
[----:B------:R-:W-:Y:S02]  /*1e8c0*/  FSETP.NEU.FTZ.AND P1, PT, |R24|, +INF , PT ;  /* 0x7f8000001800780b */ /* 0x000fe40003f3d200 */
[----:B------:R-:W-:-:S11]  /*1e8d0*/  FSETP.NEU.FTZ.AND P2, PT, |R32|, +INF , PT ;  /* 0x7f8000002000780b */ /* 0x000fd60003f5d200 */
[----:B------:R-:W-:Y:S05]  /*1e8e0*/  @!P1 BRA !P0, `(.L_x_527) ;  /* 0x0000000400309947 */ /* 0x000fea0004000000 */
[----:B------:R-:W-:-:S04]  /*1e8f0*/  LOP3.LUT P0, RZ, R7, 0x7fffffff, RZ, 0xc0, !PT ;  /* 0x7fffffff07ff7812 */ /* 0x000fc8000780c0ff */
[----:B------:R-:W-:-:S13]  /*1e900*/  PLOP3.LUT P0, PT, P1, P0, PT, 0x2f, 0xf2 ;  /* 0x0000000000f2781c */ /* 0x000fda0000f00577 */
[----:B------:R-:W-:Y:S05]  /*1e910*/  @P0 BRA `(.L_x_528) ;  /* 0x00000004001c0947 */ /* 0x000fea0003800000 */
[----:B------:R-:W-:-:S04]  /*1e920*/  LOP3.LUT P0, RZ, R6, 0x7fffffff, RZ, 0xc0, !PT ;  /* 0x7fffffff06ff7812 */ /* 0x000fc8000780c0ff */
[----:B------:R-:W-:-:S13]  /*1e930*/  PLOP3.LUT P0, PT, P2, P0, PT, 0x2f, 0xf2 ;  /* 0x0000000000f2781c */ /* 0x000fda0001700577 */
[----:B------:R-:W-:Y:S05]  /*1e940*/  @P0 BRA `(.L_x_529) ;  /* 0x0000000400040947 */ /* 0x000fea0003800000 */
[----:B------:R-:W-:Y:S02]  /*1e950*/  ISETP.GE.AND P1, PT, R5, RZ, PT ;  /* 0x000000ff0500720c */ /* 0x000fe40003f26270 */
[----:B------:R-:W-:-:S11]  /*1e960*/  ISETP.GE.AND P0, PT, R0, RZ, PT ;  /* 0x000000ff0000720c */ /* 0x000fd60003f06270 */
[----:B------:R-:W-:Y:S01]  /*1e970*/  @P1 MOV R10, RZ ;  /* 0x000000ff000a1202 */ /* 0x000fe20000000f00 */
[----:B------:R-:W-:Y:S01]  /*1e980*/  @!P1 FFMA R7, R32, 1.84467440737095516160e+19, RZ ;  /* 0x5f80000020079823 */ /* 0x000fe200000000ff */
[----:B------:R-:W-:Y:S01]  /*1e990*/  @!P1 MOV R10, 0xffffffc0 ;  /* 0xffffffc0000a9802 */ /* 0x000fe20000000f00 */
[----:B------:R-:W-:-:S03]  /*1e9a0*/  @!P0 FFMA R6, R24, 1.84467440737095516160e+19, RZ ;  /* 0x5f80000018068823 */ /* 0x000fc600000000ff */
[----:B------:R-:W-:-:S07]  /*1e9b0*/  @!P0 IADD3 R10, PT, PT, R10, 0x40, RZ ;  /* 0x000000400a0a8810 */ /* 0x000fce0007ffe0ff */
.L_x_525:
[----:B------:R-:W-:Y:S01]  /*1e9c0*/  LEA R11, R3, 0xc0800000, 0x17 ;  /* 0xc0800000030b7811 */ /* 0x000fe200078eb8ff */
[----:B------:R-:W-:Y:S01]  /*1e9d0*/  BSSY B0, `(.L_x_530) ;  /* 0x0000036000007945 */ /* 0x000fe20003800000 */
[----:B------:R-:W-:Y:S02]  /*1e9e0*/  IADD3 R8, PT, PT, R8, -0x7f, RZ ;  /* 0xffffff8108087810 */ /* 0x000fe40007ffe0ff */
[----:B------:R-:W-:-:S03]  /*1e9f0*/  IADD3 R11, PT, PT, -R11, R6, RZ ;  /* 0x000000060b0b7210 */ /* 0x000fc60007ffe1ff */
[----:B------:R-:W-:Y:S01]  /*1ea00*/  IMAD R9, R8, -0x800000, R7 ;  /* 0xff80000008097824 */ /* 0x000fe200078e0207 */
[----:B------:R-:W1:Y:S01]  /*1ea10*/  MUFU.RCP R5, R11 ;  /* 0x0000000b00057308 */ /* 0x000e620000001000 */
[----:B------:R-:W-:-:S04]  /*1ea20*/  FADD.FTZ R6, -R11, -RZ ;  /* 0x800000ff0b067221 */ /* 0x000fc80000010100 */
[----:B-1----:R-:W-:-:S04]  /*1ea30*/  FFMA R0, R5, R6, 1 ;  /* 0x3f80000005007423 */ /* 0x002fc80000000006 */
[----:B------:R-:W-:-:S04]  /*1ea40*/  FFMA R0, R5, R0, R5 ;  /* 0x0000000005007223 */ /* 0x000fc80000000005 */
[----:B------:R-:W-:-:S04]  /*1ea50*/  FFMA R7, R9, R0, RZ ;  /* 0x0000000009077223 */ /* 0x000fc800000000ff */
[----:B------:R-:W-:-:S04]  /*1ea60*/  FFMA R5, R6, R7, R9 ;  /* 0x0000000706057223 */ /* 0x000fc80000000009 */
[----:B------:R-:W-:-:S04]  /*1ea70*/  FFMA R5, R0, R5, R7 ;  /* 0x0000000500057223 */ /* 0x000fc80000000007 */
[----:B------:R-:W-:Y:S01]  /*1ea80*/  FFMA R6, R6, R5, R9 ;  /* 0x0000000506067223 */ /* 0x000fe20000000009 */
[----:B------:R-:W-:-:S03]  /*1ea90*/  IADD3 R9, PT, PT, R8, 0x7f, -R3 ;  /* 0x0000007f08097810 */ /* 0x000fc60007ffe803 */
[----:B------:R-:W-:Y:S01]  /*1eaa0*/  FFMA R7, R0, R6, R5 ;  /* 0x0000000600077223 */ /* 0x000fe20000000005 */
[----:B------:R-:W-:-:S04]  /*1eab0*/  IADD3 R10, PT, PT, R9, R10, RZ ;  /* 0x0000000a090a7210 */ /* 0x000fc80007ffe0ff */
[----:B------:R-:W-:-:S04]  /*1eac0*/  SHF.R.U32.HI R3, RZ, 0x17, R7 ;  /* 0x00000017ff037819 */ /* 0x000fc80000011607 */
[----:B------:R-:W-:-:S04]  /*1ead0*/  LOP3.LUT R3, R3, 0xff, RZ, 0xc0, !PT ;  /* 0x000000ff03037812 */ /* 0x000fc800078ec0ff */
[----:B------:R-:W-:-:S04]  /*1eae0*/  IADD3 R3, PT, PT, R3, R10, RZ ;  /* 0x0000000a03037210 */ /* 0x000fc80007ffe0ff */
[----:B------:R-:W-:-:S04]  /*1eaf0*/  IADD3 R8, PT, PT, R3, -0x1, RZ ;  /* 0xffffffff03087810 */ /* 0x000fc80007ffe0ff */
[----:B------:R-:W-:-:S13]  /*1eb00*/  ISETP.GE.U32.AND P0, PT, R8, 0xfe, PT ;  /* 0x000000fe0800780c */ /* 0x000fda0003f06070 */
[----:B------:R-:W-:Y:S05]  /*1eb10*/  @!P0 BRA `(.L_x_531) ;  /* 0x0000000000808947 */ /* 0x000fea0003800000 */
[----:B------:R-:W-:-:S13]  /*1eb20*/  ISETP.GT.AND P0, PT, R3, 0xfe, PT ;  /* 0x000000fe0300780c */ /* 0x000fda0003f04270 */
[----:B------:R-:W-:Y:S05]  /*1eb30*/  @P0 BRA `(.L_x_532) ;  /* 0x00000000006c0947 */ /* 0x000fea0003800000 */
[----:B------:R-:W-:-:S13]  /*1eb40*/  ISETP.GE.AND P0, PT, R3, 0x1, PT ;  /* 0x000000010300780c */ /* 0x000fda0003f06270 */
[----:B------:R-:W-:Y:S05]  /*1eb50*/  @P0 BRA `(.L_x_533) ;  /* 0x0000000000740947 */ /* 0x000fea0003800000 */
[----:B------:R-:W-:Y:S02]  /*1eb60*/  ISETP.GE.AND P0, PT, R3, -0x18, PT ;  /* 0xffffffe80300780c */ /* 0x000fe40003f06270 */
[----:B------:R-:W-:-:S11]  /*1eb70*/  LOP3.LUT R7, R7, 0x80000000, RZ, 0xc0, !PT ;  /* 0x8000000007077812 */ /* 0x000fd600078ec0ff */
[----:B------:R-:W-:Y:S05]  /*1eb80*/  @!P0 BRA `(.L_x_533) ;  /* 0x0000000000688947 */ /* 0x000fea0003800000 */
[CCC-:B------:R-:W-:Y:S01]  /*1eb90*/  FFMA.RZ R8, R0.reuse, R6.reuse, R5.reuse ;  /* 0x0000000600087223 */ /* 0x1c0fe2000000c005 */
[CCC-:B------:R-:W-:Y:S01]  /*1eba0*/  FFMA.RP R9, R0.reuse, R6.reuse, R5.reuse ;  /* 0x0000000600097223 */ /* 0x1c0fe20000008005 */
[----:B------:R-:W-:Y:S01]  /*1ebb0*/  FFMA.RM R6, R0, R6, R5 ;  /* 0x0000000600067223 */ /* 0x000fe20000004005 */
[C---:B------:R-:W-:Y:S01]  /*1ebc0*/  VIADD R0, R3.reuse, 0x20 ;  /* 0x0000002003007836 */ /* 0x040fe20000000000 */
[C---:B------:R-:W-:Y:S02]  /*1ebd0*/  ISETP.NE.AND P0, PT, R3.reuse, RZ, PT ;  /* 0x000000ff0300720c */ /* 0x040fe40003f05270 */
[----:B------:R-:W-:Y:S02]  /*1ebe0*/  LOP3.LUT R8, R8, 0x7fffff, RZ, 0xc0, !PT ;  /* 0x007fffff08087812 */ /* 0x000fe400078ec0ff */
[----:B------:R-:W-:Y:S01]  /*1ebf0*/  ISETP.NE.AND P1, PT, R3, RZ, PT ;  /* 0x000000ff0300720c */ /* 0x000fe20003f25270 */
[----:B------:R-:W-:Y:S01]  /*1ec00*/  IMAD.MOV R3, RZ, RZ, -R3 ;  /* 0x000000ffff037224 */ /* 0x000fe200078e0a03 */
[----:B------:R-:W-:-:S02]  /*1ec10*/  LOP3.LUT R5, R8, 0x800000, RZ, 0xfc, !PT ;  /* 0x0080000008057812 */ /* 0x000fc400078efcff */
[----:B------:R-:W-:Y:S02]  /*1ec20*/  FSETP.NEU.FTZ.AND P2, PT, R9, R6, PT ;  /* 0x000000060900720b */ /* 0x000fe40003f5d000 */
[----:B------:R-:W-:Y:S02]  /*1ec30*/  SHF.L.U32 R0, R5, R0, RZ ;  /* 0x0000000005007219 */ /* 0x000fe400000006ff */
[----:B------:R-:W-:Y:S02]  /*1ec40*/  SEL R6, R3, RZ, P0 ;  /* 0x000000ff03067207 */ /* 0x000fe40000000000 */
[----:B------:R-:W-:Y:S02]  /*1ec50*/  ISETP.NE.AND P1, PT, R0, RZ, P1 ;  /* 0x000000ff0000720c */ /* 0x000fe40000f25270 */
[----:B------:R-:W-:Y:S02]  /*1ec60*/  SHF.R.U32.HI R5, RZ, R6, R5 ;  /* 0x00000006ff057219 */ /* 0x000fe40000011605 */
[----:B------:R-:W-:-:S02]  /*1ec70*/  PLOP3.LUT P1, PT, P2, P1, PT, 0xf8, 0x8f ;  /* 0x00000000008f781c */ /* 0x000fc40001723f70 */
[----:B------:R-:W-:Y:S02]  /*1ec80*/  SHF.R.U32.HI R3, RZ, 0x1, R5 ;  /* 0x00000001ff037819 */ /* 0x000fe40000011605 */
[----:B------:R-:W-:-:S04]  /*1ec90*/  SEL R0, RZ, 0x1, !P1 ;  /* 0x00000001ff007807 */ /* 0x000fc80004800000 */
[----:B------:R-:W-:-:S04]  /*1eca0*/  LOP3.LUT R0, R0, 0x1, R3, 0xf8, !PT ;  /* 0x0000000100007812 */ /* 0x000fc800078ef803 */
[----:B------:R-:W-:-:S05]  /*1ecb0*/  LOP3.LUT R0, R0, R5, RZ, 0xc0, !PT ;  /* 0x0000000500007212 */ /* 0x000fca00078ec0ff */
[----:B------:R-:W-:-:S05]  /*1ecc0*/  IMAD.IADD R0, R3, 0x1, R0 ;  /* 0x0000000103007824 */ /* 0x000fca00078e0200 */
[----:B------:R-:W-:Y:S01]  /*1ecd0*/  LOP3.LUT R7, R0, R7, RZ, 0xfc, !PT ;  /* 0x0000000700077212 */ /* 0x000fe200078efcff */
[----:B------:R-:W-:Y:S05]  /*1ece0*/  BRA `(.L_x_533) ;  /* 0x0000000000107947 */ /* 0x000fea0003800000 */
.L_x_532:
[----:B------:R-:W-:-:S04]  /*1ecf0*/  LOP3.LUT R7, R7, 0x80000000, RZ, 0xc0, !PT ;  /* 0x8000000007077812 */ /* 0x000fc800078ec0ff */
[----:B------:R-:W-:Y:S01]  /*1ed00*/  LOP3.LUT R7, R7, 0x7f800000, RZ, 0xfc, !PT ;  /* 0x7f80000007077812 */ /* 0x000fe200078efcff */
[----:B------:R-:W-:Y:S05]  /*1ed10*/  BRA `(.L_x_533) ;  /* 0x0000000000047947 */ /* 0x000fea0003800000 */
.L_x_531:
[----:B------:R-:W-:Y:S02]  /*1ed20*/  LEA R7, R10, R7, 0x17 ;  /* 0x000000070a077211 */ /* 0x000fe400078eb8ff */
.L_x_533:
[----:B------:R-:W-:Y:S05]  /*1ed30*/  BSYNC B0 ;  /* 0x0000000000007941 */ /* 0x000fea0003800000 */
.L_x_530:
[----:B------:R-:W-:Y:S01]  /*1ed40*/  MOV R33, R7 ;  /* 0x0000000700217202 */ /* 0x000fe20000000f00 */
[----:B------:R-:W-:Y:S05]  /*1ed50*/  BRA `(.L_x_534) ;  /* 0x0000000000207947 */ /* 0x000fea0003800000 */
.L_x_529:
[----:B------:R-:W-:-:S04]  /*1ed60*/  LOP3.LUT R6, R6, 0x80000000, R7, 0x48, !PT ;  /* 0x8000000006067812 */ /* 0x000fc800078e4807 */
[----:B------:R-:W-:Y:S01]  /*1ed70*/  LOP3.LUT R33, R6, 0x7f800000, RZ, 0xfc, !PT ;  /* 0x7f80000006217812 */ /* 0x000fe200078efcff */
[----:B------:R-:W-:Y:S05]  /*1ed80*/  BRA `(.L_x_534) ;  /* 0x0000000000147947 */ /* 0x000fea0003800000 */
.L_x_528:
[----:B------:R-:W-:Y:S01]  /*1ed90*/  LOP3.LUT R33, R6, 0x80000000, R7, 0x48, !PT ;  /* 0x8000000006217812 */ /* 0x000fe200078e4807 */
[----:B------:R-:W-:Y:S05]  /*1eda0*/  BRA `(.L_x_534) ;  /* 0x00000000000c7947 */ /* 0x000fea0003800000 */
.L_x_527:
[----:B------:R-:W1:Y:S01]  /*1edb0*/  MUFU.RSQ R33, -QNAN ;  /* 0xffc0000000217908 */ /* 0x000e620000001400 */
[----:B------:R-:W-:Y:S05]  /*1edc0*/  BRA `(.L_x_534) ;  /* 0x0000000000047947 */ /* 0x000fea0003800000 */
.L_x_526:
[----:B------:R-:W-:-:S07]  /*1edd0*/  FADD.FTZ R33, R32, R24 ;  /* 0x0000001820217221 */ /* 0x000fce0000010000 */
.L_x_534:
[----:B------:R-:W-:Y:S05]  /*1ede0*/  BSYNC B1 ;  /* 0x0000000000017941 */ /* 0x000fea0003800000 */
.L_x_524:
[----:B------:R-:W-:-:S04]  /*1edf0*/  HFMA2 R5, -RZ, RZ, 0, 0 ;  /* 0x00000000ff057431 */ /* 0x000fc800000001ff */
[----:B-1----:R-:W-:Y:S05]  /*1ee00*/  RET.REL.NODEC R4 `(_ZN7cutlass13device_kernelINS_4fmha6kernel36Sm100FmhaFwdKernelTmaWarpspecializedIN4cute5tupleIJiiiNS5_IJNS5_IJiiEEEiEEEEEENS1_10collective38Sm100FmhaFwdMainloopTmaWarpspecializedINS_6half_tEffNS5_IJNS4_1CILi256EEENSC_ILi64EEENSC_ILi128EEEEEENS5_IJiNSC_ILi1EEES7_EEENS5_IJiSH_NS5_IJNS5_IJNSC_ILi0EEEiEEEiEEEEEESM_NS9_10CausalMaskILb1EEENS5_IJNSC_ILi2EEESH_SH_EEENSC_ILb0EEEEENS9_38Sm100FmhaFwdEpilogueTmaWarpspecializedISB_fNS5_IJSF_SF_SE_EEESI_NS5_IJSH_S7_EEESR_EENS2_23PersistentTileSchedulerENS2_41Sm100FmhaCtxKernelWarpspecializedScheduleEEEEEvNT_6ParamsE) ;  /* 0xfffffe10047c7950 */ /* 0x002fea0003c3ffff */
.L_x_535:
[----:B------:R-:W-:-:S00]  /*1ee10*/  BRA `(.L_x_535) ;  /* 0xfffffffc00fc7947 */ /* 0x000fc0000383ffff */
[----:B------:R-:W-:-:S00]  /*1ee20*/  NOP ;  /* 0x0000000000007918 */ /* 0x000fc00000000000 */
        /* <DEDUP_REMOVED lines=13> */
.L_x_540:


//--------------------- .nv.global.init           --------------------------
	.section	.nv.global.init,"aw",@progbits
.nv.global.init:
	.type		$str$23,@object
	.size		$str$23,($str$37 - $str$23)
$str$23:
        /*0000*/ 	.byte	0x0a, 0x00
	.type		$str$37,@object
	.size		$str$37,($str$32 - $str$37)
$str$37:
        /*0002*/ 	.byte	0x3a, 0x00
	.type		$str$32,@object
	.size		$str$32,($str$29 - $str$32)
$str$32:
        /*0004*/ 	.byte	0x5f, 0x00
	.type		$str$29,@object
	.size		$str$29,($str$28 - $str$29)
$str$29:
        /*0006*/ 	.byte	0x25, 0x64, 0x00
	.type		$str$28,@object
	.size		$str$28,($str$30 - $str$28)
$str$28:
        /*0009*/ 	.byte	0x25, 0x63, 0x00
	.type		$str$30,@object
	.size		$str$30,($str$31 - $str$30)
$str$30:
        /*000c*/ 	.byte	0x25, 0x73, 0x00
	.type		$str$31,@object
	.size		$str$31,($str$35 - $str$31)
$str$31:
        /*000f*/ 	.byte	0x20, 0x6f, 0x20, 0x00
	.type		$str$35,@object
	.size		$str$35,($str$22 - $str$35)
$str$35:
        /*0013*/ 	.byte	0x70, 0x74, 0x72, 0x5b, 0x00
	.type		$str$22,@object
	.size		$str$22,($str$34 - $str$22)
$str$22:
        /*0018*/ 	.byte	0x73, 0x4f, 0x3a, 0x20, 0x00
	.type		$str$34,@object
	.size		$str$34,($str$36 - $str$34)
$str$34:
        /*001d*/ 	.byte	0x73, 0x6d, 0x65, 0x6d, 0x5f, 0x00
	.type		$str$36,@object
	.size		$str$36,($str$33 - $str$36)
$str$36:
        /*0023*/ 	.byte	0x62, 0x5d, 0x28, 0x25, 0x70, 0x29, 0x00
	.type		$str$33,@object
	.size		$str$33,($str$27 - $str$33)
$str$33:
        /*002a*/ 	.byte	0x53, 0x77, 0x3c, 0x25, 0x64, 0x2c, 0x25, 0x64, 0x2c, 0x25, 0x64, 0x3e, 0x00
	.type		$str$27,@object
	.size		$str$27,($str$26 - $str$27)
$str$27:
        /*0037*/ 	.byte	0x2f, 0x74, 0x6d, 0x70, 0x2f, 0x63, 0x75, 0x74, 0x6c, 0x61, 0x73, 0x73, 0x5f, 0x73, 0x77, 0x65
        /*0047*/ 	.byte	0x65, 0x70, 0x5f, 0x73, 0x72, 0x63, 0x2f, 0x69, 0x6e, 0x63, 0x6c, 0x75, 0x64, 0x65, 0x2f, 0x63
        /*0057*/ 	.byte	0x75, 0x74, 0x65, 0x2f, 0x61, 0x74, 0x6f, 0x6d, 0x2f, 0x63, 0x6f, 0x70, 0x79, 0x5f, 0x74, 0x72
        /*0067*/ 	.byte	0x61, 0x69, 0x74, 0x73, 0x5f, 0x73, 0x6d, 0x31, 0x30, 0x30, 0x2e, 0x68, 0x70, 0x70, 0x00
	.type		$str$26,@object
	.size		$str$26,(__unnamed_4 - $str$26)
$str$26:
        /*0076*/ 	.byte	0x28, 0x28, 0x75, 0x69, 0x6e, 0x74, 0x33, 0x32, 0x5f, 0x74, 0x28, 0x74, 0x68, 0x72, 0x65, 0x61
        /*0086*/ 	.byte	0x64, 0x49, 0x64, 0x78, 0x2e, 0x78, 0x29, 0x20, 0x2f, 0x20, 0x33, 0x32, 0x29, 0x20, 0x25, 0x20
        /*0096*/ 	.byte	0x34, 0x29, 0x20, 0x3d, 0x3d, 0x20, 0x28, 0x28, 0x28, 0x74, 0x6d, 0x65, 0x6d, 0x5f, 0x61, 0x64
        /*00a6*/ 	.byte	0x64, 0x72, 0x20, 0x3e, 0x3e, 0x20, 0x31, 0x36, 0x29, 0x20, 0x2f, 0x20, 0x33, 0x32, 0x29, 0x20
        /*00b6*/ 	.byte	0x25, 0x20, 0x34, 0x29, 0x00
	.type		__unnamed_4,@object
	.size		__unnamed_4,(__unnamed_1 - __unnamed_4)
__unnamed_4:
        /* <DEDUP_REMOVED lines=37> */
        /*030b*/ 	.byte	0x30, 0x3e, 0x3e, 0x3e, 0x3e, 0x5d, 0x00
	.type		__unnamed_1,@object
	.size		__unnamed_1,(__unnamed_5 - __unnamed_1)
__unnamed_1:
        /* <DEDUP_REMOVED lines=37> */
        /*0562*/ 	.byte	0x3a, 0x43, 0x3c, 0x30, 0x3e, 0x3e, 0x3e, 0x3e, 0x5d, 0x00
	.type		__unnamed_5,@object
	.size		__unnamed_5,(__unnamed_6 - __unnamed_5)
__unnamed_5:
        /* <DEDUP_REMOVED lines=38> */
	.type		__unnamed_6,@object
	.size		__unnamed_6,(__unnamed_7 - __unnamed_6)
__unnamed_6:
        /* <DEDUP_REMOVED lines=37> */
        /*0a16*/ 	.byte	0x74, 0x65, 0x3a, 0x3a, 0x43, 0x3c, 0x30, 0x3e, 0x3e, 0x3e, 0x3e, 0x5d, 0x00
	.type		__unnamed_7,@object
	.size		__unnamed_7,(__unnamed_2 - __unnamed_7)
__unnamed_7:
        /* <DEDUP_REMOVED lines=37> */
        /*0c73*/ 	.byte	0x63, 0x75, 0x74, 0x65, 0x3a, 0x3a, 0x43, 0x3c, 0x30, 0x3e, 0x3e, 0x3e, 0x3e, 0x5d, 0x00
	.type		__unnamed_2,@object
	.size		__unnamed_2,(__unnamed_3 - __unnamed_2)
__unnamed_2:
        /* <DEDUP_REMOVED lines=38> */
	.type		__unnamed_3,@object
	.size		__unnamed_3,(.L_3 - __unnamed_3)
__unnamed_3:
        /* <DEDUP_REMOVED lines=39> */
.L_3:


//--------------------- .nv.shared._ZN7cutlass13device_kernelINS_4fmha6kernel36Sm100FmhaFwdKernelTmaWarpspecializedIN4cute5tupleIJiiiNS5_IJNS5_IJiiEEEiEEEEEENS1_10collective38Sm100FmhaFwdMainloopTmaWarpspecializedINS_6half_tEffNS5_IJNS4_1CILi256EEENSC_ILi64EEENSC_ILi128EEEEEENS5_IJiNSC_ILi1EEES7_EEENS5_IJiSH_NS5_IJNS5_IJNSC_ILi0EEEiEEEiEEEEEESM_NS9_10CausalMaskILb1EEENS5_IJNSC_ILi2EEESH_SH_EEENSC_ILb0EEEEENS9_38Sm100FmhaFwdEpilogueTmaWarpspecializedISB_fNS5_IJSF_SF_SE_EEESI_NS5_IJSH_S7_EEESR_EENS2_23PersistentTileSchedulerENS2_41Sm100FmhaCtxKernelWarpspecializedScheduleEEEEEvNT_6ParamsE --------------------------
	.section	.nv.shared._ZN7cutlass13device_kernelINS_4fmha6kernel36Sm100FmhaFwdKernelTmaWarpspecializedIN4cute5tupleIJiiiNS5_IJNS5_IJiiEEEiEEEEEENS1_10collective38Sm100FmhaFwdMainloopTmaWarpspecializedINS_6half_tEffNS5_IJNS4_1CILi256EEENSC_ILi64EEENSC_ILi128EEEEEENS5_IJiNSC_ILi1EEES7_EEENS5_IJiSH_NS5_IJNS5_IJNSC_ILi0EEEiEEEiEEEEEESM_NS9_10CausalMaskILb1EEENS5_IJNSC_ILi2EEESH_SH_EEENSC_ILb0EEEEENS9_38Sm100FmhaFwdEpilogueTmaWarpspecializedISB_fNS5_IJSF_SF_SE_EEESI_NS5_IJSH_S7_EEESR_EENS2_23PersistentTileSchedulerENS2_41Sm100FmhaCtxKernelWarpspecializedScheduleEEEEEvNT_6ParamsE,"aw",@nobits
	.sectionflags	@""
	.align	16
	.zero		1024


//--------------------- .nv.shared.reserved.0     --------------------------
	.section	.nv.shared.reserved.0,"aw",@nobits
	.weak		__nv_reservedSMEM_offset_0_alias
	.size		__nv_reservedSMEM_offset_0_alias, 0, 64
	.other		__nv_reservedSMEM_offset_0_alias,@"STO_CUDA_RESERVED_SHARED STV_DEFAULT"
__nv_reservedSMEM_offset_0_alias:
	.zero		0
.nv.shared.reserved.0:
	.zero		64
	.weak		__nv_reservedSMEM_tcgen05_partition
	.type		__nv_reservedSMEM_tcgen05_partition,@object
	.size		__nv_reservedSMEM_tcgen05_partition,(.L_0 - __nv_reservedSMEM_tcgen05_partition)
__nv_reservedSMEM_tcgen05_partition:
	.zero		32
.L_0:


//--------------------- .nv.global                --------------------------
	.section	.nv.global,"aw",@nobits
.nv.global:
	.type		_ZN39_INTERNAL_e31be6bc_4_k_cu_8f0332af_31074cute1_E,@object
	.size		_ZN39_INTERNAL_e31be6bc_4_k_cu_8f0332af_31074cute1_E,(_ZN39_INTERNAL_e31be6bc_4_k_cu_8f0332af_31074cuda3std3__45__cpo6cbeginE - _ZN39_INTERNAL_e31be6bc_4_k_cu_8f0332af_31074cute1_E)
_ZN39_INTERNAL_e31be6bc_4_k_cu_8f0332af_31074cute1_E:
	.zero		1
	.type		_ZN39_INTERNAL_e31be6bc_4_k_cu_8f0332af_31074cuda3std3__45__cpo6cbeginE,@object
	.size		_ZN39_INTERNAL_e31be6bc_4_k_cu_8f0332af_31074cuda3std3__45__cpo6cbeginE,(_ZN39_INTERNAL_e31be6bc_4_k_cu_8f0332af_31074cuda3std3__48in_placeE - _ZN39_INTERNAL_e31be6bc_4_k_cu_8f0332af_31074cuda3std3__45__cpo6cbeginE)
_ZN39_INTERNAL_e31be6bc_4_k_cu_8f0332af_31074cuda3std3__45__cpo6cbeginE:
	.zero		1
	.type		_ZN39_INTERNAL_e31be6bc_4_k_cu_8f0332af_31074cuda3std3__48in_placeE,@object
	.size		_ZN39_INTERNAL_e31be6bc_4_k_cu_8f0332af_31074cuda3std3__48in_placeE,(_ZN39_INTERNAL_e31be6bc_4_k_cu_8f0332af_31074cuda3std6ranges3__45__cpo9iter_moveE - _ZN39_INTERNAL_e31be6bc_4_k_cu_8f0332af_31074cuda3std3__48in_placeE)
_ZN39_INTERNAL_e31be6bc_4_k_cu_8f0332af_31074cuda3std3__48in_placeE:
	.zero		1
	.type		_ZN39_INTERNAL_e31be6bc_4_k_cu_8f0332af_31074cuda3std6ranges3__45__cpo9iter_moveE,@object
	.size		_ZN39_INTERNAL_e31be6bc_4_k_cu_8f0332af_31074cuda3std6ranges3__45__cpo9iter_moveE,(_ZN39_INTERNAL_e31be6bc_4_k_cu_8f0332af_31074cuda3std3__45__cpo5beginE - _ZN39_INTERNAL_e31be6bc_4_k_cu_8f0332af_31074cuda3std6ranges3__45__cpo9iter_moveE)
_ZN39_INTERNAL_e31be6bc_4_k_cu_8f0332af_31074cuda3std6ranges3__45__cpo9iter_moveE:
	.zero		1
	.type		_ZN39_INTERNAL_e31be6bc_4_k_cu_8f0332af_31074cuda3std3__45__cpo5beginE,@object
	.size		_ZN39_INTERNAL_e31be6bc_4_k_cu_8f0332af_31074cuda3std3__45__cpo5beginE,(_ZN39_INTERNAL_e31be6bc_4_k_cu_8f0332af_31074cuda3std3__441_GLOBAL__N__e31be6bc_4_k_cu_8f0332af_31076ignoreE - _ZN39_INTERNAL_e31be6bc_4_k_cu_8f0332af_31074cuda3std3__45__cpo5beginE)
_ZN39_INTERNAL_e31be6bc_4_k_cu_8f0332af_31074cuda3std3__45__cpo5beginE:
	.zero		1
	.type		_ZN39_INTERNAL_e31be6bc_4_k_cu_8f0332af_31074cuda3std3__441_GLOBAL__N__e31be6bc_4_k_cu_8f0332af_31076ignoreE,@object
	.size		_ZN39_INTERNAL_e31be6bc_4_k_cu_8f0332af_31074cuda3std3__441_GLOBAL__N__e31be6bc_4_k_cu_8f0332af_31076ignoreE,(_ZN39_INTERNAL_e31be6bc_4_k_cu_8f0332af_31074cute7productE - _ZN39_INTERNAL_e31be6bc_4_k_cu_8f0332af_31074cuda3std3__441_GLOBAL__N__e31be6bc_4_k_cu_8f0332af_31076ignoreE)
_ZN39_INTERNAL_e31be6bc_4_k_cu_8f0332af_31074cuda3std3__441_GLOBAL__N__e31be6bc_4_k_cu_8f0332af_31076ignoreE:
	.zero		1
	.type		_ZN39_INTERNAL_e31be6bc_4_k_cu_8f0332af_31074cute7productE,@object
	.size		_ZN39_INTERNAL_e31be6bc_4_k_cu_8f0332af_31074cute7productE,(_ZN39_INTERNAL_e31be6bc_4_k_cu_8f0332af_31074cuda3std3__45__cpo3endE - _ZN39_INTERNAL_e31be6bc_4_k_cu_8f0332af_31074cute7productE)
_ZN39_INTERNAL_e31be6bc_4_k_cu_8f0332af_31074cute7productE:
	.zero		1
	.type		_ZN39_INTERNAL_e31be6bc_4_k_cu_8f0332af_31074cuda3std3__45__cpo3endE,@object
	.size		_ZN39_INTERNAL_e31be6bc_4_k_cu_8f0332af_31074cuda3std3__45__cpo3endE,(_ZN39_INTERNAL_e31be6bc_4_k_cu_8f0332af_31074cuda3std3__419piecewise_constructE - _ZN39_INTERNAL_e31be6bc_4_k_cu_8f0332af_31074cuda3std3__45__cpo3endE)
_ZN39_INTERNAL_e31be6bc_4_k_cu_8f0332af_31074cuda3std3__45__cpo3endE:
	.zero		1
	.type		_ZN39_INTERNAL_e31be6bc_4_k_cu_8f0332af_31074cuda3std3__419piecewise_constructE,@object
	.size		_ZN39_INTERNAL_e31be6bc_4_k_cu_8f0332af_31074cuda3std3__419piecewise_constructE,(_ZN39_INTERNAL_e31be6bc_4_k_cu_8f0332af_31074cuda3std3__45__cpo4cendE - _ZN39_INTERNAL_e31be6bc_4_k_cu_8f0332af_31074cuda3std3__419piecewise_constructE)
_ZN39_INTERNAL_e31be6bc_4_k_cu_8f0332af_31074cuda3std3__419piecewise_constructE:
	.zero		1
	.type		_ZN39_INTERNAL_e31be6bc_4_k_cu_8f0332af_31074cuda3std3__45__cpo4cendE,@object
	.size		_ZN39_INTERNAL_e31be6bc_4_k_cu_8f0332af_31074cuda3std3__45__cpo4cendE,(_ZN39_INTERNAL_e31be6bc_4_k_cu_8f0332af_31074cuda3std6ranges3__45__cpo4swapE - _ZN39_INTERNAL_e31be6bc_4_k_cu_8f0332af_31074cuda3std3__45__cpo4cendE)
_ZN39_INTERNAL_e31be6bc_4_k_cu_8f0332af_31074cuda3std3__45__cpo4cendE:
	.zero		1
	.type		_ZN39_INTERNAL_e31be6bc_4_k_cu_8f0332af_31074cuda3std6ranges3__45__cpo4swapE,@object
	.size		_ZN39_INTERNAL_e31be6bc_4_k_cu_8f0332af_31074cuda3std6ranges3__45__cpo4swapE,(.L_15 - _ZN39_INTERNAL_e31be6bc_4_k_cu_8f0332af_31074cuda3std6ranges3__45__cpo4swapE)
_ZN39_INTERNAL_e31be6bc_4_k_cu_8f0332af_31074cuda3std6ranges3__45__cpo4swapE:
	.zero		1
.L_15:


//--------------------- .nv.constant0._ZN7cutlass13device_kernelINS_4fmha6kernel36Sm100FmhaFwdKernelTmaWarpspecializedIN4cute5tupleIJiiiNS5_IJNS5_IJiiEEEiEEEEEENS1_10collective38Sm100FmhaFwdMainloopTmaWarpspecializedINS_6half_tEffNS5_IJNS4_1CILi256EEENSC_ILi64EEENSC_ILi128EEEEEENS5_IJiNSC_ILi1EEES7_EEENS5_IJiSH_NS5_IJNS5_IJNSC_ILi0EEEiEEEiEEEEEESM_NS9_10CausalMaskILb1EEENS5_IJNSC_ILi2EEESH_SH_EEENSC_ILb0EEEEENS9_38Sm100FmhaFwdEpilogueTmaWarpspecializedISB_fNS5_IJSF_SF_SE_EEESI_NS5_IJSH_S7_EEESR_EENS2_23PersistentTileSchedulerENS2_41Sm100FmhaCtxKernelWarpspecializedScheduleEEEEEvNT_6ParamsE --------------------------
	.section	.nv.constant0._ZN7cutlass13device_kernelINS_4fmha6kernel36Sm100FmhaFwdKernelTmaWarpspecializedIN4cute5tupleIJiiiNS5_IJNS5_IJiiEEEiEEEEEENS1_10collective38Sm100FmhaFwdMainloopTmaWarpspecializedINS_6half_tEffNS5_IJNS4_1CILi256EEENSC_ILi64EEENSC_ILi128EEEEEENS5_IJiNSC_ILi1EEES7_EEENS5_IJiSH_NS5_IJNS5_IJNSC_ILi0EEEiEEEiEEEEEESM_NS9_10CausalMaskILb1EEENS5_IJNSC_ILi2EEESH_SH_EEENSC_ILb0EEEEENS9_38Sm100FmhaFwdEpilogueTmaWarpspecializedISB_fNS5_IJSF_SF_SE_EEESI_NS5_IJSH_S7_EEESR_EENS2_23PersistentTileSchedulerENS2_41Sm100FmhaCtxKernelWarpspecializedScheduleEEEEEvNT_6ParamsE,"a",@progbits
	.sectionflags	@""
	.align	4
.nv.constant0._ZN7cutlass13device_kernelINS_4fmha6kernel36Sm100FmhaFwdKernelTmaWarpspecializedIN4cute5tupleIJiiiNS5_IJNS5_IJiiEEEiEEEEEENS1_10collective38Sm100FmhaFwdMainloopTmaWarpspecializedINS_6half_tEffNS5_IJNS4_1CILi256EEENSC_ILi64EEENSC_ILi128EEEEEENS5_IJiNSC_ILi1EEES7_EEENS5_IJiSH_NS5_IJNS5_IJNSC_ILi0EEEiEEEiEEEEEESM_NS9_10CausalMaskILb1EEENS5_IJNSC_ILi2EEESH_SH_EEENSC_ILb0EEEEENS9_38Sm100FmhaFwdEpilogueTmaWarpspecializedISB_fNS5_IJSF_SF_SE_EEESI_NS5_IJSH_S7_EEESR_EENS2_23PersistentTileSchedulerENS2_41Sm100FmhaCtxKernelWarpspecializedScheduleEEEEEvNT_6ParamsE:
	.zero		2432


//--------------------- SYMBOLS --------------------------

	.type		.nv.reservedSmem.offset0,@object
	.size		.nv.reservedSmem.offset0,0x4
	.type		.nv.reservedSmem.cap,@object
	.size		.nv.reservedSmem.cap,0x4
	.type		vprintf,@function
	.type		__assertfail,@function
